def matmul_kernel(
    a_ptr,
    b_ptr,
    c_ptr,
    M,
    N,
    K,
    stride_am,
    stride_ak,
    stride_bk,
    stride_bn,
    stride_cm,
    stride_cn,
    BLOCK_M: tl.constexpr,
    BLOCK_N: tl.constexpr,
    BLOCK_K: tl.constexpr,
    GROUP_M: tl.constexpr,
):
    pid = tl.program_id(axis=0)
    num_pid_m = tl.cdiv(M, BLOCK_M)
    num_pid_n = tl.cdiv(N, BLOCK_N)
    num_pid_in_group = GROUP_M * num_pid_n
    group_id = pid // num_pid_in_group
    first_pid_m = group_id * GROUP_M
    group_size_m = min(num_pid_m - first_pid_m, GROUP_M)
    pid_m = first_pid_m + ((pid % num_pid_in_group) % group_size_m)
    pid_n = (pid % num_pid_in_group) // group_size_m

    offs_am = (pid_m * BLOCK_M + tl.arange(0, BLOCK_M)) % M
    offs_bn = (pid_n * BLOCK_N + tl.arange(0, BLOCK_N)) % N
    offs_k = tl.arange(0, BLOCK_K)
    a_ptrs = a_ptr + offs_am[:, None] * stride_am + offs_k[None, :] * stride_ak
    b_ptrs = b_ptr + offs_k[:, None] * stride_bk + offs_bn[None, :] * stride_bn

    acc = tl.zeros((BLOCK_M, BLOCK_N), dtype=tl.float32)
    for kk in range(0, tl.cdiv(K, BLOCK_K)):
        a = tl.load(a_ptrs, mask=offs_k[None, :] < K - kk * BLOCK_K, other=0.0)
        b = tl.load(b_ptrs, mask=offs_k[:, None] < K - kk * BLOCK_K, other=0.0)
        acc = tl.dot(a, b, acc)
        a_ptrs += BLOCK_K * stride_ak
        b_ptrs += BLOCK_K * stride_bk

    c = acc.to(c_ptr.dtype.element_ty)
    offs_cm = pid_m * BLOCK_M + tl.arange(0, BLOCK_M)
    offs_cn = pid_n * BLOCK_N + tl.arange(0, BLOCK_N)
    c_ptrs = c_ptr + offs_cm[:, None] * stride_cm + offs_cn[None, :] * stride_cn
    mask = (offs_cm[:, None] < M) & (offs_cn[None, :] < N)
    tl.store(c_ptrs, c, mask=mask)

# config = {"BLOCK_K": 64, "BLOCK_M": 64, "BLOCK_N": 512, "GROUP_M": 8, "arch": "sm_100", "dtype": "bf16", "num_ctas": 1, "num_stages": 2, "num_warps": 2}
# arch = sm_100


// ===== COMPILED SASS (sm_100a) =====

	.target	sm_100a

	.elftype	@"ET_EXEC"


//--------------------- .note.nv.tkinfo           --------------------------
	.section	.note.nv.tkinfo,"",@"SHT_NOTE"
	.sectionflags	@"SHF_NOTE_NV_TKINFO"
	.tkinfo
        /*0018*/ 	.word	0x00000081
        /*0030*/ 	.string	""
        /*0030*/ 	.string	"ptxas-blackwell"
        /*0030*/ 	.string	"Cuda compilation tools, release 12.9, V12.9.86"
        /*0030*/ 	.string	"Build cuda_12.9.r12.9/compiler.36037853_0"
        /*0030*/ 	.string	"-v  -suppress-debug-info  -lineinfo  -arch sm_100a "



//--------------------- .note.nv.cuver            --------------------------
	.section	.note.nv.cuver,"",@"SHT_NOTE"
	.sectionflags	@"SHF_NOTE_NV_CUVER"
        /*0018*/ 	.short	0x0001
        /*001a*/ 	.short	0x0064
        /*001c*/ 	.short	0x0001
        /*001e*/ 	.short	0x0000
        /*0020*/ 	.short	0x0001
        /*0022*/ 	.short	0x0000


//--------------------- .nv.info                  --------------------------
	.section	.nv.info,"",@"SHT_CUDA_INFO"
	.align	4


	//----- nvinfo : EIATTR_REGCOUNT
	.align		4
        /*0000*/ 	.byte	0x04, 0x2f
        /*0002*/ 	.short	(.L_1 - .L_0)
	.align		4
.L_0:
        /*0004*/ 	.word	index@(matmul_kernel)
        /*0008*/ 	.word	0x00000020


	//----- nvinfo : EIATTR_FRAME_SIZE
	.align		4
.L_1:
        /*000c*/ 	.byte	0x04, 0x11
        /*000e*/ 	.short	(.L_3 - .L_2)
	.align		4
.L_2:
        /*0010*/ 	.word	index@(matmul_kernel)
        /*0014*/ 	.word	0x00005020


	//----- nvinfo : EIATTR_MIN_STACK_SIZE
	.align		4
.L_3:
        /*0018*/ 	.byte	0x04, 0x12
        /*001a*/ 	.short	(.L_5 - .L_4)
	.align		4
.L_4:
        /*001c*/ 	.word	index@(matmul_kernel)
        /*0020*/ 	.word	0x00005020
.L_5:


//--------------------- .nv.info.matmul_kernel    --------------------------
	.section	.nv.info.matmul_kernel,"",@"SHT_CUDA_INFO"
	.sectionflags	@""
	.align	4


	//----- nvinfo : EIATTR_CUDA_API_VERSION
	.align		4
        /*0000*/ 	.byte	0x04, 0x37
        /*0002*/ 	.short	(.L_7 - .L_6)
.L_6:
        /*0004*/ 	.word	0x00000081


	//----- nvinfo : EIATTR_KPARAM_INFO
	.align		4
.L_7:
        /*0008*/ 	.byte	0x04, 0x17
        /*000a*/ 	.short	(.L_9 - .L_8)
.L_8:
        /*000c*/ 	.word	0x00000000
        /*0010*/ 	.short	0x000d
        /*0012*/ 	.short	0x0048
        /*0014*/ 	.byte	0x00, 0xf4, 0x21, 0x00


	//----- nvinfo : EIATTR_KPARAM_INFO
	.align		4
.L_9:
        /*0018*/ 	.byte	0x04, 0x17
        /*001a*/ 	.short	(.L_11 - .L_10)
.L_10:
        /*001c*/ 	.word	0x00000000
        /*0020*/ 	.short	0x000c
        /*0022*/ 	.short	0x0040
        /*0024*/ 	.byte	0x00, 0xf4, 0x21, 0x00


	//----- nvinfo : EIATTR_KPARAM_INFO
	.align		4
.L_11:
        /*0028*/ 	.byte	0x04, 0x17
        /*002a*/ 	.short	(.L_13 - .L_12)
.L_12:
        /*002c*/ 	.word	0x00000000
        /*0030*/ 	.short	0x000b
        /*0032*/ 	.short	0x0038
        /*0034*/ 	.byte	0x00, 0xf0, 0x11, 0x00


	//----- nvinfo : EIATTR_KPARAM_INFO
	.align		4
.L_13:
        /*0038*/ 	.byte	0x04, 0x17
        /*003a*/ 	.short	(.L_15 - .L_14)
.L_14:
        /*003c*/ 	.word	0x00000000
        /*0040*/ 	.short	0x000a
        /*0042*/ 	.short	0x0034
        /*0044*/ 	.byte	0x00, 0xf0, 0x11, 0x00


	//----- nvinfo : EIATTR_KPARAM_INFO
	.align		4
.L_15:
        /*0048*/ 	.byte	0x04, 0x17
        /*004a*/ 	.short	(.L_17 - .L_16)
.L_16:
        /*004c*/ 	.word	0x00000000
        /*0050*/ 	.short	0x0009
        /*0052*/ 	.short	0x0030
        /*0054*/ 	.byte	0x00, 0xf0, 0x11, 0x00


	//----- nvinfo : EIATTR_KPARAM_INFO
	.align		4
.L_17:
        /*0058*/ 	.byte	0x04, 0x17
        /*005a*/ 	.short	(.L_19 - .L_18)
.L_18:
        /*005c*/ 	.word	0x00000000
        /*0060*/ 	.short	0x0008
        /*0062*/ 	.short	0x002c
        /*0064*/ 	.byte	0x00, 0xf0, 0x11, 0x00


	//----- nvinfo : EIATTR_KPARAM_INFO
	.align		4
.L_19:
        /*0068*/ 	.byte	0x04, 0x17
        /*006a*/ 	.short	(.L_21 - .L_20)
.L_20:
        /*006c*/ 	.word	0x00000000
        /*0070*/ 	.short	0x0007
        /*0072*/ 	.short	0x0028
        /*0074*/ 	.byte	0x00, 0xf0, 0x11, 0x00


	//----- nvinfo : EIATTR_KPARAM_INFO
	.align		4
.L_21:
        /*0078*/ 	.byte	0x04, 0x17
        /*007a*/ 	.short	(.L_23 - .L_22)
.L_22:
        /*007c*/ 	.word	0x00000000
        /*0080*/ 	.short	0x0006
        /*0082*/ 	.short	0x0024
        /*0084*/ 	.byte	0x00, 0xf0, 0x11, 0x00


	//----- nvinfo : EIATTR_KPARAM_INFO
	.align		4
.L_23:
        /*0088*/ 	.byte	0x04, 0x17
        /*008a*/ 	.short	(.L_25 - .L_24)
.L_24:
        /*008c*/ 	.word	0x00000000
        /*0090*/ 	.short	0x0005
        /*0092*/ 	.short	0x0020
        /*0094*/ 	.byte	0x00, 0xf0, 0x11, 0x00


	//----- nvinfo : EIATTR_KPARAM_INFO
	.align		4
.L_25:
        /*0098*/ 	.byte	0x04, 0x17
        /*009a*/ 	.short	(.L_27 - .L_26)
.L_26:
        /*009c*/ 	.word	0x00000000
        /*00a0*/ 	.short	0x0004
        /*00a2*/ 	.short	0x001c
        /*00a4*/ 	.byte	0x00, 0xf0, 0x11, 0x00


	//----- nvinfo : EIATTR_KPARAM_INFO
	.align		4
.L_27:
        /*00a8*/ 	.byte	0x04, 0x17
        /*00aa*/ 	.short	(.L_29 - .L_28)
.L_28:
        /*00ac*/ 	.word	0x00000000
        /*00b0*/ 	.short	0x0003
        /*00b2*/ 	.short	0x0018
        /*00b4*/ 	.byte	0x00, 0xf0, 0x11, 0x00


	//----- nvinfo : EIATTR_KPARAM_INFO
	.align		4
.L_29:
        /*00b8*/ 	.byte	0x04, 0x17
        /*00ba*/ 	.short	(.L_31 - .L_30)
.L_30:
        /*00bc*/ 	.word	0x00000000
        /*00c0*/ 	.short	0x0002
        /*00c2*/ 	.short	0x0010
        /*00c4*/ 	.byte	0x00, 0xf4, 0x21, 0x00


	//----- nvinfo : EIATTR_KPARAM_INFO
	.align		4
.L_31:
        /*00c8*/ 	.byte	0x04, 0x17
        /*00ca*/ 	.short	(.L_33 - .L_32)
.L_32:
        /*00cc*/ 	.word	0x00000000
        /*00d0*/ 	.short	0x0001
        /*00d2*/ 	.short	0x0008
        /*00d4*/ 	.byte	0x00, 0xf4, 0x21, 0x00


	//----- nvinfo : EIATTR_KPARAM_INFO
	.align		4
.L_33:
        /*00d8*/ 	.byte	0x04, 0x17
        /*00da*/ 	.short	(.L_35 - .L_34)
.L_34:
        /*00dc*/ 	.word	0x00000000
        /*00e0*/ 	.short	0x0000
        /*00e2*/ 	.short	0x0000
        /*00e4*/ 	.byte	0x00, 0xf4, 0x21, 0x00


	//----- nvinfo : EIATTR_SPARSE_MMA_MASK
	.align		4
.L_35:
        /*00e8*/ 	.byte	0x03, 0x50
        /*00ea*/ 	.short	0x0000


	//----- nvinfo : EIATTR_MAXREG_COUNT
	.align		4
        /*00ec*/ 	.byte	0x03, 0x1b
        /*00ee*/ 	.short	0x00ff


	//----- nvinfo : EIATTR_NUM_BARRIERS
	.align		4
        /*00f0*/ 	.byte	0x02, 0x4c
        /*00f2*/ 	.byte	0x01
	.zero		1


	//----- nvinfo : EIATTR_ANNOTATIONS
	.align		4
        /*00f4*/ 	.byte	0x04, 0x55
        /*00f6*/ 	.short	(.L_37 - .L_36)


	//   ....[0]....
.L_36:
        /*00f8*/ 	.word	0x00000001
        /*00fc*/ 	.byte	0x50, 0x05, 0x00, 0x00, 0x01, 0x00, 0x00, 0x00, 0x80, 0x05, 0x00, 0x00, 0x01, 0x00, 0x00, 0x00
        /* <DEDUP_REMOVED lines=2655> */
        /*a6fc*/ 	.byte	0xb0, 0x36, 0x03, 0x00


	//----- nvinfo : EIATTR_VRC_CTA_INIT_COUNT
	.align		4
.L_37:
        /*a700*/ 	.byte	0x02, 0x4a
	.zero		1
	.zero		1


	//----- nvinfo : EIATTR_EXIT_INSTR_OFFSETS
	.align		4
        /*a704*/ 	.byte	0x04, 0x1c
        /*a706*/ 	.short	(.L_39 - .L_38)


	//   ....[0]....
.L_38:
        /*a708*/ 	.word	0x000a2620


	//   ....[1]....
        /*a70c*/ 	.word	0x000a2650


	//----- nvinfo : EIATTR_REQNTID
	.align		4
.L_39:
        /*a710*/ 	.byte	0x04, 0x10
        /*a712*/ 	.short	(.L_41 - .L_40)
.L_40:
        /*a714*/ 	.word	0x00000040
        /*a718*/ 	.word	0x00000001
        /*a71c*/ 	.word	0x00000001


	//----- nvinfo : EIATTR_CBANK_PARAM_SIZE
	.align		4
.L_41:
        /*a720*/ 	.byte	0x03, 0x19
        /*a722*/ 	.short	0x0050


	//----- nvinfo : EIATTR_PARAM_CBANK
	.align		4
        /*a724*/ 	.byte	0x04, 0x0a
        /*a726*/ 	.short	(.L_43 - .L_42)
	.align		4
.L_42:
        /*a728*/ 	.word	index@(.nv.constant0.matmul_kernel)
        /*a72c*/ 	.short	0x0380
        /*a72e*/ 	.short	0x0050


	//----- nvinfo : EIATTR_SW_WAR
	.align		4
.L_43:
        /*a730*/ 	.byte	0x04, 0x36
        /*a732*/ 	.short	(.L_45 - .L_44)
.L_44:
        /*a734*/ 	.word	0x00000008
.L_45:


//--------------------- .nv.compat                --------------------------
	.section	.nv.compat,"",@"SHT_CUDA_COMPAT_INFO"
	.align	4
        /*0000*/ 	.byte	0x02, 0x02, 0x01, 0x00, 0x02, 0x05, 0x05, 0x00, 0x02, 0x03, 0x00, 0x00, 0x02, 0x06, 0x01, 0x00


//--------------------- .nv.callgraph             --------------------------
	.section	.nv.callgraph,"",@"SHT_CUDA_CALLGRAPH"
	.align	4
	.sectionentsize	8
	.align		4
        /*0000*/ 	.word	0x00000000
	.align		4
        /*0004*/ 	.word	0xffffffff
	.align		4
        /*0008*/ 	.word	0x00000000
	.align		4
        /*000c*/ 	.word	0xfffffffe
	.align		4
        /*0010*/ 	.word	0x00000000
	.align		4
        /*0014*/ 	.word	0xfffffffd
	.align		4
        /*0018*/ 	.word	0x00000000
	.align		4
        /*001c*/ 	.word	0xfffffffc


//--------------------- .text.matmul_kernel       --------------------------
	.section	.text.matmul_kernel,"ax",@progbits
	.align	128
        .global         matmul_kernel
        .type           matmul_kernel,@function
        .size           matmul_kernel,(.L_x_4 - matmul_kernel)
        .other          matmul_kernel,@"STO_CUDA_ENTRY STV_DEFAULT"
matmul_kernel:
.text.matmul_kernel:
[----:B------:R-:W0:Y:S08]  /*0000*/  LDC R1, c[0x0][0x37c] ;  /* 0x0000df00ff017b82 */ /* 0x000e300000000800 */
[----:B------:R-:W1:Y:S01]  /*0010*/  LDC.64 R12, c[0x0][0x398] ;  /* 0x0000e600ff0c7b82 */ /* 0x000e620000000a00 */
[----:B0-----:R-:W-:Y:S01]  /*0020*/  VIADD R1, R1, 0xffffafe0 ;  /* 0xffffafe001017836 */ /* 0x001fe20000000000 */
[----:B------:R-:W0:Y:S01]  /*0030*/  S2R R14, SR_TID.X ;  /* 0x00000000000e7919 */ /* 0x000e220000002100 */
[----:B------:R-:W2:Y:S01]  /*0040*/  LDCU UR4, c[0x0][0x3a0] ;  /* 0x00007400ff0477ac */ /* 0x000ea20008000800 */
[----:B------:R-:W-:-:S04]  /*0050*/  UMOV UR5, 0x400 ;  /* 0x0000040000057882 */ /* 0x000fc80000000000 */
[----:B------:R-:W3:Y:S01]  /*0060*/  S2UR UR6, SR_CgaCtaId ;  /* 0x00000000000679c3 */ /* 0x000ee20000008800 */
[----:B------:R-:W4:Y:S01]  /*0070*/  LDCU.64 UR8, c[0x0][0x358] ;  /* 0x00006b00ff0877ac */ /* 0x000f220008000a00 */
[----:B--2---:R-:W-:Y:S01]  /*0080*/  UIADD3 UR4, UPT, UPT, UR4, 0x3f, URZ ;  /* 0x0000003f04047890 */ /* 0x004fe2000fffe0ff */
[----:B-1----:R-:W-:-:S03]  /*0090*/  VIADD R0, R13, 0x1ff ;  /* 0x000001ff0d007836 */ /* 0x002fc60000000000 */
[----:B------:R-:W-:Y:S02]  /*00a0*/  UISETP.GT.AND UP0, UPT, UR4, 0x3f, UPT ;  /* 0x0000003f0400788c */ /* 0x000fe4000bf04270 */
[----:B------:R-:W-:Y:S01]  /*00b0*/  SHF.R.S32.HI R3, RZ, 0x1f, R0 ;  /* 0x0000001fff037819 */ /* 0x000fe20000011400 */
[----:B---3--:R-:W-:-:S03]  /*00c0*/  ULEA UR5, UR6, UR5, 0x18 ;  /* 0x0000000506057291 */ /* 0x008fc6000f8ec0ff */
[----:B------:R-:W-:Y:S02]  /*00d0*/  LEA.HI R3, R3, R0, RZ, 0x9 ;  /* 0x0000000003037211 */ /* 0x000fe400078f48ff */
[----:B0-----:R-:W-:Y:S02]  /*00e0*/  LOP3.LUT R16, R14, 0x3f, RZ, 0xc0, !PT ;  /* 0x0000003f0e107812 */ /* 0x001fe400078ec0ff */
[----:B------:R-:W-:Y:S02]  /*00f0*/  SHF.R.S32.HI R0, RZ, 0x9, R3 ;  /* 0x00000009ff007819 */ /* 0x000fe40000011403 */
[----:B------:R-:W0:Y:S03]  /*0100*/  S2R R3, SR_CTAID.X ;  /* 0x0000000000037919 */ /* 0x000e260000002500 */
[----:B------:R-:W-:-:S05]  /*0110*/  IMAD.SHL.U32 R0, R0, 0x8, RZ ;  /* 0x0000000800007824 */ /* 0x000fca00078e00ff */
[-C--:B------:R-:W-:Y:S02]  /*0120*/  IABS R7, R0.reuse ;  /* 0x0000000000077213 */ /* 0x080fe40000000000 */
[----:B------:R-:W-:Y:S02]  /*0130*/  IABS R10, R0 ;  /* 0x00000000000a7213 */ /* 0x000fe40000000000 */
[----:B------:R-:W1:Y:S08]  /*0140*/  I2F.RP R2, R7 ;  /* 0x0000000700027306 */ /* 0x000e700000209400 */
[----:B-1----:R-:W1:Y:S01]  /*0150*/  MUFU.RCP R2, R2 ;  /* 0x0000000200027308 */ /* 0x002e620000001000 */
[----:B0-----:R-:W-:Y:S01]  /*0160*/  IABS R8, R3 ;  /* 0x0000000300087213 */ /* 0x001fe20000000000 */
[----:B-1----:R-:W-:-:S02]  /*0170*/  VIADD R4, R2, 0xffffffe ;  /* 0x0ffffffe02047836 */ /* 0x002fc40000000000 */
[----:B------:R-:W-:-:S04]  /*0180*/  IMAD.MOV R2, RZ, RZ, -R10 ;  /* 0x000000ffff027224 */ /* 0x000fc800078e0a0a */
[----:B------:R0:W1:Y:S02]  /*0190*/  F2I.FTZ.U32.TRUNC.NTZ R5, R4 ;  /* 0x0000000400057305 */ /* 0x000064000021f000 */
[----:B0-----:R-:W-:Y:S02]  /*01a0*/  IMAD.MOV.U32 R4, RZ, RZ, RZ ;  /* 0x000000ffff047224 */ /* 0x001fe400078e00ff */
[----:B-1----:R-:W-:-:S04]  /*01b0*/  IMAD.MOV R6, RZ, RZ, -R5 ;  /* 0x000000ffff067224 */ /* 0x002fc800078e0a05 */
[----:B------:R-:W-:Y:S02]  /*01c0*/  IMAD R9, R6, R7, RZ ;  /* 0x0000000706097224 */ /* 0x000fe400078e02ff */
[----:B------:R-:W-:Y:S02]  /*01d0*/  IMAD.MOV.U32 R6, RZ, RZ, R8 ;  /* 0x000000ffff067224 */ /* 0x000fe400078e0008 */
[----:B------:R-:W-:-:S06]  /*01e0*/  IMAD.HI.U32 R5, R5, R9, R4 ;  /* 0x0000000905057227 */ /* 0x000fcc00078e0004 */
[----:B------:R-:W-:-:S04]  /*01f0*/  IMAD.HI.U32 R5, R5, R6, RZ ;  /* 0x0000000605057227 */ /* 0x000fc800078e00ff */
[----:B------:R-:W-:-:S05]  /*0200*/  IMAD R2, R5, R2, R6 ;  /* 0x0000000205027224 */ /* 0x000fca00078e0206 */
[----:B------:R-:W-:-:S13]  /*0210*/  ISETP.GT.U32.AND P1, PT, R7, R2, PT ;  /* 0x000000020700720c */ /* 0x000fda0003f24070 */
[----:B------:R-:W-:Y:S02]  /*0220*/  @!P1 IMAD.IADD R2, R2, 0x1, -R7 ;  /* 0x0000000102029824 */ /* 0x000fe400078e0a07 */
[----:B------:R-:W-:Y:S01]  /*0230*/  @!P1 VIADD R5, R5, 0x1 ;  /* 0x0000000105059836 */ /* 0x000fe20000000000 */
[----:B------:R-:W-:Y:S02]  /*0240*/  ISETP.NE.AND P1, PT, R0, RZ, PT ;  /* 0x000000ff0000720c */ /* 0x000fe40003f25270 */
[----:B------:R-:W-:Y:S02]  /*0250*/  ISETP.GE.U32.AND P0, PT, R2, R7, PT ;  /* 0x000000070200720c */ /* 0x000fe40003f06070 */
[----:B------:R-:W-:-:S04]  /*0260*/  LOP3.LUT R2, R3, R0, RZ, 0x3c, !PT ;  /* 0x0000000003027212 */ /* 0x000fc800078e3cff */
[----:B------:R-:W-:Y:S01]  /*0270*/  ISETP.GE.AND P2, PT, R2, RZ, PT ;  /* 0x000000ff0200720c */ /* 0x000fe20003f46270 */
[----:B------:R-:W-:-:S06]  /*0280*/  VIADD R2, R12, 0x3f ;  /* 0x0000003f0c027836 */ /* 0x000fcc0000000000 */
[----:B------:R-:W-:-:S04]  /*0290*/  @P0 VIADD R5, R5, 0x1 ;  /* 0x0000000105050836 */ /* 0x000fc80000000000 */
[----:B------:R-:W-:Y:S01]  /*02a0*/  IMAD.MOV.U32 R4, RZ, RZ, R5 ;  /* 0x000000ffff047224 */ /* 0x000fe200078e0005 */
[----:B------:R-:W-:-:S03]  /*02b0*/  SHF.R.S32.HI R5, RZ, 0x1f, R2 ;  /* 0x0000001fff057819 */ /* 0x000fc60000011402 */
[----:B------:R-:W-:Y:S01]  /*02c0*/  @!P2 IMAD.MOV R4, RZ, RZ, -R4 ;  /* 0x000000ffff04a224 */ /* 0x000fe200078e0a04 */
[----:B------:R-:W-:Y:S02]  /*02d0*/  @!P1 LOP3.LUT R4, RZ, R0, RZ, 0x33, !PT ;  /* 0x00000000ff049212 */ /* 0x000fe400078e33ff */
[----:B------:R-:W-:-:S03]  /*02e0*/  LEA.HI R5, R5, R2, RZ, 0x6 ;  /* 0x0000000205057211 */ /* 0x000fc600078f30ff */
[----:B------:R-:W-:Y:S02]  /*02f0*/  IMAD.SHL.U32 R2, R4, 0x8, RZ ;  /* 0x0000000804027824 */ /* 0x000fe400078e00ff */
[----:B------:R-:W-:-:S03]  /*0300*/  IMAD.MOV R4, RZ, RZ, -R4 ;  /* 0x000000ffff047224 */ /* 0x000fc600078e0a04 */
[----:B------:R-:W-:Y:S01]  /*0310*/  LEA.HI.SX32 R5, R5, -R2, 0x1a ;  /* 0x8000000205057211 */ /* 0x000fe200078fd2ff */
[----:B------:R-:W-:Y:S02]  /*0320*/  IMAD R15, R0, R4, R3 ;  /* 0x00000004000f7224 */ /* 0x000fe400078e0203 */
[----:B------:R-:W-:Y:S01]  /*0330*/  IMAD.MOV.U32 R4, RZ, RZ, RZ ;  /* 0x000000ffff047224 */ /* 0x000fe200078e00ff */
[----:B------:R-:W-:Y:S02]  /*0340*/  VIMNMX R6, PT, PT, R5, 0x8, PT ;  /* 0x0000000805067848 */ /* 0x000fe40003fe0100 */
[----:B------:R-:W-:Y:S02]  /*0350*/  IABS R11, R15 ;  /* 0x0000000f000b7213 */ /* 0x000fe40000000000 */
[----:B------:R-:W-:-:S04]  /*0360*/  IABS R9, R6 ;  /* 0x0000000600097213 */ /* 0x000fc80000000000 */
[----:B------:R-:W0:Y:S08]  /*0370*/  I2F.RP R7, R9 ;  /* 0x0000000900077306 */ /* 0x000e300000209400 */
[----:B0-----:R-:W0:Y:S02]  /*0380*/  MUFU.RCP R7, R7 ;  /* 0x0000000700077308 */ /* 0x001e240000001000 */
[----:B0-----:R-:W-:-:S06]  /*0390*/  VIADD R5, R7, 0xffffffe ;  /* 0x0ffffffe07057836 */ /* 0x001fcc0000000000 */
[----:B------:R-:W0:Y:S02]  /*03a0*/  F2I.FTZ.U32.TRUNC.NTZ R5, R5 ;  /* 0x0000000500057305 */ /* 0x000e24000021f000 */
[----:B0-----:R-:W-:-:S04]  /*03b0*/  IMAD.MOV R8, RZ, RZ, -R5 ;  /* 0x000000ffff087224 */ /* 0x001fc800078e0a05 */
[----:B------:R-:W-:-:S04]  /*03c0*/  IMAD.MOV.U32 R0, RZ, RZ, R8 ;  /* 0x000000ffff007224 */ /* 0x000fc800078e0008 */
[----:B------:R-:W-:Y:S01]  /*03d0*/  IMAD R3, R0, R9, RZ ;  /* 0x0000000900037224 */ /* 0x000fe200078e02ff */
[----:B------:R-:W-:-:S03]  /*03e0*/  IABS R0, R6 ;  /* 0x0000000600007213 */ /* 0x000fc60000000000 */
[----:B------:R-:W-:-:S04]  /*03f0*/  IMAD.HI.U32 R4, R5, R3, R4 ;  /* 0x0000000305047227 */ /* 0x000fc800078e0004 */
[----:B------:R-:W-:Y:S02]  /*0400*/  IMAD.MOV R0, RZ, RZ, -R0 ;  /* 0x000000ffff007224 */ /* 0x000fe400078e0a00 */
        /* <DEDUP_REMOVED lines=8> */
[----:B------:R-:W-:-:S07]  /*0490*/  ISETP.GE.AND P2, PT, R0, RZ, PT ;  /* 0x000000ff0000720c */ /* 0x000fce0003f46270 */
[----:B------:R-:W-:-:S06]  /*04a0*/  @P0 VIADD R4, R4, 0x1 ;  /* 0x0000000104040836 */ /* 0x000fcc0000000000 */
[----:B------:R-:W-:Y:S01]  /*04b0*/  @!P2 IMAD.MOV R4, RZ, RZ, -R4 ;  /* 0x000000ffff04a224 */ /* 0x000fe200078e0a04 */
[----:B------:R-:W-:-:S05]  /*04c0*/  @!P1 LOP3.LUT R4, RZ, R6, RZ, 0x33, !PT ;  /* 0x00000006ff049212 */ /* 0x000fca00078e33ff */
[----:B------:R-:W-:-:S04]  /*04d0*/  IMAD.MOV R3, RZ, RZ, -R4 ;  /* 0x000000ffff037224 */ /* 0x000fc800078e0a04 */
[----:B------:R-:W-:-:S04]  /*04e0*/  IMAD R3, R6, R3, R15 ;  /* 0x0000000306037224 */ /* 0x000fc800078e020f */
[----:B------:R-:W-:Y:S02]  /*04f0*/  IMAD.IADD R0, R2, 0x1, R3 ;  /* 0x0000000102007824 */ /* 0x000fe400078e0203 */
[----:B------:R-:W-:Y:S02]  /*0500*/  IMAD.SHL.U32 R2, R4, 0x200, RZ ;  /* 0x0000020004027824 */ /* 0x000fe400078e00ff */
[----:B------:R-:W-:Y:S02]  /*0510*/  IMAD R0, R0, 0x40, R16 ;  /* 0x0000004000007824 */ /* 0x000fe400078e0210 */
[C---:B------:R-:W-:Y:S02]  /*0520*/  VIADD R5, R2.reuse, 0x1 ;  /* 0x0000000102057836 */ /* 0x040fe40000000000 */
[C---:B------:R-:W-:Y:S02]  /*0530*/  VIADD R4, R2.reuse, 0x2 ;  /* 0x0000000202047836 */ /* 0x040fe40000000000 */
[C---:B------:R-:W-:Y:S01]  /*0540*/  VIADD R3, R2.reuse, 0x3 ;  /* 0x0000000302037836 */ /* 0x040fe20000000000 */
[----:B------:R0:W-:Y:S01]  /*0550*/  STL [R1+0xc70], R5 ;  /* 0x000c700501007387 */ /* 0x0001e20000100800 */
[----:B------:R-:W-:-:S02]  /*0560*/  VIADD R29, R2, 0x10 ;  /* 0x00000010021d7836 */ /* 0x000fc40000000000 */
[C---:B------:R-:W-:Y:S01]  /*0570*/  VIADD R28, R2.reuse, 0x19 ;  /* 0x00000019021c7836 */ /* 0x040fe20000000000 */
[----:B------:R1:W-:Y:S01]  /*0580*/  STL [R1+0xc6c], R4 ;  /* 0x000c6c0401007387 */ /* 0x0003e20000100800 */
[C---:B------:R-:W-:Y:S02]  /*0590*/  VIADD R27, R2.reuse, 0x1ec ;  /* 0x000001ec021b7836 */ /* 0x040fe40000000000 */
[C---:B------:R-:W-:Y:S01]  /*05a0*/  VIADD R26, R2.reuse, 0x1ed ;  /* 0x000001ed021a7836 */ /* 0x040fe20000000000 */
[----:B------:R2:W-:Y:S01]  /*05b0*/  STL [R1+0xc68], R3 ;  /* 0x000c680301007387 */ /* 0x0005e20000100800 */
[C---:B------:R-:W-:Y:S02]  /*05c0*/  VIADD R25, R2.reuse, 0x1ee ;  /* 0x000001ee02197836 */ /* 0x040fe40000000000 */
[C---:B0-----:R-:W-:Y:S02]  /*05d0*/  VIADD R5, R2.reuse, 0x4 ;  /* 0x0000000402057836 */ /* 0x041fe40000000000 */
[----:B------:R-:W-:-:S02]  /*05e0*/  VIADD R24, R2, 0x1ef ;  /* 0x000001ef02187836 */ /* 0x000fc40000000000 */
[C---:B-1----:R-:W-:Y:S01]  /*05f0*/  VIADD R4, R2.reuse, 0x5 ;  /* 0x0000000502047836 */ /* 0x042fe20000000000 */
[----:B------:R0:W-:Y:S01]  /*0600*/  STL [R1+0xc64], R5 ;  /* 0x000c640501007387 */ /* 0x0001e20000100800 */
[C---:B------:R-:W-:Y:S02]  /*0610*/  VIADD R23, R2.reuse, 0x1f0 ;  /* 0x000001f002177836 */ /* 0x040fe40000000000 */
[C---:B--2---:R-:W-:Y:S01]  /*0620*/  VIADD R3, R2.reuse, 0x6 ;  /* 0x0000000602037836 */ /* 0x044fe20000000000 */
[----:B------:R1:W-:Y:S01]  /*0630*/  STL [R1+0xc60], R4 ;  /* 0x000c600401007387 */ /* 0x0003e20000100800 */
[C---:B------:R-:W-:Y:S02]  /*0640*/  VIADD R22, R2.reuse, 0x1f1 ;  /* 0x000001f102167836 */ /* 0x040fe40000000000 */
[C---:B------:R-:W-:Y:S01]  /*0650*/  VIADD R21, R2.reuse, 0x1f2 ;  /* 0x000001f202157836 */ /* 0x040fe20000000000 */
[----:B------:R2:W-:Y:S01]  /*0660*/  STL [R1+0xc5c], R3 ;  /* 0x000c5c0301007387 */ /* 0x0005e20000100800 */
[----:B------:R-:W-:-:S02]  /*0670*/  VIADD R20, R2, 0x1f3 ;  /* 0x000001f302147836 */ /* 0x000fc40000000000 */
[C---:B0-----:R-:W-:Y:S02]  /*0680*/  VIADD R5, R2.reuse, 0x7 ;  /* 0x0000000702057836 */ /* 0x041fe40000000000 */
[C---:B------:R-:W-:Y:S02]  /*0690*/  VIADD R19, R2.reuse, 0x1f4 ;  /* 0x000001f402137836 */ /* 0x040fe40000000000 */
[C---:B-1----:R-:W-:Y:S01]  /*06a0*/  VIADD R4, R2.reuse, 0x8 ;  /* 0x0000000802047836 */ /* 0x042fe20000000000 */
[----:B------:R0:W-:Y:S01]  /*06b0*/  STL [R1+0xc58], R5 ;  /* 0x000c580501007387 */ /* 0x0001e20000100800 */
[C---:B------:R-:W-:Y:S02]  /*06c0*/  VIADD R18, R2.reuse, 0x1f5 ;  /* 0x000001f502127836 */ /* 0x040fe40000000000 */
[C---:B--2---:R-:W-:Y:S01]  /*06d0*/  VIADD R3, R2.reuse, 0x9 ;  /* 0x0000000902037836 */ /* 0x044fe20000000000 */
[----:B------:R1:W-:Y:S01]  /*06e0*/  STL [R1+0xc50], R4 ;  /* 0x000c500401007387 */ /* 0x0003e20000100800 */
[----:B------:R-:W-:-:S02]  /*06f0*/  VIADD R11, R2, 0x1f6 ;  /* 0x000001f6020b7836 */ /* 0x000fc40000000000 */
[C---:B------:R-:W-:Y:S01]  /*0700*/  VIADD R10, R2.reuse, 0x1f7 ;  /* 0x000001f7020a7836 */ /* 0x040fe20000000000 */
[----:B------:R2:W-:Y:S01]  /*0710*/  STL [R1+0xc44], R3 ;  /* 0x000c440301007387 */ /* 0x0005e20000100800 */
[C---:B------:R-:W-:Y:S02]  /*0720*/  VIADD R9, R2.reuse, 0x1f8 ;  /* 0x000001f802097836 */ /* 0x040fe40000000000 */
[C---:B0-----:R-:W-:Y:S02]  /*0730*/  VIADD R5, R2.reuse, 0xa ;  /* 0x0000000a02057836 */ /* 0x041fe40000000000 */
[C---:B------:R-:W-:Y:S02]  /*0740*/  VIADD R8, R2.reuse, 0x1f9 ;  /* 0x000001f902087836 */ /* 0x040fe40000000000 */
[C---:B-1----:R-:W-:Y:S01]  /*0750*/  VIADD R4, R2.reuse, 0xb ;  /* 0x0000000b02047836 */ /* 0x042fe20000000000 */
[----:B------:R0:W-:Y:S01]  /*0760*/  STL [R1+0xc40], R5 ;  /* 0x000c400501007387 */ /* 0x0001e20000100800 */
[----:B------:R-:W-:-:S02]  /*0770*/  VIADD R7, R2, 0x1fa ;  /* 0x000001fa02077836 */ /* 0x000fc40000000000 */
[C---:B--2---:R-:W-:Y:S01]  /*0780*/  VIADD R3, R2.reuse, 0xc ;  /* 0x0000000c02037836 */ /* 0x044fe20000000000 */
[----:B------:R1:W-:Y:S01]  /*0790*/  STL [R1+0xc3c], R4 ;  /* 0x000c3c0401007387 */ /* 0x0003e20000100800 */
[----:B------:R-:W-:-:S03]  /*07a0*/  VIADD R6, R2, 0x1fb ;  /* 0x000001fb02067836 */ /* 0x000fc60000000000 */
[----:B------:R2:W-:Y:S01]  /*07b0*/  STL [R1+0xc54], R3 ;  /* 0x000c540301007387 */ /* 0x0005e20000100800 */
[C---:B0-----:R-:W-:Y:S02]  /*07c0*/  VIADD R5, R2.reuse, 0xd ;  /* 0x0000000d02057836 */ /* 0x041fe40000000000 */
[----:B-1----:R-:W-:-:S03]  /*07d0*/  VIADD R4, R2, 0xe ;  /* 0x0000000e02047836 */ /* 0x002fc60000000000 */
[----:B------:R0:W-:Y:S01]  /*07e0*/  STL [R1+0xc4c], R5 ;  /* 0x000c4c0501007387 */ /* 0x0001e20000100800 */
[----:B--2---:R-:W-:-:S03]  /*07f0*/  VIADD R3, R2, 0xf ;  /* 0x0000000f02037836 */ /* 0x004fc60000000000 */
[----:B------:R1:W-:Y:S04]  /*0800*/  STL [R1+0xc48], R4 ;  /* 0x000c480401007387 */ /* 0x0003e80000100800 */
        /* <DEDUP_REMOVED lines=8> */
[C---:B-1----:R-:W-:Y:S02]  /*0890*/  VIADD R4, R2.reuse, 0x14 ;  /* 0x0000001402047836 */ /* 0x042fe40000000000 */
[----:B--2---:R-:W-:-:S03]  /*08a0*/  VIADD R3, R2, 0x15 ;  /* 0x0000001502037836 */ /* 0x004fc60000000000 */
[----:B------:R0:W-:Y:S04]  /*08b0*/  STL [R1+0xc1c], R4 ;  /* 0x000c1c0401007387 */ /* 0x0001e80000100800 */
        /* <DEDUP_REMOVED lines=12> */
[----:B------:R1:W-:Y:S01]  /*0980*/  STL [R1+0xbfc], R4 ;  /* 0x000bfc0401007387 */ /* 0x0003e20000100800 */
[C---:B0-----:R-:W-:Y:S02]  /*0990*/  VIADD R3, R2.reuse, 0x1d ;  /* 0x0000001d02037836 */ /* 0x041fe40000000000 */
[----:B-1----:R-:W-:-:S03]  /*09a0*/  VIADD R4, R2, 0x1f ;  /* 0x0000001f02047836 */ /* 0x002fc60000000000 */
        /* <DEDUP_REMOVED lines=925> */
[----:B------:R1:W-:Y:S01]  /*4380*/  STL [R1+0x8], R0 ;  /* 0x0000080001007387 */ /* 0x0003e20000100800 */
[C---:B0-----:R-:W-:Y:S02]  /*4390*/  VIADD R3, R2.reuse, 0x1fe ;  /* 0x000001fe02037836 */ /* 0x041fe40000000000 */
[----:B-1----:R-:W-:Y:S01]  /*43a0*/  VIADD R0, R2, 0x1ff ;  /* 0x000001ff02007836 */ /* 0x002fe20000000000 */
[----:B----4-:R-:W-:Y:S06]  /*43b0*/  BRA.U UP0, `(.L_x_0) ;  /* 0x0000000d00e07547 */ /* 0x010fec000b800000 */
[----:B------:R0:W-:Y:S01]  /*43c0*/  STL [R1], RZ ;  /* 0x000000ff01007387 */ /* 0x0001e20000100800 */
[----:B------:R-:W-:Y:S01]  /*43d0*/  IMAD.SHL.U32 R0, R14, 0x20, RZ ;  /* 0x000000200e007824 */ /* 0x000fe200078e00ff */
[----:B------:R-:W-:Y:S02]  /*43e0*/  CS2R R20, SRZ ;  /* 0x0000000000147805 */ /* 0x000fe4000001ff00 */
[----:B------:R-:W-:Y:S01]  /*43f0*/  CS2R R22, SRZ ;  /* 0x0000000000167805 */ /* 0x000fe2000001ff00 */
[----:B------:R0:W-:Y:S01]  /*4400*/  STL [R1+0x4], RZ ;  /* 0x000004ff01007387 */ /* 0x0001e20000100800 */
[----:B------:R-:W-:Y:S02]  /*4410*/  CS2R R16, SRZ ;  /* 0x0000000000107805 */ /* 0x000fe4000001ff00 */
[----:B------:R-:W-:Y:S02]  /*4420*/  LOP3.LUT R0, R0, 0x400, RZ, 0xc0, !PT ;  /* 0x0000040000007812 */ /* 0x000fe400078ec0ff */
[----:B------:R-:W-:Y:S01]  /*4430*/  CS2R R18, SRZ ;  /* 0x0000000000127805 */ /* 0x000fe2000001ff00 */
[----:B------:R0:W-:Y:S01]  /*4440*/  STL [R1+0x8], RZ ;  /* 0x000008ff01007387 */ /* 0x0001e20000100800 */
[----:B------:R-:W-:-:S02]  /*4450*/  CS2R R12, SRZ ;  /* 0x00000000000c7805 */ /* 0x000fc4000001ff00 */
[----:B------:R-:W-:Y:S02]  /*4460*/  CS2R R14, SRZ ;  /* 0x00000000000e7805 */ /* 0x000fe4000001ff00 */
[----:B------:R-:W-:Y:S01]  /*4470*/  CS2R R8, SRZ ;  /* 0x0000000000087805 */ /* 0x000fe2000001ff00 */
[----:B------:R0:W-:Y:S01]  /*4480*/  STL [R1+0xc], RZ ;  /* 0x00000cff01007387 */ /* 0x0001e20000100800 */
[----:B------:R-:W-:Y:S02]  /*4490*/  CS2R R10, SRZ ;  /* 0x00000000000a7805 */ /* 0x000fe4000001ff00 */
[----:B------:R-:W-:Y:S02]  /*44a0*/  CS2R R4, SRZ ;  /* 0x0000000000047805 */ /* 0x000fe4000001ff00 */
[----:B------:R-:W-:Y:S01]  /*44b0*/  CS2R R6, SRZ ;  /* 0x0000000000067805 */ /* 0x000fe2000001ff00 */
[----:B------:R0:W-:Y:S01]  /*44c0*/  STL [R1+0x10], RZ ;  /* 0x000010ff01007387 */ /* 0x0001e20000100800 */
[----:B------:R-:W-:-:S02]  /*44d0*/  CS2R R24, SRZ ;  /* 0x0000000000187805 */ /* 0x000fc4000001ff00 */
[----:B------:R-:W-:Y:S01]  /*44e0*/  CS2R R26, SRZ ;  /* 0x00000000001a7805 */ /* 0x000fe2000001ff00 */
[----:B------:R0:W-:Y:S04]  /*44f0*/  STL [R1+0x14], RZ ;  /* 0x000014ff01007387 */ /* 0x0001e80000100800 */
        /* <DEDUP_REMOVED lines=207> */
[----:B------:R0:W-:Y:S04]  /*51f0*/  STL [R1+0x1fb4], R0 ;  /* 0x001fb40001007387 */ /* 0x0001e80000100800 */
        /* <DEDUP_REMOVED lines=18> */
[----:B------:R0:W-:Y:S01]  /*5320*/  STL [R1+0xa2c], RZ ;  /* 0x000a2cff01007387 */ /* 0x0001e20000100800 */
[----:B------:R-:W-:Y:S05]  /*5330*/  BRA `(.L_x_1) ;  /* 0x0000083000187947 */ /* 0x000fea0003800000 */
.L_x_0:
[----:B------:R-:W2:Y:S01]  /*5340*/  LDL.LU R16, [R1+0xc18] ;  /* 0x000c180001107983 */ /* 0x000ea20000300800 */
[----:B------:R-:W-:Y:S01]  /*5350*/  ISETP.NE.AND P5, PT, R12, RZ, PT ;  /* 0x000000ff0c00720c */ /* 0x000fe20003fa5270 */
[----:B------:R-:W0:Y:S02]  /*5360*/  LDCU UR6, c[0x0][0x3ac] ;  /* 0x00007580ff0677ac */ /* 0x000e240008000800 */
[----:B------:R-:W3:Y:S01]  /*5370*/  LDL.LU R17, [R1+0xbf4] ;  /* 0x000bf40001117983 */ /* 0x000ee20000300800 */
[----:B------:R-:W-:Y:S01]  /*5380*/  ISETP.GE.AND P4, PT, R0, RZ, PT ;  /* 0x000000ff0000720c */ /* 0x000fe20003f86270 */
[----:B------:R-:W1:Y:S02]  /*5390*/  LDCU.128 UR12, c[0x0][0x380] ;  /* 0x00007000ff0c77ac */ /* 0x000e640008000c00 */
[----:B------:R-:W4:Y:S01]  /*53a0*/  LDL.LU R14, [R1+0xc14] ;  /* 0x000c1400010e7983 */ /* 0x000f220000300800 */
[----:B------:R-:W-:Y:S01]  /*53b0*/  ISETP.GE.AND P3, PT, R3, RZ, PT ;  /* 0x000000ff0300720c */ /* 0x000fe20003f66270 */
[----:B------:R-:W0:Y:S02]  /*53c0*/  LDCU UR7, c[0x0][0x3a4] ;  /* 0x00007480ff0777ac */ /* 0x000e240008000800 */
[----:B------:R-:W4:Y:S01]  /*53d0*/  LDL.LU R15, [R1+0xbfc] ;  /* 0x000bfc00010f7983 */ /* 0x000f220000300800 */
[----:B------:R-:W-:Y:S01]  /*53e0*/  ISETP.GE.AND P1, PT, R5, RZ, PT ;  /* 0x000000ff0500720c */ /* 0x000fe20003f26270 */
[----:B------:R-:W0:Y:S02]  /*53f0*/  LDCU UR10, c[0x0][0x3b0] ;  /* 0x00007600ff0a77ac */ /* 0x000e240008000800 */
[----:B------:R1:W-:Y:S04]  /*5400*/  STL [R1+0x23fc], R21 ;  /* 0x0023fc1501007387 */ /* 0x0003e80000100800 */
[----:B-1----:R-:W4:Y:S04]  /*5410*/  LDL.LU R21, [R1+0xc34] ;  /* 0x000c340001157983 */ /* 0x002f280000300800 */
[----:B------:R1:W-:Y:S04]  /*5420*/  STL [R1+0x23f8], R22 ;  /* 0x0023f81601007387 */ /* 0x0003e80000100800 */
[----:B-1----:R-:W4:Y:S04]  /*5430*/  LDL R22, [R1+0x1fc4] ;  /* 0x001fc40001167983 */ /* 0x002f280000100800 */
[----:B------:R-:W-:Y:S04]  /*5440*/  STL [R1+0x23f4], R23 ;  /* 0x0023f41701007387 */ /* 0x000fe80000100800 */
[----:B------:R-:W-:Y:S04]  /*5450*/  STL [R1+0x23f0], R24 ;  /* 0x0023f01801007387 */ /* 0x000fe80000100800 */
[----:B------:R-:W-:Y:S04]  /*5460*/  STL [R1+0x23ec], R25 ;  /* 0x0023ec1901007387 */ /* 0x000fe80000100800 */
[----:B------:R-:W-:Y:S04]  /*5470*/  STL [R1+0x23e8], R26 ;  /* 0x0023e81a01007387 */ /* 0x000fe80000100800 */
[----:B------:R1:W-:Y:S04]  /*5480*/  STL [R1+0x23e4], R27 ;  /* 0x0023e41b01007387 */ /* 0x0003e80000100800 */
[----:B------:R0:W-:Y:S04]  /*5490*/  STL [R1+0x2140], R2 ;  /* 0x0021400201007387 */ /* 0x0001e80000100800 */
[----:B------:R2:W-:Y:S01]  /*54a0*/  STL [R1+0x213c], R13 ;  /* 0x00213c0d01007387 */ /* 0x0005e20000100800 */
[----:B-1----:R-:W-:Y:S01]  /*54b0*/  IMAD.MOV.U32 R27, RZ, RZ, R29 ;  /* 0x000000ffff1b7224 */ /* 0x002fe200078e001d */
[----:B------:R-:W-:Y:S01]  /*54c0*/  IABS R29, R13 ;  /* 0x0000000d001d7213 */ /* 0x000fe20000000000 */
[----:B0-----:R-:W-:Y:S01]  /*54d0*/  IMAD.MOV.U32 R2, RZ, RZ, R28 ;  /* 0x000000ffff027224 */ /* 0x001fe200078e001c */
[----:B------:R-:W-:Y:S01]  /*54e0*/  IABS R28, R12 ;  /* 0x0000000c001c7213 */ /* 0x000fe20000000000 */
[----:B--2---:R-:W-:-:S02]  /*54f0*/  IMAD.MOV.U32 R23, RZ, RZ, R16 ;  /* 0x000000ffff177224 */ /* 0x004fc400078e0010 */
[----:B---3--:R-:W-:Y:S02]  /*5500*/  IMAD.MOV.U32 R24, RZ, RZ, R17 ;  /* 0x000000ffff187224 */ /* 0x008fe400078e0011 */
[----:B------:R-:W0:Y:S01]  /*5510*/  I2F.RP R17, R29 ;  /* 0x0000001d00117306 */ /* 0x000e220000209400 */
[----:B----4-:R-:W-:Y:S02]  /*5520*/  IMAD.MOV.U32 R25, RZ, RZ, R14 ;  /* 0x000000ffff197224 */ /* 0x010fe400078e000e */
[----:B------:R-:W-:-:S05]  /*5530*/  IMAD.MOV.U32 R26, RZ, RZ, R15 ;  /* 0x000000ffff1a7224 */ /* 0x000fca00078e000f */
[----:B------:R-:W1:Y:S08]  /*5540*/  I2F.RP R14, R28 ;  /* 0x0000001c000e7306 */ /* 0x000e700000209400 */
[----:B0-----:R-:W0:Y:S08]  /*5550*/  MUFU.RCP R17, R17 ;  /* 0x0000001100117308 */ /* 0x001e300000001000 */
[----:B-1----:R-:W1:Y:S01]  /*5560*/  MUFU.RCP R14, R14 ;  /* 0x0000000e000e7308 */ /* 0x002e620000001000 */
[----:B0-----:R-:W-:Y:S01]  /*5570*/  VIADD R17, R17, 0xffffffe ;  /* 0x0ffffffe11117836 */ /* 0x001fe20000000000 */
[----:B------:R-:W-:-:S06]  /*5580*/  IABS R13, R22 ;  /* 0x00000016000d7213 */ /* 0x000fcc0000000000 */
[----:B------:R-:W-:Y:S01]  /*5590*/  F2I.FTZ.U32.TRUNC.NTZ R17, R17 ;  /* 0x0000001100117305 */ /* 0x000fe2000021f000 */
[----:B-1----:R-:W-:-:S07]  /*55a0*/  VIADD R14, R14, 0xffffffe ;  /* 0x0ffffffe0e0e7836 */ /* 0x002fce0000000000 */
[----:B------:R-:W0:Y:S02]  /*55b0*/  F2I.FTZ.U32.TRUNC.NTZ R15, R14 ;  /* 0x0000000e000f7305 */ /* 0x000e24000021f000 */
[----:B0-----:R-:W-:-:S04]  /*55c0*/  IMAD.MOV R14, RZ, RZ, -R15 ;  /* 0x000000ffff0e7224 */ /* 0x001fc800078e0a0f */
[----:B------:R-:W-:Y:S02]  /*55d0*/  IMAD R16, R14, R28, RZ ;  /* 0x0000001c0e107224 */ /* 0x000fe400078e02ff */
[----:B------:R-:W-:-:S04]  /*55e0*/  IMAD.MOV.U32 R14, RZ, RZ, RZ ;  /* 0x000000ffff0e7224 */ /* 0x000fc800078e00ff */
[----:B------:R-:W-:-:S04]  /*55f0*/  IMAD.HI.U32 R16, R15, R16, R14 ;  /* 0x000000100f107227 */ /* 0x000fc800078e000e */
[----:B------:R-:W-:Y:S01]  /*5600*/  IMAD.MOV.U32 R15, RZ, RZ, R13 ;  /* 0x000000ffff0f7224 */ /* 0x000fe200078e000d */
[----:B------:R-:W-:-:S03]  /*5610*/  IABS R13, R0 ;  /* 0x00000000000d7213 */ /* 0x000fc60000000000 */
[----:B------:R-:W-:-:S04]  /*5620*/  IMAD.HI.U32 R14, R16, R15, RZ ;  /* 0x0000000f100e7227 */ /* 0x000fc800078e00ff */
[----:B------:R-:W-:Y:S02]  /*5630*/  IMAD.MOV R14, RZ, RZ, -R14 ;  /* 0x000000ffff0e7224 */ /* 0x000fe400078e0a0e */
[----:B------:R-:W-:Y:S02]  /*5640*/  IMAD.MOV R16, RZ, RZ, -R17 ;  /* 0x000000ffff107224 */ /* 0x000fe400078e0a11 */
[C---:B------:R-:W-:Y:S02]  /*5650*/  IMAD R14, R28.reuse, R14, R15 ;  /* 0x0000000e1c0e7224 */ /* 0x040fe400078e020f */
[----:B------:R-:W-:Y:S02]  /*5660*/  IMAD.MOV.U32 R15, RZ, RZ, R16 ;  /* 0x000000ffff0f7224 */ /* 0x000fe400078e0010 */
[----:B------:R-:W-:Y:S01]  /*5670*/  IMAD.MOV.U32 R16, RZ, RZ, RZ ;  /* 0x000000ffff107224 */ /* 0x000fe200078e00ff */
[----:B------:R-:W-:Y:S01]  /*5680*/  ISETP.GT.U32.AND P0, PT, R28, R14, PT ;  /* 0x0000000e1c00720c */ /* 0x000fe20003f04070 */
[----:B------:R-:W-:-:S04]  /*5690*/  IMAD R15, R15, R29, RZ ;  /* 0x0000001d0f0f7224 */ /* 0x000fc800078e02ff */
[----:B------:R-:W-:Y:S01]  /*56a0*/  IMAD.HI.U32 R16, R17, R15, R16 ;  /* 0x0000000f11107227 */ /* 0x000fe200078e0010 */
[----:B------:R-:W-:Y:S02]  /*56b0*/  ISETP.GE.AND P6, PT, R22, RZ, PT ;  /* 0x000000ff1600720c */ /* 0x000fe40003fc6270 */
[----:B------:R-:W-:Y:S01]  /*56c0*/  IABS R17, R3 ;  /* 0x0000000300117213 */ /* 0x000fe20000000000 */
[----:B------:R-:W-:Y:S02]  /*56d0*/  IMAD.MOV.U32 R15, RZ, RZ, R13 ;  /* 0x000000ffff0f7224 */ /* 0x000fe400078e000d */
[----:B------:R-:W-:Y:S02]  /*56e0*/  IMAD.MOV.U32 R13, RZ, RZ, R27 ;  /* 0x000000ffff0d7224 */ /* 0x000fe400078e001b */
[----:B------:R-:W-:Y:S02]  /*56f0*/  IMAD.MOV.U32 R27, RZ, RZ, R26 ;  /* 0x000000ffff1b7224 */ /* 0x000fe400078e001a */
[----:B------:R-:W-:-:S02]  /*5700*/  IMAD.MOV.U32 R26, RZ, RZ, R21 ;  /* 0x000000ffff1a7224 */ /* 0x000fc400078e0015 */
[----:B------:R-:W-:-:S04]  /*5710*/  IMAD.HI.U32 R21, R16, R15, RZ ;  /* 0x0000000f10157227 */ /* 0x000fc800078e00ff */
[----:B------:R-:W-:Y:S02]  /*5720*/  @!P0 IMAD.IADD R14, R14, 0x1, -R28 ;  /* 0x000000010e0e8824 */ /* 0x000fe400078e0a1c */
[----:B------:R-:W-:-:S03]  /*5730*/  IMAD.MOV R21, RZ, RZ, -R21 ;  /* 0x000000ffff157224 */ /* 0x000fc600078e0a15 */
[----:B------:R-:W-:Y:S01]  /*5740*/  ISETP.GT.U32.AND P0, PT, R28, R14, PT ;  /* 0x0000000e1c00720c */ /* 0x000fe20003f04070 */
[C---:B------:R-:W-:Y:S02]  /*5750*/  IMAD R15, R29.reuse, R21, R15 ;  /* 0x000000151d0f7224 */ /* 0x040fe400078e020f */
[----:B------:R-:W-:Y:S01]  /*5760*/  IMAD.HI.U32 R0, R16, R17, RZ ;  /* 0x0000001110007227 */ /* 0x000fe200078e00ff */
[----:B------:R-:W-:Y:S01]  /*5770*/  IABS R3, R5 ;  /* 0x0000000500037213 */ /* 0x000fe20000000000 */
[----:B------:R-:W2:Y:S01]  /*5780*/  LDL.LU R21, [R1+0x23fc] ;  /* 0x0023fc0001157983 */ /* 0x000ea20000300800 */
[C---:B------:R-:W-:Y:S01]  /*5790*/  ISETP.GT.U32.AND P2, PT, R29.reuse, R15, PT ;  /* 0x0000000f1d00720c */ /* 0x040fe20003f44070 */
[----:B------:R-:W-:Y:S02]  /*57a0*/  IMAD.MOV R0, RZ, RZ, -R0 ;  /* 0x000000ffff007224 */ /* 0x000fe400078e0a00 */
[----:B------:R-:W3:Y:S02]  /*57b0*/  LDL.LU R22, [R1+0x23f8] ;  /* 0x0023f80001167983 */ /* 0x000ee40000300800 */
[----:B------:R-:W-:Y:S01]  /*57c0*/  IMAD R17, R29, R0, R17 ;  /* 0x000000001d117224 */ /* 0x000fe200078e0211 */
[----:B------:R-:W-:Y:S01]  /*57d0*/  IABS R0, R6 ;  /* 0x0000000600007213 */ /* 0x000fe20000000000 */
[----:B------:R-:W-:Y:S01]  /*57e0*/  @!P0 IMAD.IADD R14, R14, 0x1, -R28 ;  /* 0x000000010e0e8824 */ /* 0x000fe200078e0a1c */
[----:B------:R-:W-:-:S02]  /*57f0*/  ISETP.GE.AND P0, PT, R4, RZ, PT ;  /* 0x000000ff0400720c */ /* 0x000fc40003f06270 */
[----:B------:R-:W-:Y:S01]  /*5800*/  IABS R4, R4 ;  /* 0x0000000400047213 */ /* 0x000fe20000000000 */
[----:B------:R-:W-:Y:S01]  /*5810*/  IMAD.MOV.U32 R28, RZ, RZ, R14 ;  /* 0x000000ffff1c7224 */ /* 0x000fe200078e000e */
[----:B------:R-:W-:Y:S01]  /*5820*/  IABS R14, R7 ;  /* 0x00000007000e7213 */ /* 0x000fe20000000000 */
[----:B------:R-:W-:Y:S01]  /*5830*/  @!P2 IMAD.IADD R15, R15, 0x1, -R29 ;  /* 0x000000010f0fa824 */ /* 0x000fe200078e0a1d */
[----:B------:R-:W-:Y:S01]  /*5840*/  ISETP.GE.AND P2, PT, R6, RZ, PT ;  /* 0x000000ff0600720c */ /* 0x000fe20003f46270 */
[----:B------:R-:W-:Y:S01]  /*5850*/  @!P6 IMAD.MOV R28, RZ, RZ, -R28 ;  /* 0x000000ffff1ce224 */ /* 0x000fe200078e0a1c */
[----:B------:R-:W-:Y:S01]  /*5860*/  @!P5 LOP3.LUT R28, RZ, R12, RZ, 0x33, !PT ;  /* 0x0000000cff1cd212 */ /* 0x000fe200078e33ff */
[C---:B------:R-:W-:Y:S01]  /*5870*/  IMAD.HI.U32 R5, R16.reuse, R4, RZ ;  /* 0x0000000410057227 */ /* 0x040fe200078e00ff */
[C---:B------:R-:W-:Y:S02]  /*5880*/  ISETP.GT.U32.AND P5, PT, R29.reuse, R15, PT ;  /* 0x0000000f1d00720c */ /* 0x040fe40003fa4070 */
[----:B------:R-:W-:Y:S01]  /*5890*/  ISETP.GT.U32.AND P6, PT, R29, R17, PT ;  /* 0x000000111d00720c */ /* 0x000fe20003fc4070 */
[----:B------:R-:W-:Y:S01]  /*58a0*/  IMAD.HI.U32 R6, R16, R3, RZ ;  /* 0x0000000310067227 */ /* 0x000fe200078e00ff */
[----:B------:R0:W-:Y:S03]  /*58b0*/  STL [R1+0x8fc], R28 ;  /* 0x0008fc1c01007387 */ /* 0x0001e60000100800 */
[----:B------:R-:W-:-:S02]  /*58c0*/  IMAD.MOV R12, RZ, RZ, -R5 ;  /* 0x000000ffff0c7224 */ /* 0x000fc400078e0a05 */
[----:B------:R-:W-:Y:S02]  /*58d0*/  IMAD.MOV R6, RZ, RZ, -R6 ;  /* 0x000000ffff067224 */ /* 0x000fe400078e0a06 */
[----:B------:R-:W-:Y:S02]  /*58e0*/  IMAD R4, R29, R12, R4 ;  /* 0x0000000c1d047224 */ /* 0x000fe400078e0204 */
[--C-:B------:R-:W-:Y:S02]  /*58f0*/  @!P5 IMAD.IADD R15, R15, 0x1, -R29.reuse ;  /* 0x000000010f0fd824 */ /* 0x100fe400078e0a1d */
[----:B------:R-:W-:Y:S01]  /*5900*/  @!P6 IMAD.IADD R17, R17, 0x1, -R29 ;  /* 0x000000011111e824 */ /* 0x000fe200078e0a1d */
[C---:B------:R-:W-:Y:S01]  /*5910*/  ISETP.GT.U32.AND P5, PT, R29.reuse, R4, PT ;  /* 0x000000041d00720c */ /* 0x040fe20003fa4070 */
[C---:B------:R-:W-:Y:S02]  /*5920*/  IMAD R3, R29.reuse, R6, R3 ;  /* 0x000000061d037224 */ /* 0x040fe400078e0203 */
[----:B0-----:R-:W-:Y:S01]  /*5930*/  IMAD.MOV.U32 R28, RZ, RZ, R15 ;  /* 0x000000ffff1c7224 */ /* 0x001fe200078e000f */
[----:B------:R-:W-:Y:S01]  /*5940*/  ISETP.GT.U32.AND P6, PT, R29, R17, PT ;  /* 0x000000111d00720c */ /* 0x000fe20003fc4070 */
[----:B------:R-:W-:-:S04]  /*5950*/  IMAD.HI.U32 R6, R16, R14, RZ ;  /* 0x0000000e10067227 */ /* 0x000fc800078e00ff */
[----:B------:R-:W-:Y:S01]  /*5960*/  @!P4 IMAD.MOV R28, RZ, RZ, -R28 ;  /* 0x000000ffff1cc224 */ /* 0x000fe200078e0a1c */
[C---:B------:R-:W-:Y:S01]  /*5970*/  ISETP.GT.U32.AND P4, PT, R29.reuse, R3, PT ;  /* 0x000000031d00720c */ /* 0x040fe20003f84070 */
[----:B------:R-:W-:Y:S01]  /*5980*/  IMAD.MOV R12, RZ, RZ, -R6 ;  /* 0x000000ffff0c7224 */ /* 0x000fe200078e0a06 */
[----:B------:R-:W-:Y:S01]  /*5990*/  IABS R6, R9 ;  /* 0x0000000900067213 */ /* 0x000fe20000000000 */
[----:B------:R-:W-:Y:S01]  /*59a0*/  IMAD.HI.U32 R5, R16, R0, RZ ;  /* 0x0000000010057227 */ /* 0x000fe200078e00ff */
[----:B------:R0:W-:Y:S03]  /*59b0*/  STL [R1+0xa34], R28 ;  /* 0x000a341c01007387 */ /* 0x0001e60000100800 */
[----:B------:R-:W-:Y:S01]  /*59c0*/  IMAD R12, R29, R12, R14 ;  /* 0x0000000c1d0c7224 */ /* 0x000fe200078e020e */
[----:B------:R-:W-:Y:S01]  /*59d0*/  IABS R14, R10 ;  /* 0x0000000a000e7213 */ /* 0x000fe20000000000 */
[----:B------:R-:W-:-:S02]  /*59e0*/  @!P6 IMAD.IADD R17, R17, 0x1, -R29 ;  /* 0x000000011111e824 */ /* 0x000fc400078e0a1d */
[--C-:B------:R-:W-:Y:S01]  /*59f0*/  @!P5 IMAD.IADD R4, R4, 0x1, -R29.reuse ;  /* 0x000000010404d824 */ /* 0x100fe200078e0a1d */
[----:B------:R-:W-:Y:S01]  /*5a00*/  ISETP.GT.U32.AND P5, PT, R29, R12, PT ;  /* 0x0000000c1d00720c */ /* 0x000fe20003fa4070 */
[----:B------:R-:W-:Y:S02]  /*5a10*/  @!P4 IMAD.IADD R3, R3, 0x1, -R29 ;  /* 0x000000010303c824 */ /* 0x000fe400078e0a1d */
[----:B------:R-:W-:Y:S01]  /*5a20*/  IMAD.MOV R5, RZ, RZ, -R5 ;  /* 0x000000ffff057224 */ /* 0x000fe200078e0a05 */
[C---:B------:R-:W-:Y:S01]  /*5a30*/  ISETP.GT.U32.AND P4, PT, R29.reuse, R4, PT ;  /* 0x000000041d00720c */ /* 0x040fe20003f84070 */
[----:B------:R-:W-:Y:S01]  /*5a40*/  @!P3 IMAD.MOV R17, RZ, RZ, -R17 ;  /* 0x000000ffff11b224 */ /* 0x000fe200078e0a11 */
[C---:B------:R-:W-:Y:S01]  /*5a50*/  ISETP.GT.U32.AND P3, PT, R29.reuse, R3, PT ;  /* 0x000000031d00720c */ /* 0x040fe20003f64070 */
[C---:B------:R-:W-:Y:S01]  /*5a60*/  IMAD R0, R29.reuse, R5, R0 ;  /* 0x000000051d007224 */ /* 0x040fe200078e0200 */
[----:B------:R-:W-:Y:S01]  /*5a70*/  IABS R5, R8 ;  /* 0x0000000800057213 */ /* 0x000fe20000000000 */
[----:B------:R-:W-:Y:S01]  /*5a80*/  IMAD.HI.U32 R15, R16, R6, RZ ;  /* 0x00000006100f7227 */ /* 0x000fe200078e00ff */
[----:B------:R1:W-:Y:S02]  /*5a90*/  STL [R1+0xa30], R17 ;  /* 0x000a301101007387 */ /* 0x0003e40000100800 */
[----:B------:R-:W-:Y:S01]  /*5aa0*/  ISETP.GT.U32.AND P6, PT, R29, R0, PT ;  /* 0x000000001d00720c */ /* 0x000fe20003fc4070 */
[----:B------:R-:W-:-:S02]  /*5ab0*/  IMAD.MOV R15, RZ, RZ, -R15 ;  /* 0x000000ffff0f7224 */ /* 0x000fc400078e0a0f */
[----:B0-----:R-:W-:-:S04]  /*5ac0*/  IMAD.HI.U32 R28, R16, R5, RZ ;  /* 0x00000005101c7227 */ /* 0x001fc800078e00ff */
[--C-:B------:R-:W-:Y:S02]  /*5ad0*/  @!P5 IMAD.IADD R12, R12, 0x1, -R29.reuse ;  /* 0x000000010c0cd824 */ /* 0x100fe400078e0a1d */
[C---:B------:R-:W-:Y:S01]  /*5ae0*/  IMAD R6, R29.reuse, R15, R6 ;  /* 0x0000000f1d067224 */ /* 0x040fe200078e0206 */
[----:B------:R-:W-:Y:S01]  /*5af0*/  IABS R15, R11 ;  /* 0x0000000b000f7213 */ /* 0x000fe20000000000 */
[----:B------:R-:W-:Y:S01]  /*5b00*/  IMAD.MOV R28, RZ, RZ, -R28 ;  /* 0x000000ffff1c7224 */ /* 0x000fe200078e0a1c */
[----:B------:R-:W-:Y:S01]  /*5b10*/  ISETP.GT.U32.AND P5, PT, R29, R12, PT ;  /* 0x0000000c1d00720c */ /* 0x000fe20003fa4070 */
[----:B------:R-:W-:Y:S01]  /*5b20*/  @!P3 IMAD.IADD R3, R3, 0x1, -R29 ;  /* 0x000000010303b824 */ /* 0x000fe200078e0a1d */
[----:B------:R-:W-:Y:S01]  /*5b30*/  ISETP.GT.U32.AND P3, PT, R29, R6, PT ;  /* 0x000000061d00720c */ /* 0x000fe20003f64070 */
[----:B-1----:R-:W-:-:S04]  /*5b40*/  IMAD.HI.U32 R17, R16, R14, RZ ;  /* 0x0000000e10117227 */ /* 0x002fc800078e00ff */
[----:B------:R-:W-:Y:S02]  /*5b50*/  IMAD R5, R29, R28, R5 ;  /* 0x0000001c1d057224 */ /* 0x000fe400078e0205 */
[----:B------:R-:W-:Y:S02]  /*5b60*/  @!P6 IMAD.IADD R0, R0, 0x1, -R29 ;  /* 0x000000010000e824 */ /* 0x000fe400078e0a1d */
[----:B------:R-:W-:-:S03]  /*5b70*/  IMAD.HI.U32 R28, R16, R15, RZ ;  /* 0x0000000f101c7227 */ /* 0x000fc600078e00ff */
[C---:B------:R-:W-:Y:S01]  /*5b80*/  ISETP.GT.U32.AND P6, PT, R29.reuse, R0, PT ;  /* 0x000000001d00720c */ /* 0x040fe20003fc4070 */
[----:B------:R-:W-:Y:S02]  /*5b90*/  IMAD.MOV R17, RZ, RZ, -R17 ;  /* 0x000000ffff117224 */ /* 0x000fe400078e0a11 */
[----:B------:R-:W-:Y:S02]  /*5ba0*/  IMAD.MOV R28, RZ, RZ, -R28 ;  /* 0x000000ffff1c7224 */ /* 0x000fe400078e0a1c */
[C---:B------:R-:W-:Y:S01]  /*5bb0*/  IMAD R14, R29.reuse, R17, R14 ;  /* 0x000000111d0e7224 */ /* 0x040fe200078e020e */
[----:B------:R-:W-:Y:S01]  /*5bc0*/  IABS R17, R19 ;  /* 0x0000001300117213 */ /* 0x000fe20000000000 */
[----:B------:R-:W-:Y:S01]  /*5bd0*/  @!P4 IMAD.IADD R4, R4, 0x1, -R29 ;  /* 0x000000010404c824 */ /* 0x000fe200078e0a1d */
[C---:B------:R-:W-:Y:S01]  /*5be0*/  ISETP.GT.U32.AND P4, PT, R29.reuse, R5, PT ;  /* 0x000000051d00720c */ /* 0x040fe20003f84070 */
[C---:B------:R-:W-:Y:S02]  /*5bf0*/  IMAD R15, R29.reuse, R28, R15 ;  /* 0x0000001c1d0f7224 */ /* 0x040fe400078e020f */
[--C-:B------:R-:W-:Y:S01]  /*5c00*/  @!P5 IMAD.IADD R12, R12, 0x1, -R29.reuse ;  /* 0x000000010c0cd824 */ /* 0x100fe200078e0a1d */
[----:B------:R-:W-:Y:S01]  /*5c10*/  ISETP.GT.U32.AND P5, PT, R29, R14, PT ;  /* 0x0000000e1d00720c */ /* 0x000fe20003fa4070 */
[----:B------:R-:W-:Y:S01]  /*5c20*/  @!P3 IMAD.IADD R6, R6, 0x1, -R29 ;  /* 0x000000010606b824 */ /* 0x000fe200078e0a1d */
[----:B------:R-:W-:Y:S01]  /*5c30*/  ISETP.GE.AND P3, PT, R9, RZ, PT ;  /* 0x000000ff0900720c */ /* 0x000fe20003f66270 */
[----:B------:R-:W-:-:S02]  /*5c40*/  IMAD.MOV.U32 R28, RZ, RZ, R23 ;  /* 0x000000ffff1c7224 */ /* 0x000fc400078e0017 */
[----:B------:R-:W-:Y:S02]  /*5c50*/  IMAD.MOV.U32 R23, RZ, RZ, R4 ;  /* 0x000000ffff177224 */ /* 0x000fe400078e0004 */
[----:B------:R-:W-:Y:S02]  /*5c60*/  IMAD.MOV.U32 R9, RZ, RZ, R24 ;  /* 0x000000ffff097224 */ /* 0x000fe400078e0018 */
[----:B------:R-:W-:Y:S02]  /*5c70*/  IMAD.MOV.U32 R24, RZ, RZ, R3 ;  /* 0x000000ffff187224 */ /* 0x000fe400078e0003 */
[----:B------:R-:W-:Y:S01]  /*5c80*/  @!P0 IMAD.MOV R23, RZ, RZ, -R23 ;  /* 0x000000ffff178224 */ /* 0x000fe200078e0a17 */
[----:B------:R-:W4:Y:S01]  /*5c90*/  LDL.LU R3, [R1+0xc00] ;  /* 0x000c000001037983 */ /* 0x000f220000300800 */
[----:B------:R-:W-:Y:S02]  /*5ca0*/  @!P1 IMAD.MOV R24, RZ, RZ, -R24 ;  /* 0x000000ffff189224 */ /* 0x000fe400078e0a18 */
[--C-:B------:R-:W-:Y:S01]  /*5cb0*/  @!P6 IMAD.IADD R0, R0, 0x1, -R29.reuse ;  /* 0x000000010000e824 */ /* 0x100fe200078e0a1d */
[----:B------:R0:W-:Y:S01]  /*5cc0*/  STL [R1+0xa28], R23 ;  /* 0x000a281701007387 */ /* 0x0001e20000100800 */
[--C-:B------:R-:W-:Y:S01]  /*5cd0*/  @!P4 IMAD.IADD R5, R5, 0x1, -R29.reuse ;  /* 0x000000010505c824 */ /* 0x100fe200078e0a1d */
[----:B------:R-:W-:Y:S01]  /*5ce0*/  ISETP.GE.AND P6, PT, R7, RZ, PT ;  /* 0x000000ff0700720c */ /* 0x000fe20003fc6270 */
[----:B------:R-:W-:Y:S01]  /*5cf0*/  @!P5 IMAD.IADD R14, R14, 0x1, -R29 ;  /* 0x000000010e0ed824 */ /* 0x000fe200078e0a1d */
[----:B------:R-:W-:Y:S01]  /*5d00*/  ISETP.GE.AND P4, PT, R8, RZ, PT ;  /* 0x000000ff0800720c */ /* 0x000fe20003f86270 */
[----:B------:R-:W-:Y:S01]  /*5d10*/  IMAD.HI.U32 R4, R16, R17, RZ ;  /* 0x0000001110047227 */ /* 0x000fe200078e00ff */
[----:B0-----:R-:W2:Y:S01]  /*5d20*/  LDL.LU R23, [R1+0x23f4] ;  /* 0x0023f40001177983 */ /* 0x001ea20000300800 */
[----:B------:R-:W-:-:S02]  /*5d30*/  ISETP.GT.U32.AND P0, PT, R29, R5, PT ;  /* 0x000000051d00720c */ /* 0x000fc40003f04070 */
[----:B------:R-:W-:Y:S01]  /*5d40*/  IABS R7, R18 ;  /* 0x0000001200077213 */ /* 0x000fe20000000000 */
[----:B------:R0:W-:Y:S01]  /*5d50*/  STL [R1+0xa24], R24 ;  /* 0x000a241801007387 */ /* 0x0001e20000100800 */
[C---:B------:R-:W-:Y:S02]  /*5d60*/  ISETP.GT.U32.AND P1, PT, R29.reuse, R14, PT ;  /* 0x0000000e1d00720c */ /* 0x040fe40003f24070 */
[----:B------:R-:W-:Y:S01]  /*5d70*/  ISETP.GT.U32.AND P5, PT, R29, R6, PT ;  /* 0x000000061d00720c */ /* 0x000fe20003fa4070 */
[----:B------:R-:W-:-:S04]  /*5d80*/  IMAD.HI.U32 R8, R16, R7, RZ ;  /* 0x0000000710087227 */ /* 0x000fc800078e00ff */
[----:B0-----:R-:W-:Y:S02]  /*5d90*/  IMAD.MOV.U32 R24, RZ, RZ, R0 ;  /* 0x000000ffff187224 */ /* 0x001fe400078e0000 */
[----:B------:R-:W-:Y:S02]  /*5da0*/  IMAD.MOV.U32 R0, RZ, RZ, R25 ;  /* 0x000000ffff007224 */ /* 0x000fe400078e0019 */
[----:B------:R-:W-:Y:S02]  /*5db0*/  IMAD.MOV.U32 R25, RZ, RZ, R12 ;  /* 0x000000ffff197224 */ /* 0x000fe400078e000c */
[----:B------:R-:W2:Y:S01]  /*5dc0*/  LDL.LU R12, [R1+0xbf0] ;  /* 0x000bf000010c7983 */ /* 0x000ea20000300800 */
[--C-:B------:R-:W-:Y:S02]  /*5dd0*/  @!P0 IMAD.IADD R5, R5, 0x1, -R29.reuse ;  /* 0x0000000105058824 */ /* 0x100fe400078e0a1d */
[----:B------:R-:W-:Y:S01]  /*5de0*/  @!P1 IMAD.IADD R14, R14, 0x1, -R29 ;  /* 0x000000010e0e9824 */ /* 0x000fe200078e0a1d */
[----:B------:R-:W-:Y:S01]  /*5df0*/  ISETP.GE.AND P1, PT, R18, RZ, PT ;  /* 0x000000ff1200720c */ /* 0x000fe20003f26270 */
[----:B------:R-:W-:-:S02]  /*5e00*/  IMAD.MOV.U32 R18, RZ, RZ, R26 ;  /* 0x000000ffff127224 */ /* 0x000fc400078e001a */
[----:B------:R-:W-:Y:S02]  /*5e10*/  @!P2 IMAD.MOV R24, RZ, RZ, -R24 ;  /* 0x000000ffff18a224 */ /* 0x000fe400078e0a18 */
[----:B------:R-:W-:Y:S02]  /*5e20*/  IMAD.MOV.U32 R26, RZ, RZ, R5 ;  /* 0x000000ffff1a7224 */ /* 0x000fe400078e0005 */
[----:B------:R-:W-:Y:S01]  /*5e30*/  @!P6 IMAD.MOV R25, RZ, RZ, -R25 ;  /* 0x000000ffff19e224 */ /* 0x000fe200078e0a19 */
[----:B------:R0:W-:Y:S01]  /*5e40*/  STL [R1+0xa20], R24 ;  /* 0x000a201801007387 */ /* 0x0001e20000100800 */
[----:B------:R-:W-:Y:S02]  /*5e50*/  @!P4 IMAD.MOV R26, RZ, RZ, -R26 ;  /* 0x000000ffff1ac224 */ /* 0x000fe400078e0a1a */
[----:B------:R-:W-:Y:S01]  /*5e60*/  @!P5 IMAD.IADD R6, R6, 0x1, -R29 ;  /* 0x000000010606d824 */ /* 0x000fe200078e0a1d */
[----:B------:R-:W-:Y:S01]  /*5e70*/  ISETP.GE.AND P4, PT, R19, RZ, PT ;  /* 0x000000ff1300720c */ /* 0x000fe20003f86270 */
[----:B------:R-:W-:Y:S01]  /*5e80*/  IMAD.MOV.U32 R19, RZ, RZ, R27 ;  /* 0x000000ffff137224 */ /* 0x000fe200078e001b */
[----:B0-----:R-:W2:Y:S01]  /*5e90*/  LDL.LU R24, [R1+0x23f0] ;  /* 0x0023f00001187983 */ /* 0x001ea20000300800 */
[----:B------:R-:W-:-:S03]  /*5ea0*/  IMAD.MOV.U32 R27, RZ, RZ, R6 ;  /* 0x000000ffff1b7224 */ /* 0x000fc600078e0006 */
[----:B------:R0:W-:Y:S04]  /*5eb0*/  STL [R1+0xa1c], R25 ;  /* 0x000a1c1901007387 */ /* 0x0001e80000100800 */
[----:B0-----:R-:W2:Y:S04]  /*5ec0*/  LDL.LU R25, [R1+0x23ec] ;  /* 0x0023ec0001197983 */ /* 0x001ea80000300800 */
[----:B------:R0:W-:Y:S04]  /*5ed0*/  STL [R1+0xa18], R26 ;  /* 0x000a181a01007387 */ /* 0x0001e80000100800 */
[----:B0-----:R-:W2:Y:S04]  /*5ee0*/  LDL.LU R26, [R1+0x23e8] ;  /* 0x0023e800011a7983 */ /* 0x001ea80000300800 */
[----:B------:R-:W2:Y:S01]  /*5ef0*/  LDL.LU R6, [R1+0xb84] ;  /* 0x000b840001067983 */ /* 0x000ea20000300800 */
[----:B------:R-:W-:Y:S01]  /*5f00*/  IMAD.MOV R8, RZ, RZ, -R8 ;  /* 0x000000ffff087224 */ /* 0x000fe200078e0a08 */
[----:B------:R-:W-:Y:S01]  /*5f10*/  ISETP.GT.U32.AND P6, PT, R29, R15, PT ;  /* 0x0000000f1d00720c */ /* 0x000fe20003fc4070 */
[----:B------:R-:W-:-:S02]  /*5f20*/  IMAD.MOV R4, RZ, RZ, -R4 ;  /* 0x000000ffff047224 */ /* 0x000fc400078e0a04 */
[C---:B------:R-:W-:Y:S02]  /*5f30*/  IMAD R7, R29.reuse, R8, R7 ;  /* 0x000000081d077224 */ /* 0x040fe400078e0207 */
[----:B------:R-:W-:-:S03]  /*5f40*/  IMAD R17, R29, R4, R17 ;  /* 0x000000041d117224 */ /* 0x000fc600078e0211 */
[----:B------:R-:W-:Y:S02]  /*5f50*/  ISETP.GT.U32.AND P5, PT, R29, R7, PT ;  /* 0x000000071d00720c */ /* 0x000fe40003fa4070 */
[----:B------:R-:W-:-:S03]  /*5f60*/  ISETP.GE.AND P2, PT, R10, RZ, PT ;  /* 0x000000ff0a00720c */ /* 0x000fc60003f46270 */
[----:B------:R-:W-:Y:S01]  /*5f70*/  @!P6 IMAD.IADD R15, R15, 0x1, -R29 ;  /* 0x000000010f0fe824 */ /* 0x000fe200078e0a1d */
[----:B------:R-:W-:Y:S02]  /*5f80*/  ISETP.GT.U32.AND P6, PT, R29, R17, PT ;  /* 0x000000111d00720c */ /* 0x000fe40003fc4070 */
[----:B------:R-:W-:-:S05]  /*5f90*/  ISETP.GE.AND P0, PT, R11, RZ, PT ;  /* 0x000000ff0b00720c */ /* 0x000fca0003f06270 */
[----:B------:R-:W-:Y:S01]  /*5fa0*/  @!P5 IMAD.IADD R7, R7, 0x1, -R29 ;  /* 0x000000010707d824 */ /* 0x000fe200078e0a1d */
[----:B------:R-:W-:-:S05]  /*5fb0*/  ISETP.GT.U32.AND P5, PT, R29, R15, PT ;  /* 0x0000000f1d00720c */ /* 0x000fca0003fa4070 */
[----:B------:R-:W-:Y:S01]  /*5fc0*/  @!P6 IMAD.IADD R17, R17, 0x1, -R29 ;  /* 0x000000011111e824 */ /* 0x000fe200078e0a1d */
[----:B------:R-:W-:-:S07]  /*5fd0*/  ISETP.GT.U32.AND P6, PT, R29, R7, PT ;  /* 0x000000071d00720c */ /* 0x000fce0003fc4070 */
[----:B------:R-:W-:Y:S02]  /*5fe0*/  @!P5 IMAD.IADD R15, R15, 0x1, -R29 ;  /* 0x000000010f0fd824 */ /* 0x000fe400078e0a1d */
[----:B------:R-:W-:-:S04]  /*5ff0*/  @!P3 IMAD.MOV R27, RZ, RZ, -R27 ;  /* 0x000000ffff1bb224 */ /* 0x000fc800078e0a1b */
[----:B------:R-:W-:Y:S02]  /*6000*/  @!P6 IMAD.IADD R7, R7, 0x1, -R29 ;  /* 0x000000010707e824 */ /* 0x000fe400078e0a1d */
[----:B------:R-:W-:Y:S01]  /*6010*/  @!P2 IMAD.MOV R14, RZ, RZ, -R14 ;  /* 0x000000ffff0ea224 */ /* 0x000fe200078e0a0e */
[----:B------:R0:W-:Y:S04]  /*6020*/  STL [R1+0xa14], R27 ;  /* 0x000a141b01007387 */ /* 0x0001e80000100800 */
[----:B0-----:R-:W2:Y:S04]  /*6030*/  LDL.LU R27, [R1+0x23e4] ;  /* 0x0023e400011b7983 */ /* 0x001ea80000300800 */
[----:B------:R-:W-:Y:S01]  /*6040*/  STL [R1+0xa10], R14 ;  /* 0x000a100e01007387 */ /* 0x000fe20000100800 */
[----:B------:R-:W-:-:S02]  /*6050*/  ISETP.GE.AND P2, PT, R20, RZ, PT ;  /* 0x000000ff1400720c */ /* 0x000fc40003f46270 */
[----:B---3--:R-:W-:Y:S01]  /*6060*/  IABS R4, R22 ;  /* 0x0000001600047213 */ /* 0x008fe20000000000 */
[----:B----4-:R-:W-:Y:S01]  /*6070*/  IMAD.MOV.U32 R10, RZ, RZ, R3 ;  /* 0x000000ffff0a7224 */ /* 0x010fe200078e0003 */
[----:B------:R-:W-:-:S05]  /*6080*/  IABS R3, R20 ;  /* 0x0000001400037213 */ /* 0x000fca0000000000 */
[----:B------:R-:W-:-:S04]  /*6090*/  IMAD.HI.U32 R5, R16, R3, RZ ;  /* 0x0000000310057227 */ /* 0x000fc800078e00ff */
[----:B------:R-:W-:-:S04]  /*60a0*/  IMAD.MOV R5, RZ, RZ, -R5 ;  /* 0x000000ffff057224 */ /* 0x000fc800078e0a05 */
[----:B------:R-:W-:Y:S02]  /*60b0*/  IMAD R3, R29, R5, R3 ;  /* 0x000000051d037224 */ /* 0x000fe400078e0203 */
[----:B------:R-:W-:-:S03]  /*60c0*/  IMAD.HI.U32 R5, R16, R4, RZ ;  /* 0x0000000410057227 */ /* 0x000fc600078e00ff */
[----:B------:R-:W-:Y:S01]  /*60d0*/  ISETP.GT.U32.AND P5, PT, R29, R3, PT ;  /* 0x000000031d00720c */ /* 0x000fe20003fa4070 */
[----:B------:R-:W-:Y:S02]  /*60e0*/  IMAD.MOV R5, RZ, RZ, -R5 ;  /* 0x000000ffff057224 */ /* 0x000fe400078e0a05 */
[----:B--2---:R-:W-:Y:S02]  /*60f0*/  IMAD.MOV.U32 R11, RZ, RZ, R12 ;  /* 0x000000ffff0b7224 */ /* 0x004fe400078e000c */
[----:B------:R-:W-:Y:S01]  /*6100*/  IMAD.MOV.U32 R12, RZ, RZ, R0 ;  /* 0x000000ffff0c7224 */ /* 0x000fe200078e0000 */
[----:B------:R-:W-:-:S05]  /*6110*/  IABS R0, R21 ;  /* 0x0000001500007213 */ /* 0x000fca0000000000 */
[----:B------:R-:W-:-:S04]  /*6120*/  IMAD.HI.U32 R8, R16, R0, RZ ;  /* 0x0000000010087227 */ /* 0x000fc800078e00ff */
[----:B------:R-:W-:Y:S02]  /*6130*/  IMAD.MOV R8, RZ, RZ, -R8 ;  /* 0x000000ffff087224 */ /* 0x000fe400078e0a08 */
[C---:B------:R-:W-:Y:S02]  /*6140*/  IMAD R4, R29.reuse, R5, R4 ;  /* 0x000000051d047224 */ /* 0x040fe400078e0204 */
[----:B------:R-:W-:Y:S02]  /*6150*/  IMAD R0, R29, R8, R0 ;  /* 0x000000081d007224 */ /* 0x000fe400078e0200 */
[----:B------:R-:W-:Y:S02]  /*6160*/  IMAD.MOV.U32 R8, RZ, RZ, R10 ;  /* 0x000000ffff087224 */ /* 0x000fe400078e000a */
[----:B------:R-:W-:Y:S02]  /*6170*/  IMAD.MOV.U32 R10, RZ, RZ, R15 ;  /* 0x000000ffff0a7224 */ /* 0x000fe400078e000f */
[----:B------:R-:W-:-:S02]  /*6180*/  IMAD.MOV.U32 R5, RZ, RZ, R7 ;  /* 0x000000ffff057224 */ /* 0x000fc400078e0007 */
[----:B------:R-:W-:Y:S02]  /*6190*/  @!P0 IMAD.MOV R10, RZ, RZ, -R10 ;  /* 0x000000ffff0a8224 */ /* 0x000fe400078e0a0a */
[----:B------:R-:W-:Y:S02]  /*61a0*/  @!P5 IMAD.IADD R3, R3, 0x1, -R29 ;  /* 0x000000010303d824 */ /* 0x000fe400078e0a1d */
[----:B------:R-:W-:Y:S01]  /*61b0*/  @!P1 IMAD.MOV R5, RZ, RZ, -R5 ;  /* 0x000000ffff059224 */ /* 0x000fe200078e0a05 */
[----:B------:R-:W-:Y:S01]  /*61c0*/  STL [R1+0xa0c], R10 ;  /* 0x000a0c0a01007387 */ /* 0x000fe20000100800 */
[----:B------:R-:W-:Y:S01]  /*61d0*/  IMAD.MOV.U32 R15, RZ, RZ, R8 ;  /* 0x000000ffff0f7224 */ /* 0x000fe200078e0008 */
[----:B------:R-:W-:Y:S02]  /*61e0*/  IABS R8, R24 ;  /* 0x0000001800087213 */ /* 0x000fe40000000000 */
[----:B------:R-:W-:Y:S01]  /*61f0*/  ISETP.GE.AND P0, PT, R21, RZ, PT ;  /* 0x000000ff1500720c */ /* 0x000fe20003f06270 */
[----:B------:R0:W-:Y:S01]  /*6200*/  STL [R1+0xa04], R5 ;  /* 0x000a040501007387 */ /* 0x0001e20000100800 */
[----:B------:R-:W-:Y:S01]  /*6210*/  ISETP.GE.AND P1, PT, R22, RZ, PT ;  /* 0x000000ff1600720c */ /* 0x000fe20003f26270 */
[----:B------:R-:W-:Y:S01]  /*6220*/  IMAD.MOV.U32 R22, RZ, RZ, R9 ;  /* 0x000000ffff167224 */ /* 0x000fe200078e0009 */
[----:B------:R-:W-:Y:S01]  /*6230*/  ISETP.GT.U32.AND P5, PT, R29, R3, PT ;  /* 0x000000031d00720c */ /* 0x000fe20003fa4070 */
[----:B------:R-:W2:Y:S01]  /*6240*/  LDL R21, [R1+0x14] ;  /* 0x0000140001157983 */ /* 0x000ea20000100800 */
[----:B------:R-:W-:-:S03]  /*6250*/  IABS R9, R25 ;  /* 0x0000001900097213 */ /* 0x000fc60000000000 */
[----:B------:R1:W-:Y:S01]  /*6260*/  STL [R1+0x23d8], R25 ;  /* 0x0023d81901007387 */ /* 0x0003e20000100800 */
[----:B------:R-:W-:Y:S01]  /*6270*/  IMAD.MOV.U32 R20, RZ, RZ, R12 ;  /* 0x000000ffff147224 */ /* 0x000fe200078e000c */
[----:B0-----:R-:W-:Y:S02]  /*6280*/  IABS R5, R26 ;  /* 0x0000001a00057213 */ /* 0x001fe40000000000 */
[----:B------:R0:W-:Y:S01]  /*6290*/  STL [R1+0x23dc], R26 ;  /* 0x0023dc1a01007387 */ /* 0x0001e20000100800 */
[----:B-1----:R-:W-:-:S03]  /*62a0*/  IMAD.MOV.U32 R25, RZ, RZ, R6 ;  /* 0x000000ffff197224 */ /* 0x002fc600078e0006 */
[----:B------:R-:W3:Y:S01]  /*62b0*/  LDL R12, [R1+0x10] ;  /* 0x00001000010c7983 */ /* 0x000ee20000100800 */
[----:B------:R-:W-:-:S04]  /*62c0*/  IMAD.HI.U32 R6, R16, R8, RZ ;  /* 0x0000000810067227 */ /* 0x000fc800078e00ff */
[----:B0-----:R-:W-:Y:S02]  /*62d0*/  IMAD.MOV.U32 R26, RZ, RZ, R11 ;  /* 0x000000ffff1a7224 */ /* 0x001fe400078e000b */
[----:B------:R-:W-:Y:S01]  /*62e0*/  IMAD.MOV R11, RZ, RZ, -R6 ;  /* 0x000000ffff0b7224 */ /* 0x000fe200078e0a06 */
[----:B------:R-:W-:Y:S01]  /*62f0*/  IABS R10, R23 ;  /* 0x00000017000a7213 */ /* 0x000fe20000000000 */
[----:B------:R-:W-:Y:S01]  /*6300*/  @!P5 IMAD.IADD R3, R3, 0x1, -R29 ;  /* 0x000000010303d824 */ /* 0x000fe200078e0a1d */
[----:B------:R-:W-:Y:S01]  /*6310*/  ISETP.GE.AND P5, PT, R23, RZ, PT ;  /* 0x000000ff1700720c */ /* 0x000fe20003fa6270 */
[C---:B------:R-:W-:Y:S01]  /*6320*/  IMAD R8, R29.reuse, R11, R8 ;  /* 0x0000000b1d087224 */ /* 0x040fe200078e0208 */
[----:B------:R-:W4:Y:S04]  /*6330*/  LDL R23, [R1+0xc] ;  /* 0x00000c0001177983 */ /* 0x000f280000100800 */
[----:B------:R-:W4:Y:S01]  /*6340*/  LDL R11, [R1+0x8] ;  /* 0x00000800010b7983 */ /* 0x000f220000100800 */
[----:B------:R-:W-:Y:S01]  /*6350*/  ISETP.GT.U32.AND P3, PT, R29, R17, PT ;  /* 0x000000111d00720c */ /* 0x000fe20003f64070 */
[----:B------:R-:W-:-:S04]  /*6360*/  IMAD.HI.U32 R7, R16, R10, RZ ;  /* 0x0000000a10077227 */ /* 0x000fc800078e00ff */
[----:B------:R-:W-:-:S08]  /*6370*/  IMAD.MOV R7, RZ, RZ, -R7 ;  /* 0x000000ffff077224 */ /* 0x000fd000078e0a07 */
[----:B------:R-:W-:Y:S01]  /*6380*/  @!P3 IMAD.IADD R17, R17, 0x1, -R29 ;  /* 0x000000011111b824 */ /* 0x000fe200078e0a1d */
[C---:B------:R-:W-:Y:S01]  /*6390*/  ISETP.GT.U32.AND P3, PT, R29.reuse, R4, PT ;  /* 0x000000041d00720c */ /* 0x040fe20003f64070 */
[C---:B------:R-:W-:Y:S01]  /*63a0*/  IMAD R10, R29.reuse, R7, R10 ;  /* 0x000000071d0a7224 */ /* 0x040fe200078e020a */
[----:B------:R-:W-:Y:S01]  /*63b0*/  ISETP.GT.U32.AND P6, PT, R29, R0, PT ;  /* 0x000000001d00720c */ /* 0x000fe20003fc4070 */
[----:B------:R-:W-:-:S04]  /*63c0*/  IMAD.HI.U32 R7, R16, R9, RZ ;  /* 0x0000000910077227 */ /* 0x000fc800078e00ff */
[----:B------:R-:W-:-:S06]  /*63d0*/  IMAD.MOV R7, RZ, RZ, -R7 ;  /* 0x000000ffff077224 */ /* 0x000fcc00078e0a07 */
[----:B------:R-:W-:Y:S02]  /*63e0*/  @!P3 IMAD.IADD R4, R4, 0x1, -R29 ;  /* 0x000000010404b824 */ /* 0x000fe400078e0a1d */
[----:B------:R-:W-:-:S03]  /*63f0*/  IMAD R9, R29, R7, R9 ;  /* 0x000000071d097224 */ /* 0x000fc600078e0209 */
[----:B------:R-:W-:Y:S02]  /*6400*/  ISETP.GT.U32.AND P3, PT, R29, R4, PT ;  /* 0x000000041d00720c */ /* 0x000fe40003f64070 */
[----:B------:R-:W-:Y:S01]  /*6410*/  IABS R14, R27 ;  /* 0x0000001b000e7213 */ /* 0x000fe20000000000 */
[----:B------:R-:W-:-:S04]  /*6420*/  IMAD.HI.U32 R6, R16, R5, RZ ;  /* 0x0000000510067227 */ /* 0x000fc800078e00ff */
[----:B------:R-:W-:-:S04]  /*6430*/  IMAD.HI.U32 R7, R16, R14, RZ ;  /* 0x0000000e10077227 */ /* 0x000fc800078e00ff */
[----:B------:R-:W-:Y:S02]  /*6440*/  IMAD.MOV R7, RZ, RZ, -R7 ;  /* 0x000000ffff077224 */ /* 0x000fe400078e0a07 */
[--C-:B------:R-:W-:Y:S02]  /*6450*/  @!P6 IMAD.IADD R0, R0, 0x1, -R29.reuse ;  /* 0x000000010000e824 */ /* 0x100fe400078e0a1d */
[----:B------:R-:W-:Y:S02]  /*6460*/  IMAD.MOV R6, RZ, RZ, -R6 ;  /* 0x000000ffff067224 */ /* 0x000fe400078e0a06 */
[C---:B------:R-:W-:Y:S01]  /*6470*/  IMAD R14, R29.reuse, R7, R14 ;  /* 0x000000071d0e7224 */ /* 0x040fe200078e020e */
[C---:B------:R-:W-:Y:S01]  /*6480*/  ISETP.GT.U32.AND P6, PT, R29.reuse, R0, PT ;  /* 0x000000001d00720c */ /* 0x040fe20003fc4070 */
[----:B------:R-:W-:Y:S01]  /*6490*/  @!P3 IMAD.IADD R4, R4, 0x1, -R29 ;  /* 0x000000010404b824 */ /* 0x000fe200078e0a1d */
[C---:B------:R-:W-:Y:S01]  /*64a0*/  ISETP.GT.U32.AND P3, PT, R29.reuse, R8, PT ;  /* 0x000000081d00720c */ /* 0x040fe20003f64070 */
[----:B------:R-:W-:Y:S01]  /*64b0*/  IMAD R5, R29, R6, R5 ;  /* 0x000000061d057224 */ /* 0x000fe200078e0205 */
[----:B------:R0:W-:Y:S02]  /*64c0*/  STL [R1+0x23e0], R27 ;  /* 0x0023e01b01007387 */ /* 0x0001e40000100800 */
[----:B0-----:R-:W-:-:S02]  /*64d0*/  IMAD.MOV.U32 R27, RZ, RZ, R22 ;  /* 0x000000ffff1b7224 */ /* 0x001fc400078e0016 */
[----:B------:R-:W-:-:S05]  /*64e0*/  IMAD.MOV.U32 R22, RZ, RZ, R19 ;  /* 0x000000ffff167224 */ /* 0x000fca00078e0013 */
[--C-:B------:R-:W-:Y:S02]  /*64f0*/  @!P6 IMAD.IADD R0, R0, 0x1, -R29.reuse ;  /* 0x000000010000e824 */ /* 0x100fe400078e0a1d */
[----:B------:R-:W-:Y:S01]  /*6500*/  @!P3 IMAD.IADD R8, R8, 0x1, -R29 ;  /* 0x000000010808b824 */ /* 0x000fe200078e0a1d */
[----:B------:R-:W-:-:S13]  /*6510*/  ISETP.GT.U32.AND P3, PT, R29, R5, PT ;  /* 0x000000051d00720c */ /* 0x000fda0003f64070 */
[----:B------:R-:W-:Y:S01]  /*6520*/  @!P3 IMAD.IADD R5, R5, 0x1, -R29 ;  /* 0x000000010505b824 */ /* 0x000fe200078e0a1d */
[----:B------:R-:W-:Y:S01]  /*6530*/  ISETP.GE.AND P3, PT, R24, RZ, PT ;  /* 0x000000ff1800720c */ /* 0x000fe20003f66270 */
[----:B------:R-:W-:Y:S01]  /*6540*/  IMAD.MOV.U32 R24, RZ, RZ, R20 ;  /* 0x000000ffff187224 */ /* 0x000fe200078e0014 */
[----:B--2---:R-:W-:Y:S01]  /*6550*/  IABS R7, R21 ;  /* 0x0000001500077213 */ /* 0x004fe20000000000 */
[----:B------:R-:W-:Y:S01]  /*6560*/  IMAD.MOV.U32 R21, RZ, RZ, R18 ;  /* 0x000000ffff157224 */ /* 0x000fe200078e0012 */
[----:B---3--:R-:W-:-:S05]  /*6570*/  IABS R12, R12 ;  /* 0x0000000c000c7213 */ /* 0x008fca0000000000 */
[----:B------:R-:W-:-:S04]  /*6580*/  IMAD.HI.U32 R18, R16, R12, RZ ;  /* 0x0000000c10127227 */ /* 0x000fc800078e00ff */
[----:B------:R-:W-:Y:S01]  /*6590*/  IMAD.MOV R18, RZ, RZ, -R18 ;  /* 0x000000ffff127224 */ /* 0x000fe200078e0a12 */
[----:B----4-:R-:W-:Y:S02]  /*65a0*/  IABS R6, R11 ;  /* 0x0000000b00067213 */ /* 0x010fe40000000000 */
[----:B------:R-:W-:Y:S01]  /*65b0*/  IABS R11, R23 ;  /* 0x00000017000b7213 */ /* 0x000fe20000000000 */
[----:B------:R-:W-:Y:S02]  /*65c0*/  IMAD.MOV.U32 R23, RZ, RZ, R15 ;  /* 0x000000ffff177224 */ /* 0x000fe400078e000f */
[----:B------:R-:W-:-:S04]  /*65d0*/  IMAD.HI.U32 R15, R16, R6, RZ ;  /* 0x00000006100f7227 */ /* 0x000fc800078e00ff */
[----:B------:R-:W-:-:S04]  /*65e0*/  IMAD.HI.U32 R19, R16, R11, RZ ;  /* 0x0000000b10137227 */ /* 0x000fc800078e00ff */
[C---:B------:R-:W-:Y:S02]  /*65f0*/  IMAD R12, R29.reuse, R18, R12 ;  /* 0x000000121d0c7224 */ /* 0x040fe400078e020c */
[----:B------:R-:W-:Y:S02]  /*6600*/  IMAD.MOV.U32 R18, RZ, RZ, R25 ;  /* 0x000000ffff127224 */ /* 0x000fe400078e0019 */
[----:B------:R-:W-:Y:S02]  /*6610*/  IMAD.MOV R19, RZ, RZ, -R19 ;  /* 0x000000ffff137224 */ /* 0x000fe400078e0a13 */
[----:B------:R-:W-:Y:S02]  /*6620*/  IMAD.MOV.U32 R25, RZ, RZ, R17 ;  /* 0x000000ffff197224 */ /* 0x000fe400078e0011 */
[----:B------:R-:W-:Y:S02]  /*6630*/  IMAD.MOV R15, RZ, RZ, -R15 ;  /* 0x000000ffff0f7224 */ /* 0x000fe400078e0a0f */
[----:B------:R-:W-:-:S02]  /*6640*/  IMAD R11, R29, R19, R11 ;  /* 0x000000131d0b7224 */ /* 0x000fc400078e020b */
[----:B------:R-:W-:Y:S02]  /*6650*/  @!P4 IMAD.MOV R25, RZ, RZ, -R25 ;  /* 0x000000ffff19c224 */ /* 0x000fe400078e0a19 */
[----:B------:R-:W-:Y:S02]  /*6660*/  IMAD.MOV.U32 R19, RZ, RZ, R27 ;  /* 0x000000ffff137224 */ /* 0x000fe400078e001b */
[----:B------:R-:W-:Y:S02]  /*6670*/  IMAD R6, R29, R15, R6 ;  /* 0x0000000f1d067224 */ /* 0x000fe400078e0206 */
[----:B------:R-:W-:Y:S01]  /*6680*/  IMAD.MOV.U32 R17, RZ, RZ, R26 ;  /* 0x000000ffff117224 */ /* 0x000fe200078e001a */
[----:B------:R-:W2:Y:S01]  /*6690*/  LDL.LU R15, [R1+0x1e8] ;  /* 0x0001e800010f7983 */ /* 0x000ea20000300800 */
[----:B------:R-:W-:Y:S02]  /*66a0*/  IMAD.MOV.U32 R27, RZ, RZ, R3 ;  /* 0x000000ffff1b7224 */ /* 0x000fe400078e0003 */
[----:B------:R-:W-:Y:S01]  /*66b0*/  IMAD.MOV.U32 R26, RZ, RZ, R0 ;  /* 0x000000ffff1a7224 */ /* 0x000fe200078e0000 */
[----:B------:R-:W3:Y:S01]  /*66c0*/  LDL R3, [R1+0x18] ;  /* 0x0000180001037983 */ /* 0x000ee20000100800 */
[----:B------:R-:W-:-:S03]  /*66d0*/  @!P2 IMAD.MOV R27, RZ, RZ, -R27 ;  /* 0x000000ffff1ba224 */ /* 0x000fc600078e0a1b */
[----:B------:R-:W4:Y:S01]  /*66e0*/  LDL R0, [R1+0x1c] ;  /* 0x00001c0001007983 */ /* 0x000f220000100800 */
[----:B------:R-:W-:-:S03]  /*66f0*/  @!P0 IMAD.MOV R26, RZ, RZ, -R26 ;  /* 0x000000ffff1a8224 */ /* 0x000fc600078e0a1a */
[----:B------:R0:W-:Y:S02]  /*6700*/  STL [R1+0x9e8], R25 ;  /* 0x0009e81901007387 */ /* 0x0001e40000100800 */
[----:B0-----:R-:W-:Y:S02]  /*6710*/  IMAD.MOV.U32 R25, RZ, RZ, R4 ;  /* 0x000000ffff197224 */ /* 0x001fe400078e0004 */
[----:B------:R-:W2:Y:S02]  /*6720*/  LDL.LU R4, [R1+0x378] ;  /* 0x0003780001047983 */ /* 0x000ea40000300800 */
[----:B------:R-:W-:Y:S02]  /*6730*/  @!P1 IMAD.MOV R25, RZ, RZ, -R25 ;  /* 0x000000ffff199224 */ /* 0x000fe400078e0a19 */
[----:B------:R0:W-:Y:S04]  /*6740*/  STL [R1+0x9e4], R27 ;  /* 0x0009e41b01007387 */ /* 0x0001e80000100800 */
[----:B0-----:R-:W2:Y:S04]  /*6750*/  LDL.LU R27, [R1+0x23e0] ;  /* 0x0023e000011b7983 */ /* 0x001ea80000300800 */
[----:B------:R0:W-:Y:S04]  /*6760*/  STL [R1+0x9e0], R26 ;  /* 0x0009e01a01007387 */ /* 0x0001e80000100800 */
[----:B0-----:R-:W2:Y:S04]  /*6770*/  LDL.LU R26, [R1+0x23dc] ;  /* 0x0023dc00011a7983 */ /* 0x001ea80000300800 */
[----:B------:R0:W-:Y:S04]  /*6780*/  STL [R1+0x9dc], R25 ;  /* 0x0009dc1901007387 */ /* 0x0001e80000100800 */
[----:B0-----:R-:W2:Y:S04]  /*6790*/  LDL.LU R25, [R1+0x23d8] ;  /* 0x0023d80001197983 */ /* 0x001ea80000300800 */
[----:B------:R0:W-:Y:S04]  /*67a0*/  STL [R1+0x23d4], R24 ;  /* 0x0023d41801007387 */ /* 0x0001e80000100800 */
[----:B0-----:R-:W2:Y:S01]  /*67b0*/  LDL.LU R24, [R1+0x8] ;  /* 0x0000080001187983 */ /* 0x001ea20000300800 */
[----:B------:R-:W-:-:S13]  /*67c0*/  ISETP.GT.U32.AND P6, PT, R29, R10, PT ;  /* 0x0000000a1d00720c */ /* 0x000fda0003fc4070 */
[----:B------:R-:W-:Y:S01]  /*67d0*/  @!P6 IMAD.IADD R10, R10, 0x1, -R29 ;  /* 0x000000010a0ae824 */ /* 0x000fe200078e0a1d */
[C---:B------:R-:W-:Y:S02]  /*67e0*/  ISETP.GT.U32.AND P6, PT, R29.reuse, R9, PT ;  /* 0x000000091d00720c */ /* 0x040fe40003fc4070 */
[C---:B------:R-:W-:Y:S02]  /*67f0*/  ISETP.GT.U32.AND P2, PT, R29.reuse, R8, PT ;  /* 0x000000081d00720c */ /* 0x040fe40003f44070 */
[----:B------:R-:W-:-:S09]  /*6800*/  ISETP.GT.U32.AND P4, PT, R29, R10, PT ;  /* 0x0000000a1d00720c */ /* 0x000fd20003f84070 */
[----:B------:R-:W-:-:S05]  /*6810*/  @!P6 IMAD.IADD R9, R9, 0x1, -R29 ;  /* 0x000000010909e824 */ /* 0x000fca00078e0a1d */
[C---:B------:R-:W-:Y:S01]  /*6820*/  ISETP.GT.U32.AND P0, PT, R29.reuse, R9, PT ;  /* 0x000000091d00720c */ /* 0x040fe20003f04070 */
[----:B------:R-:W-:Y:S01]  /*6830*/  IMAD.HI.U32 R20, R16, R7, RZ ;  /* 0x0000000710147227 */ /* 0x000fe200078e00ff */
[----:B------:R-:W-:-:S03]  /*6840*/  ISETP.GT.U32.AND P1, PT, R29, R5, PT ;  /* 0x000000051d00720c */ /* 0x000fc60003f24070 */
[--C-:B------:R-:W-:Y:S01]  /*6850*/  @!P4 IMAD.IADD R10, R10, 0x1, -R29.reuse ;  /* 0x000000010a0ac824 */ /* 0x100fe200078e0a1d */
[C---:B------:R-:W-:Y:S01]  /*6860*/  ISETP.GT.U32.AND P4, PT, R29.reuse, R6, PT ;  /* 0x000000061d00720c */ /* 0x040fe20003f84070 */
[----:B------:R-:W-:Y:S01]  /*6870*/  @!P2 IMAD.IADD R8, R8, 0x1, -R29 ;  /* 0x000000010808a824 */ /* 0x000fe200078e0a1d */
[----:B------:R-:W-:Y:S01]  /*6880*/  ISETP.GT.U32.AND P2, PT, R29, R11, PT ;  /* 0x0000000b1d00720c */ /* 0x000fe20003f44070 */
[----:B------:R-:W-:-:S04]  /*6890*/  IMAD.MOV R20, RZ, RZ, -R20 ;  /* 0x000000ffff147224 */ /* 0x000fc800078e0a14 */
[----:B------:R-:W-:Y:S01]  /*68a0*/  @!P0 IMAD.IADD R9, R9, 0x1, -R29 ;  /* 0x0000000109098824 */ /* 0x000fe200078e0a1d */
[C---:B------:R-:W-:Y:S01]  /*68b0*/  ISETP.GT.U32.AND P0, PT, R29.reuse, R12, PT ;  /* 0x0000000c1d00720c */ /* 0x040fe20003f04070 */
[----:B------:R-:W-:Y:S02]  /*68c0*/  IMAD R7, R29, R20, R7 ;  /* 0x000000141d077224 */ /* 0x000fe400078e0207 */
[--C-:B------:R-:W-:Y:S01]  /*68d0*/  @!P1 IMAD.IADD R5, R5, 0x1, -R29.reuse ;  /* 0x0000000105059824 */ /* 0x100fe200078e0a1d */
[----:B------:R0:W-:Y:S01]  /*68e0*/  STL [R1+0x23d0], R16 ;  /* 0x0023d01001007387 */ /* 0x0001e20000100800 */
[--C-:B------:R-:W-:Y:S02]  /*68f0*/  @!P4 IMAD.IADD R6, R6, 0x1, -R29.reuse ;  /* 0x000000010606c824 */ /* 0x100fe400078e0a1d */
[----:B------:R-:W-:-:S06]  /*6900*/  @!P2 IMAD.IADD R11, R11, 0x1, -R29 ;  /* 0x000000010b0ba824 */ /* 0x000fcc00078e0a1d */
[----:B------:R-:W-:Y:S01]  /*6910*/  @!P0 IMAD.IADD R12, R12, 0x1, -R29 ;  /* 0x000000010c0c8824 */ /* 0x000fe200078e0a1d */
[----:B---3--:R-:W-:Y:S02]  /*6920*/  IABS R3, R3 ;  /* 0x0000000300037213 */ /* 0x008fe40000000000 */
[----:B----4-:R-:W-:Y:S01]  /*6930*/  IABS R0, R0 ;  /* 0x0000000000007213 */ /* 0x010fe20000000000 */
[----:B--2---:R-:W-:Y:S02]  /*6940*/  IMAD.MOV.U32 R20, RZ, RZ, R4 ;  /* 0x000000ffff147224 */ /* 0x004fe400078e0004 */
[----:B------:R-:W-:-:S04]  /*6950*/  IMAD.HI.U32 R4, R16, R3, RZ ;  /* 0x0000000310047227 */ /* 0x000fc800078e00ff */
[----:B------:R-:W-:-:S04]  /*6960*/  IMAD.MOV R4, RZ, RZ, -R4 ;  /* 0x000000ffff047224 */ /* 0x000fc800078e0a04 */
[----:B------:R-:W-:Y:S01]  /*6970*/  IMAD R3, R29, R4, R3 ;  /* 0x000000041d037224 */ /* 0x000fe200078e0203 */
[----:B------:R-:W-:Y:S02]  /*6980*/  ISETP.GE.AND P2, PT, R27, RZ, PT ;  /* 0x000000ff1b00720c */ /* 0x000fe40003f46270 */
[----:B------:R-:W-:Y:S02]  /*6990*/  ISETP.GE.AND P4, PT, R26, RZ, PT ;  /* 0x000000ff1a00720c */ /* 0x000fe40003f86270 */
[----:B------:R-:W-:Y:S01]  /*69a0*/  ISETP.GE.AND P1, PT, R25, RZ, PT ;  /* 0x000000ff1900720c */ /* 0x000fe20003f26270 */
[----:B------:R-:W-:Y:S02]  /*69b0*/  IMAD.MOV.U32 R25, RZ, RZ, R15 ;  /* 0x000000ffff197224 */ /* 0x000fe400078e000f */
[----:B------:R-:W-:Y:S02]  /*69c0*/  IMAD.HI.U32 R15, R16, R0, RZ ;  /* 0x00000000100f7227 */ /* 0x000fe400078e00ff */
[----:B0-----:R-:W2:Y:S04]  /*69d0*/  LDL.LU R16, [R1+0x178] ;  /* 0x0001780001107983 */ /* 0x001ea80000300800 */
[----:B------:R-:W3:Y:S04]  /*69e0*/  LDL.LU R26, [R1+0x198] ;  /* 0x00019800011a7983 */ /* 0x000ee80000300800 */
[----:B------:R-:W4:Y:S01]  /*69f0*/  LDL.LU R27, [R1+0x24] ;  /* 0x00002400011b7983 */ /* 0x000f220000300800 */
[----:B------:R-:W-:-:S03]  /*6a00*/  ISETP.GE.AND P0, PT, R24, RZ, PT ;  /* 0x000000ff1800720c */ /* 0x000fc60003f06270 */
[----:B------:R-:W2:Y:S04]  /*6a10*/  LDL.LU R24, [R1+0x23d4] ;  /* 0x0023d40001187983 */ /* 0x000ea80000300800 */
[----:B------:R-:W2:Y:S01]  /*6a20*/  LDL.LU R4, [R1+0x20] ;  /* 0x0000200001047983 */ /* 0x000ea20000300800 */
[C---:B------:R-:W-:Y:S01]  /*6a30*/  ISETP.GT.U32.AND P6, PT, R29.reuse, R14, PT ;  /* 0x0000000e1d00720c */ /* 0x040fe20003fc4070 */
[----:B------:R-:W-:Y:S02]  /*6a40*/  IMAD.MOV R15, RZ, RZ, -R15 ;  /* 0x000000ffff0f7224 */ /* 0x000fe400078e0a0f */
[----:B------:R-:W-:Y:S02]  /*6a50*/  @!P5 IMAD.MOV R10, RZ, RZ, -R10 ;  /* 0x000000ffff0ad224 */ /* 0x000fe400078e0a0a */
[----:B------:R-:W-:-:S08]  /*6a60*/  IMAD R0, R29, R15, R0 ;  /* 0x0000000f1d007224 */ /* 0x000fd000078e0200 */
[----:B------:R-:W-:Y:S01]  /*6a70*/  @!P6 IMAD.IADD R14, R14, 0x1, -R29 ;  /* 0x000000010e0ee824 */ /* 0x000fe200078e0a1d */
[----:B------:R0:W-:Y:S01]  /*6a80*/  STL [R1+0x9d4], R10 ;  /* 0x0009d40a01007387 */ /* 0x0001e20000100800 */
[----:B------:R-:W-:-:S03]  /*6a90*/  @!P3 IMAD.MOV R8, RZ, RZ, -R8 ;  /* 0x000000ffff08b224 */ /* 0x000fc600078e0a08 */
[----:B------:R-:W-:Y:S01]  /*6aa0*/  ISETP.GT.U32.AND P6, PT, R29, R14, PT ;  /* 0x0000000e1d00720c */ /* 0x000fe20003fc4070 */
[----:B------:R-:W-:Y:S01]  /*6ab0*/  @!P1 IMAD.MOV R9, RZ, RZ, -R9 ;  /* 0x000000ffff099224 */ /* 0x000fe200078e0a09 */
[----:B------:R-:W-:Y:S11]  /*6ac0*/  STL [R1+0x9d0], R8 ;  /* 0x0009d00801007387 */ /* 0x000ff60000100800 */
[----:B------:R-:W-:-:S02]  /*6ad0*/  @!P6 IMAD.IADD R14, R14, 0x1, -R29 ;  /* 0x000000010e0ee824 */ /* 0x000fc400078e0a1d */
[----:B--2---:R-:W-:-:S04]  /*6ae0*/  IMAD.MOV.U32 R15, RZ, RZ, R4 ;  /* 0x000000ffff0f7224 */ /* 0x004fc800078e0004 */
[----:B0-----:R-:W-:Y:S01]  /*6af0*/  IMAD.MOV.U32 R10, RZ, RZ, R15 ;  /* 0x000000ffff0a7224 */ /* 0x001fe200078e000f */
[----:B------:R-:W-:Y:S01]  /*6b00*/  IABS R4, R15 ;  /* 0x0000000f00047213 */ /* 0x000fe20000000000 */
[----:B----4-:R-:W-:-:S05]  /*6b10*/  IMAD.MOV.U32 R15, RZ, RZ, R27 ;  /* 0x000000ffff0f7224 */ /* 0x010fca00078e001b */
[----:B------:R0:W-:Y:S04]  /*6b20*/  STL [R1+0x23cc], R15 ;  /* 0x0023cc0f01007387 */ /* 0x0001e80000100800 */
[----:B------:R1:W-:Y:S01]  /*6b30*/  STL [R1+0x9cc], R9 ;  /* 0x0009cc0901007387 */ /* 0x0003e20000100800 */
[----:B---3--:R-:W-:Y:S02]  /*6b40*/  IMAD.MOV.U32 R27, RZ, RZ, R26 ;  /* 0x000000ffff1b7224 */ /* 0x008fe400078e001a */
[----:B------:R-:W-:Y:S01]  /*6b50*/  IMAD.MOV.U32 R26, RZ, RZ, R16 ;  /* 0x000000ffff1a7224 */ /* 0x000fe200078e0010 */
[----:B0-----:R-:W2:Y:S01]  /*6b60*/  LDL.LU R15, [R1+0x10] ;  /* 0x00001000010f7983 */ /* 0x001ea20000300800 */
[----:B-1----:R-:W-:-:S03]  /*6b70*/  IMAD.MOV.U32 R9, RZ, RZ, R5 ;  /* 0x000000ffff097224 */ /* 0x002fc600078e0005 */
[----:B------:R-:W3:Y:S01]  /*6b80*/  LDL.LU R8, [R1+0x18] ;  /* 0x0000180001087983 */ /* 0x000ee20000300800 */
[----:B------:R-:W-:-:S03]  /*6b90*/  @!P4 IMAD.MOV R9, RZ, RZ, -R9 ;  /* 0x000000ffff09c224 */ /* 0x000fc600078e0a09 */
[----:B------:R-:W4:Y:S01]  /*6ba0*/  LDL.LU R5, [R1+0xc] ;  /* 0x00000c0001057983 */ /* 0x000f220000300800 */
[----:B------:R-:W-:-:S03]  /*6bb0*/  IMAD.MOV.U32 R16, RZ, RZ, R14 ;  /* 0x000000ffff107224 */ /* 0x000fc600078e000e */
[----:B------:R-:W3:Y:S04]  /*6bc0*/  LDL.LU R14, [R1+0x14] ;  /* 0x00001400010e7983 */ /* 0x000ee80000300800 */
[----:B------:R0:W-:Y:S04]  /*6bd0*/  STL [R1+0x9c8], R9 ;  /* 0x0009c80901007387 */ /* 0x0001e80000100800 */
[----:B0-----:R-:W3:Y:S01]  /*6be0*/  LDL.LU R9, [R1+0x1c] ;  /* 0x00001c0001097983 */ /* 0x001ee20000300800 */
[C---:B------:R-:W-:Y:S02]  /*6bf0*/  ISETP.GT.U32.AND P6, PT, R29.reuse, R7, PT ;  /* 0x000000071d00720c */ /* 0x040fe40003fc4070 */
[----:B------:R-:W-:-:S02]  /*6c00*/  ISETP.GT.U32.AND P3, PT, R29, R11, PT ;  /* 0x0000000b1d00720c */ /* 0x000fc40003f64070 */
[----:B------:R-:W-:-:S09]  /*6c10*/  ISETP.GT.U32.AND P4, PT, R29, R3, PT ;  /* 0x000000031d00720c */ /* 0x000fd20003f84070 */
[--C-:B------:R-:W-:Y:S01]  /*6c20*/  @!P6 IMAD.IADD R7, R7, 0x1, -R29.reuse ;  /* 0x000000010707e824 */ /* 0x100fe200078e0a1d */
[----:B------:R-:W-:Y:S01]  /*6c30*/  ISETP.GT.U32.AND P6, PT, R29, R6, PT ;  /* 0x000000061d00720c */ /* 0x000fe20003fc4070 */
[----:B------:R-:W-:Y:S02]  /*6c40*/  @!P2 IMAD.MOV R16, RZ, RZ, -R16 ;  /* 0x000000ffff10a224 */ /* 0x000fe400078e0a10 */
[----:B------:R-:W-:-:S03]  /*6c50*/  @!P3 IMAD.IADD R11, R11, 0x1, -R29 ;  /* 0x000000010b0bb824 */ /* 0x000fc600078e0a1d */
[----:B------:R0:W-:Y:S07]  /*6c60*/  STL [R1+0x9c4], R16 ;  /* 0x0009c41001007387 */ /* 0x0001ee0000100800 */
[----:B------:R-:W-:Y:S01]  /*6c70*/  @!P6 IMAD.IADD R6, R6, 0x1, -R29 ;  /* 0x000000010606e824 */ /* 0x000fe200078e0a1d */
[----:B0-----:R-:W4:Y:S03]  /*6c80*/  LDL.LU R16, [R1+0x23d0] ;  /* 0x0023d00001107983 */ /* 0x001f260000300800 */
[----:B------:R-:W-:-:S02]  /*6c90*/  @!P0 IMAD.MOV R6, RZ, RZ, -R6 ;  /* 0x000000ffff068224 */ /* 0x000fc400078e0a06 */
[----:B------:R-:W-:Y:S01]  /*6ca0*/  @!P4 IMAD.IADD R3, R3, 0x1, -R29 ;  /* 0x000000010303c824 */ /* 0x000fe200078e0a1d */
[----:B--2---:R-:W-:Y:S02]  /*6cb0*/  ISETP.GE.AND P3, PT, R15, RZ, PT ;  /* 0x000000ff0f00720c */ /* 0x004fe40003f66270 */
[----:B------:R-:W2:Y:S04]  /*6cc0*/  LDL.LU R15, [R1+0x23cc] ;  /* 0x0023cc00010f7983 */ /* 0x000ea80000300800 */
[----:B------:R0:W-:Y:S01]  /*6cd0*/  STL [R1+0x9c0], R6 ;  /* 0x0009c00601007387 */ /* 0x0001e20000100800 */
[----:B---3--:R-:W-:-:S03]  /*6ce0*/  ISETP.GE.AND P4, PT, R9, RZ, PT ;  /* 0x000000ff0900720c */ /* 0x008fc60003f86270 */
[----:B------:R-:W3:Y:S01]  /*6cf0*/  LDL.LU R9, [R1+0x60] ;  /* 0x0000600001097983 */ /* 0x000ee20000300800 */
[C---:B------:R-:W-:Y:S02]  /*6d00*/  ISETP.GT.U32.AND P1, PT, R29.reuse, R12, PT ;  /* 0x0000000c1d00720c */ /* 0x040fe40003f24070 */
[----:B------:R-:W-:Y:S02]  /*6d10*/  ISETP.GT.U32.AND P5, PT, R29, R7, PT ;  /* 0x000000071d00720c */ /* 0x000fe40003fa4070 */
[----:B----4-:R-:W-:Y:S02]  /*6d20*/  ISETP.GE.AND P2, PT, R5, RZ, PT ;  /* 0x000000ff0500720c */ /* 0x010fe40003f46270 */
[----:B------:R-:W-:-:S07]  /*6d30*/  ISETP.GT.U32.AND P0, PT, R29, R3, PT ;  /* 0x000000031d00720c */ /* 0x000fce0003f04070 */
[--C-:B------:R-:W-:Y:S01]  /*6d40*/  @!P1 IMAD.IADD R12, R12, 0x1, -R29.reuse ;  /* 0x000000010c0c9824 */ /* 0x100fe200078e0a1d */
[----:B------:R-:W-:Y:S01]  /*6d50*/  ISETP.GE.AND P1, PT, R14, RZ, PT ;  /* 0x000000ff0e00720c */ /* 0x000fe20003f26270 */
[----:B------:R-:W-:Y:S01]  /*6d60*/  @!P5 IMAD.IADD R7, R7, 0x1, -R29 ;  /* 0x000000010707d824 */ /* 0x000fe200078e0a1d */
[----:B------:R-:W-:Y:S01]  /*6d70*/  ISETP.GE.AND P5, PT, R8, RZ, PT ;  /* 0x000000ff0800720c */ /* 0x000fe20003fa6270 */
[----:B------:R-:W-:Y:S02]  /*6d80*/  @!P2 IMAD.MOV R11, RZ, RZ, -R11 ;  /* 0x000000ffff0ba224 */ /* 0x000fe400078e0a0b */
[----:B------:R-:W-:Y:S01]  /*6d90*/  @!P3 IMAD.MOV R12, RZ, RZ, -R12 ;  /* 0x000000ffff0cb224 */ /* 0x000fe200078e0a0c */
[----:B------:R-:W-:Y:S01]  /*6da0*/  ISETP.GE.AND P3, PT, R10, RZ, PT ;  /* 0x000000ff0a00720c */ /* 0x000fe20003f66270 */
[----:B------:R-:W-:-:S06]  /*6db0*/  @!P0 IMAD.IADD R3, R3, 0x1, -R29 ;  /* 0x0000000103038824 */ /* 0x000fcc00078e0a1d */
[----:B------:R-:W-:Y:S01]  /*6dc0*/  @!P1 IMAD.MOV R7, RZ, RZ, -R7 ;  /* 0x000000ffff079224 */ /* 0x000fe200078e0a07 */
[----:B--2---:R-:W-:Y:S01]  /*6dd0*/  IABS R8, R15 ;  /* 0x0000000f00087213 */ /* 0x004fe20000000000 */
[----:B0-----:R-:W-:Y:S02]  /*6de0*/  IMAD.MOV.U32 R6, RZ, RZ, R15 ;  /* 0x000000ffff067224 */ /* 0x001fe400078e000f */
[----:B------:R-:W2:Y:S04]  /*6df0*/  LDL.LU R15, [R1+0x28] ;  /* 0x00002800010f7983 */ /* 0x000ea80000300800 */
[----:B------:R0:W-:Y:S01]  /*6e00*/  STL [R1+0x9bc], R11 ;  /* 0x0009bc0b01007387 */ /* 0x0001e20000100800 */
[----:B------:R-:W-:-:S03]  /*6e10*/  ISETP.GE.AND P1, PT, R6, RZ, PT ;  /* 0x000000ff0600720c */ /* 0x000fc60003f26270 */
[----:B0-----:R-:W4:Y:S04]  /*6e20*/  LDL.LU R11, [R1+0x64] ;  /* 0x00006400010b7983 */ /* 0x001f280000300800 */
[----:B------:R-:W4:Y:S04]  /*6e30*/  LDL.LU R10, [R1+0x68] ;  /* 0x00006800010a7983 */ /* 0x000f280000300800 */
[----:B------:R-:W4:Y:S01]  /*6e40*/  LDL.LU R14, [R1+0x2c] ;  /* 0x00002c00010e7983 */ /* 0x000f220000300800 */
[----:B---3--:R-:W-:Y:S02]  /*6e50*/  IABS R6, R9 ;  /* 0x0000000900067213 */ /* 0x008fe40000000000 */
[----:B------:R-:W-:Y:S01]  /*6e60*/  ISETP.GE.AND P0, PT, R9, RZ, PT ;  /* 0x000000ff0900720c */ /* 0x000fe20003f06270 */
[----:B------:R-:W-:Y:S01]  /*6e70*/  IMAD.MOV.U32 R9, RZ, RZ, R3 ;  /* 0x000000ffff097224 */ /* 0x000fe200078e0003 */
[----:B------:R0:W-:Y:S03]  /*6e80*/  STL [R1+0x9b8], R12 ;  /* 0x0009b80c01007387 */ /* 0x0001e60000100800 */
[----:B------:R-:W-:Y:S01]  /*6e90*/  @!P5 IMAD.MOV R9, RZ, RZ, -R9 ;  /* 0x000000ffff09d224 */ /* 0x000fe200078e0a09 */
[----:B------:R1:W-:Y:S04]  /*6ea0*/  STL [R1+0x9b4], R7 ;  /* 0x0009b40701007387 */ /* 0x0003e80000100800 */
[----:B------:R3:W-:Y:S04]  /*6eb0*/  STL [R1+0x9a8], R9 ;  /* 0x0009a80901007387 */ /* 0x0007e80000100800 */
[----:B0-----:R-:W4:Y:S01]  /*6ec0*/  LDL R12, [R1+0x30] ;  /* 0x00003000010c7983 */ /* 0x001f220000100800 */
[----:B------:R-:W-:Y:S01]  /*6ed0*/  ISETP.GT.U32.AND P6, PT, R29, R0, PT ;  /* 0x000000001d00720c */ /* 0x000fe20003fc4070 */
[----:B------:R-:W-:-:S04]  /*6ee0*/  IMAD.HI.U32 R5, R16, R4, RZ ;  /* 0x0000000410057227 */ /* 0x000fc800078e00ff */
[----:B------:R-:W-:-:S04]  /*6ef0*/  IMAD.MOV R5, RZ, RZ, -R5 ;  /* 0x000000ffff057224 */ /* 0x000fc800078e0a05 */
[----:B------:R-:W-:-:S04]  /*6f00*/  IMAD R4, R29, R5, R4 ;  /* 0x000000051d047224 */ /* 0x000fc800078e0204 */
[----:B------:R-:W-:Y:S01]  /*6f10*/  @!P6 IMAD.IADD R0, R0, 0x1, -R29 ;  /* 0x000000010000e824 */ /* 0x000fe200078e0a1d */
[----:B------:R-:W-:-:S04]  /*6f20*/  ISETP.GT.U32.AND P6, PT, R29, R4, PT ;  /* 0x000000041d00720c */ /* 0x000fc80003fc4070 */
[----:B------:R-:W-:Y:S01]  /*6f30*/  ISETP.GT.U32.AND P2, PT, R29, R0, PT ;  /* 0x000000001d00720c */ /* 0x000fe20003f44070 */
[----:B------:R-:W-:-:S04]  /*6f40*/  IMAD.HI.U32 R5, R16, R8, RZ ;  /* 0x0000000810057227 */ /* 0x000fc800078e00ff */
[----:B------:R-:W-:-:S04]  /*6f50*/  IMAD.MOV R5, RZ, RZ, -R5 ;  /* 0x000000ffff057224 */ /* 0x000fc800078e0a05 */
[--C-:B------:R-:W-:Y:S02]  /*6f60*/  @!P6 IMAD.IADD R4, R4, 0x1, -R29.reuse ;  /* 0x000000010404e824 */ /* 0x100fe400078e0a1d */
[C---:B------:R-:W-:Y:S02]  /*6f70*/  IMAD R8, R29.reuse, R5, R8 ;  /* 0x000000051d087224 */ /* 0x040fe400078e0208 */
[----:B------:R-:W-:Y:S01]  /*6f80*/  @!P2 IMAD.IADD R0, R0, 0x1, -R29 ;  /* 0x000000010000a824 */ /* 0x000fe200078e0a1d */
[C---:B------:R-:W-:Y:S01]  /*6f90*/  ISETP.GT.U32.AND P6, PT, R29.reuse, R4, PT ;  /* 0x000000041d00720c */ /* 0x040fe20003fc4070 */
[----:B-1----:R-:W-:Y:S01]  /*6fa0*/  IMAD.HI.U32 R7, R16, R6, RZ ;  /* 0x0000000610077227 */ /* 0x002fe200078e00ff */
[----:B------:R-:W-:-:S03]  /*6fb0*/  ISETP.GT.U32.AND P5, PT, R29, R8, PT ;  /* 0x000000081d00720c */ /* 0x000fc60003fa4070 */
[----:B---3--:R-:W-:Y:S02]  /*6fc0*/  IMAD.MOV.U32 R9, RZ, RZ, R0 ;  /* 0x000000ffff097224 */ /* 0x008fe400078e0000 */
[----:B------:R-:W-:-:S04]  /*6fd0*/  IMAD.MOV R0, RZ, RZ, -R7 ;  /* 0x000000ffff007224 */ /* 0x000fc800078e0a07 */
[----:B------:R-:W-:Y:S02]  /*6fe0*/  IMAD R0, R29, R0, R6 ;  /* 0x000000001d007224 */ /* 0x000fe400078e0206 */
[----:B------:R-:W-:-:S03]  /*6ff0*/  @!P6 IMAD.IADD R4, R4, 0x1, -R29 ;  /* 0x000000010404e824 */ /* 0x000fc600078e0a1d */
[----:B------:R-:W-:Y:S01]  /*7000*/  ISETP.GT.U32.AND P6, PT, R29, R0, PT ;  /* 0x000000001d00720c */ /* 0x000fe20003fc4070 */
[----:B------:R-:W-:Y:S02]  /*7010*/  @!P5 IMAD.IADD R8, R8, 0x1, -R29 ;  /* 0x000000010808d824 */ /* 0x000fe400078e0a1d */
[----:B------:R-:W-:-:S03]  /*7020*/  @!P4 IMAD.MOV R9, RZ, RZ, -R9 ;  /* 0x000000ffff09c224 */ /* 0x000fc600078e0a09 */
[----:B------:R-:W-:Y:S02]  /*7030*/  ISETP.GT.U32.AND P5, PT, R29, R8, PT ;  /* 0x000000081d00720c */ /* 0x000fe40003fa4070 */
[----:B------:R0:W-:Y:S05]  /*7040*/  STL [R1+0x9a4], R9 ;  /* 0x0009a40901007387 */ /* 0x0001ea0000100800 */
[----:B------:R-:W-:-:S05]  /*7050*/  @!P6 IMAD.IADD R0, R0, 0x1, -R29 ;  /* 0x000000010000e824 */ /* 0x000fca00078e0a1d */
[----:B------:R-:W-:Y:S01]  /*7060*/  ISETP.GT.U32.AND P6, PT, R29, R0, PT ;  /* 0x000000001d00720c */ /* 0x000fe20003fc4070 */
[----:B------:R-:W-:-:S04]  /*7070*/  @!P5 IMAD.IADD R8, R8, 0x1, -R29 ;  /* 0x000000010808d824 */ /* 0x000fc800078e0a1d */
[----:B------:R-:W-:-:S08]  /*7080*/  @!P1 IMAD.MOV R8, RZ, RZ, -R8 ;  /* 0x000000ffff089224 */ /* 0x000fd000078e0a08 */
[----:B------:R-:W-:Y:S01]  /*7090*/  @!P6 IMAD.IADD R0, R0, 0x1, -R29 ;  /* 0x000000010000e824 */ /* 0x000fe200078e0a1d */
[----:B--2---:R-:W-:-:S05]  /*70a0*/  IABS R7, R15 ;  /* 0x0000000f00077213 */ /* 0x004fca0000000000 */
[----:B------:R-:W-:Y:S01]  /*70b0*/  IMAD.MOV.U32 R6, RZ, RZ, R7 ;  /* 0x000000ffff067224 */ /* 0x000fe200078e0007 */
[----:B----4-:R-:W-:Y:S02]  /*70c0*/  IABS R3, R11 ;  /* 0x0000000b00037213 */ /* 0x010fe40000000000 */
[----:B------:R-:W-:Y:S02]  /*70d0*/  IABS R5, R10 ;  /* 0x0000000a00057213 */ /* 0x000fe40000000000 */
[----:B------:R-:W-:Y:S01]  /*70e0*/  ISETP.GE.AND P2, PT, R11, RZ, PT ;  /* 0x000000ff0b00720c */ /* 0x000fe20003f46270 */
[----:B------:R-:W-:-:S04]  /*70f0*/  IMAD.HI.U32 R11, R16, R3, RZ ;  /* 0x00000003100b7227 */ /* 0x000fc800078e00ff */
[----:B0-----:R-:W-:Y:S01]  /*7100*/  IMAD.HI.U32 R9, R16, R5, RZ ;  /* 0x0000000510097227 */ /* 0x001fe200078e00ff */
[----:B------:R-:W-:-:S03]  /*7110*/  IABS R7, R14 ;  /* 0x0000000e00077213 */ /* 0x000fc60000000000 */
[----:B------:R-:W-:Y:S02]  /*7120*/  IMAD.MOV R11, RZ, RZ, -R11 ;  /* 0x000000ffff0b7224 */ /* 0x000fe400078e0a0b */
[----:B------:R-:W-:Y:S01]  /*7130*/  IMAD.MOV R9, RZ, RZ, -R9 ;  /* 0x000000ffff097224 */ /* 0x000fe200078e0a09 */
[----:B------:R-:W-:Y:S01]  /*7140*/  ISETP.GE.AND P4, PT, R10, RZ, PT ;  /* 0x000000ff0a00720c */ /* 0x000fe20003f86270 */
[----:B------:R-:W-:-:S04]  /*7150*/  IMAD.HI.U32 R10, R16, R6, RZ ;  /* 0x00000006100a7227 */ /* 0x000fc800078e00ff */
[C---:B------:R-:W-:Y:S02]  /*7160*/  IMAD R3, R29.reuse, R11, R3 ;  /* 0x0000000b1d037224 */ /* 0x040fe400078e0203 */
[----:B------:R-:W-:Y:S01]  /*7170*/  IMAD R5, R29, R9, R5 ;  /* 0x000000091d057224 */ /* 0x000fe200078e0205 */
[----:B------:R-:W-:Y:S01]  /*7180*/  IABS R11, R12 ;  /* 0x0000000c000b7213 */ /* 0x000fe20000000000 */
[----:B------:R-:W-:-:S04]  /*7190*/  IMAD.HI.U32 R12, R16, R7, RZ ;  /* 0x00000007100c7227 */ /* 0x000fc800078e00ff */
[----:B------:R-:W-:Y:S02]  /*71a0*/  IMAD.MOV.U32 R9, RZ, RZ, R4 ;  /* 0x000000ffff097224 */ /* 0x000fe400078e0004 */
[----:B------:R-:W-:Y:S02]  /*71b0*/  IMAD.MOV R10, RZ, RZ, -R10 ;  /* 0x000000ffff0a7224 */ /* 0x000fe400078e0a0a */
[----:B------:R-:W-:Y:S02]  /*71c0*/  IMAD.MOV R12, RZ, RZ, -R12 ;  /* 0x000000ffff0c7224 */ /* 0x000fe400078e0a0c */
[----:B------:R-:W-:Y:S02]  /*71d0*/  @!P3 IMAD.MOV R9, RZ, RZ, -R9 ;  /* 0x000000ffff09b224 */ /* 0x000fe400078e0a09 */
[C---:B------:R-:W-:Y:S02]  /*71e0*/  IMAD R6, R29.reuse, R10, R6 ;  /* 0x0000000a1d067224 */ /* 0x040fe400078e0206 */
[----:B------:R-:W2:Y:S01]  /*71f0*/  LDL R10, [R1+0x38] ;  /* 0x00003800010a7983 */ /* 0x000ea20000100800 */
[----:B------:R-:W-:Y:S01]  /*7200*/  IMAD R7, R29, R12, R7 ;  /* 0x0000000c1d077224 */ /* 0x000fe200078e0207 */
[----:B------:R-:W-:-:S02]  /*7210*/  ISETP.GE.AND P6, PT, R15, RZ, PT ;  /* 0x000000ff0f00720c */ /* 0x000fc40003fc6270 */
[----:B------:R0:W-:Y:S04]  /*7220*/  STL [R1+0x990], R9 ;  /* 0x0009900901007387 */ /* 0x0001e80000100800 */
[----:B------:R-:W3:Y:S04]  /*7230*/  LDL R12, [R1+0x40] ;  /* 0x00004000010c7983 */ /* 0x000ee80000100800 */
[----:B0-----:R-:W4:Y:S04]  /*7240*/  LDL R9, [R1+0x3c] ;  /* 0x00003c0001097983 */ /* 0x001f280000100800 */
[----:B------:R-:W-:Y:S04]  /*7250*/  STL [R1+0x98c], R8 ;  /* 0x00098c0801007387 */ /* 0x000fe80000100800 */
[----:B------:R-:W2:Y:S01]  /*7260*/  LDL.LU R15, [R1+0x44] ;  /* 0x00004400010f7983 */ /* 0x000ea20000300800 */
[----:B------:R-:W-:-:S03]  /*7270*/  IMAD.HI.U32 R4, R16, R11, RZ ;  /* 0x0000000b10047227 */ /* 0x000fc600078e00ff */
[----:B--2---:R0:W-:Y:S04]  /*7280*/  STL [R1+0x23c4], R15 ;  /* 0x0023c40f01007387 */ /* 0x0041e80000100800 */
[----:B0-----:R-:W2:Y:S01]  /*7290*/  LDL.LU R15, [R1+0x34] ;  /* 0x00003400010f7983 */ /* 0x001ea20000300800 */
[----:B------:R-:W-:-:S04]  /*72a0*/  IMAD.MOV R4, RZ, RZ, -R4 ;  /* 0x000000ffff047224 */ /* 0x000fc800078e0a04 */
[C---:B------:R-:W-:Y:S01]  /*72b0*/  IMAD R11, R29.reuse, R4, R11 ;  /* 0x000000041d0b7224 */ /* 0x040fe200078e020b */
[----:B------:R-:W-:-:S13]  /*72c0*/  ISETP.GT.U32.AND P5, PT, R29, R3, PT ;  /* 0x000000031d00720c */ /* 0x000fda0003fa4070 */
[----:B------:R-:W-:Y:S01]  /*72d0*/  @!P5 IMAD.IADD R3, R3, 0x1, -R29 ;  /* 0x000000010303d824 */ /* 0x000fe200078e0a1d */
[----:B------:R-:W-:Y:S02]  /*72e0*/  ISETP.GT.U32.AND P5, PT, R29, R7, PT ;  /* 0x000000071d00720c */ /* 0x000fe40003fa4070 */
[----:B--2---:R-:W-:Y:S01]  /*72f0*/  IABS R4, R15 ;  /* 0x0000000f00047213 */ /* 0x004fe20000000000 */
[----:B------:R0:W-:Y:S04]  /*7300*/  STL [R1+0x23c8], R15 ;  /* 0x0023c80f01007387 */ /* 0x0001e80000100800 */
[----:B0-----:R-:W2:Y:S01]  /*7310*/  LDL.LU R15, [R1+0x30] ;  /* 0x00003000010f7983 */ /* 0x001ea20000300800 */
[----:B---3--:R-:W-:Y:S01]  /*7320*/  IABS R8, R12 ;  /* 0x0000000c00087213 */ /* 0x008fe20000000000 */
[----:B------:R-:W-:-:S04]  /*7330*/  IMAD.MOV.U32 R12, RZ, RZ, R0 ;  /* 0x000000ffff0c7224 */ /* 0x000fc800078e0000 */
[----:B------:R-:W-:Y:S02]  /*7340*/  @!P5 IMAD.IADD R7, R7, 0x1, -R29 ;  /* 0x000000010707d824 */ /* 0x000fe400078e0a1d */
[----:B------:R-:W-:-:S03]  /*7350*/  @!P0 IMAD.MOV R12, RZ, RZ, -R12 ;  /* 0x000000ffff0c8224 */ /* 0x000fc600078e0a0c */
[----:B------:R-:W-:Y:S02]  /*7360*/  ISETP.GT.U32.AND P0, PT, R29, R7, PT ;  /* 0x000000071d00720c */ /* 0x000fe40003f04070 */
[----:B------:R0:W-:Y:S11]  /*7370*/  STL [R1+0x988], R12 ;  /* 0x0009880c01007387 */ /* 0x0001f60000100800 */
[----:B------:R-:W-:Y:S01]  /*7380*/  @!P0 IMAD.IADD R7, R7, 0x1, -R29 ;  /* 0x0000000107078824 */ /* 0x000fe200078e0a1d */
[----:B------:R-:W-:-:S02]  /*7390*/  ISETP.GT.U32.AND P3, PT, R29, R5, PT ;  /* 0x000000051d00720c */ /* 0x000fc40003f64070 */
[----:B--2---:R-:W-:Y:S02]  /*73a0*/  ISETP.GE.AND P0, PT, R15, RZ, PT ;  /* 0x000000ff0f00720c */ /* 0x004fe40003f06270 */
[----:B------:R-:W2:Y:S09]  /*73b0*/  LDL.LU R15, [R1+0x23c8] ;  /* 0x0023c800010f7983 */ /* 0x000eb20000300800 */
[----:B------:R-:W-:Y:S01]  /*73c0*/  @!P3 IMAD.IADD R5, R5, 0x1, -R29 ;  /* 0x000000010505b824 */ /* 0x000fe200078e0a1d */
[----:B------:R-:W-:-:S02]  /*73d0*/  ISETP.GT.U32.AND P3, PT, R29, R3, PT ;  /* 0x000000031d00720c */ /* 0x000fc40003f64070 */
[----:B------:R-:W-:-:S05]  /*73e0*/  IABS R10, R10 ;  /* 0x0000000a000a7213 */ /* 0x000fca0000000000 */
[----:B------:R-:W-:Y:S02]  /*73f0*/  IMAD.MOV.U32 R0, RZ, RZ, R10 ;  /* 0x000000ffff007224 */ /* 0x000fe400078e000a */
[----:B------:R-:W-:-:S04]  /*7400*/  IMAD.HI.U32 R10, R16, R4, RZ ;  /* 0x00000004100a7227 */ /* 0x000fc800078e00ff */
[----:B------:R-:W-:Y:S01]  /*7410*/  @!P3 IMAD.IADD R3, R3, 0x1, -R29 ;  /* 0x000000010303b824 */ /* 0x000fe200078e0a1d */
[----:B------:R-:W-:Y:S01]  /*7420*/  ISETP.GT.U32.AND P3, PT, R29, R11, PT ;  /* 0x0000000b1d00720c */ /* 0x000fe20003f64070 */
[----:B------:R-:W-:-:S04]  /*7430*/  IMAD.MOV R10, RZ, RZ, -R10 ;  /* 0x000000ffff0a7224 */ /* 0x000fc800078e0a0a */
[----:B------:R-:W-:Y:S02]  /*7440*/  IMAD R4, R29, R10, R4 ;  /* 0x0000000a1d047224 */ /* 0x000fe400078e0204 */
[----:B------:R-:W-:-:S04]  /*7450*/  IMAD.HI.U32 R10, R16, R0, RZ ;  /* 0x00000000100a7227 */ /* 0x000fc800078e00ff */
[----:B------:R-:W-:Y:S02]  /*7460*/  IMAD.MOV R10, RZ, RZ, -R10 ;  /* 0x000000ffff0a7224 */ /* 0x000fe400078e0a0a */
[----:B------:R-:W-:Y:S02]  /*7470*/  @!P3 IMAD.IADD R11, R11, 0x1, -R29 ;  /* 0x000000010b0bb824 */ /* 0x000fe400078e0a1d */
[----:B------:R-:W-:Y:S01]  /*7480*/  IMAD R0, R29, R10, R0 ;  /* 0x0000000a1d007224 */ /* 0x000fe200078e0200 */
[----:B--2---:R-:W-:Y:S02]  /*7490*/  ISETP.GE.AND P3, PT, R15, RZ, PT ;  /* 0x000000ff0f00720c */ /* 0x004fe40003f66270 */
[----:B------:R-:W2:Y:S04]  /*74a0*/  LDL.LU R15, [R1+0x23c4] ;  /* 0x0023c400010f7983 */ /* 0x000ea80000300800 */
[----:B------:R-:W3:Y:S01]  /*74b0*/  LDL R10, [R1+0x48] ;  /* 0x00004800010a7983 */ /* 0x000ee20000100800 */
[----:B----4-:R-:W-:-:S05]  /*74c0*/  IABS R9, R9 ;  /* 0x0000000900097213 */ /* 0x010fca0000000000 */
[----:B0-----:R-:W-:-:S04]  /*74d0*/  IMAD.HI.U32 R12, R16, R9, RZ ;  /* 0x00000009100c7227 */ /* 0x001fc800078e00ff */
[----:B------:R-:W-:-:S04]  /*74e0*/  IMAD.MOV R12, RZ, RZ, -R12 ;  /* 0x000000ffff0c7224 */ /* 0x000fc800078e0a0c */
[C---:B------:R-:W-:Y:S02]  /*74f0*/  IMAD R9, R29.reuse, R12, R9 ;  /* 0x0000000c1d097224 */ /* 0x040fe400078e0209 */
[----:B------:R-:W-:Y:S01]  /*7500*/  IMAD.MOV.U32 R12, RZ, RZ, R3 ;  /* 0x000000ffff0c7224 */ /* 0x000fe200078e0003 */
[----:B------:R-:W-:-:S13]  /*7510*/  ISETP.GT.U32.AND P1, PT, R29, R6, PT ;  /* 0x000000061d00720c */ /* 0x000fda0003f24070 */
[----:B------:R-:W-:-:S05]  /*7520*/  @!P1 IMAD.IADD R6, R6, 0x1, -R29 ;  /* 0x0000000106069824 */ /* 0x000fca00078e0a1d */
[C---:B------:R-:W-:Y:S02]  /*7530*/  ISETP.GT.U32.AND P5, PT, R29.reuse, R6, PT ;  /* 0x000000061d00720c */ /* 0x040fe40003fa4070 */
[----:B---3--:R-:W-:Y:S02]  /*7540*/  IABS R3, R10 ;  /* 0x0000000a00037213 */ /* 0x008fe40000000000 */
[----:B------:R-:W3:Y:S09]  /*7550*/  LDL.LU R10, [R1+0x38] ;  /* 0x00003800010a7983 */ /* 0x000ef20000300800 */
[----:B------:R-:W-:Y:S01]  /*7560*/  @!P5 IMAD.IADD R6, R6, 0x1, -R29 ;  /* 0x000000010606d824 */ /* 0x000fe200078e0a1d */
[----:B------:R-:W-:-:S02]  /*7570*/  ISETP.GT.U32.AND P1, PT, R29, R5, PT ;  /* 0x000000051d00720c */ /* 0x000fc40003f24070 */
[----:B------:R-:W-:-:S11]  /*7580*/  ISETP.GT.U32.AND P5, PT, R29, R4, PT ;  /* 0x000000041d00720c */ /* 0x000fd60003fa4070 */
[--C-:B------:R-:W-:Y:S02]  /*7590*/  @!P1 IMAD.IADD R5, R5, 0x1, -R29.reuse ;  /* 0x0000000105059824 */ /* 0x100fe400078e0a1d */
[----:B------:R-:W-:Y:S01]  /*75a0*/  @!P5 IMAD.IADD R4, R4, 0x1, -R29 ;  /* 0x000000010404d824 */ /* 0x000fe200078e0a1d */
[----:B------:R-:W-:Y:S01]  /*75b0*/  ISETP.GE.AND P1, PT, R14, RZ, PT ;  /* 0x000000ff0e00720c */ /* 0x000fe20003f26270 */
[----:B------:R-:W-:-:S03]  /*75c0*/  @!P4 IMAD.MOV R5, RZ, RZ, -R5 ;  /* 0x000000ffff05c224 */ /* 0x000fc600078e0a05 */
[----:B------:R-:W-:Y:S01]  /*75d0*/  ISETP.GT.U32.AND P4, PT, R29, R4, PT ;  /* 0x000000041d00720c */ /* 0x000fe20003f84070 */
[----:B------:R-:W-:Y:S02]  /*75e0*/  @!P2 IMAD.MOV R12, RZ, RZ, -R12 ;  /* 0x000000ffff0ca224 */ /* 0x000fe400078e0a0c */
[----:B------:R-:W-:-:S03]  /*75f0*/  @!P6 IMAD.MOV R6, RZ, RZ, -R6 ;  /* 0x000000ffff06e224 */ /* 0x000fc600078e0a06 */
[----:B------:R0:W-:Y:S03]  /*7600*/  STL [R1+0x978], R12 ;  /* 0x0009780c01007387 */ /* 0x0001e60000100800 */
[----:B------:R-:W-:-:S04]  /*7610*/  @!P1 IMAD.MOV R7, RZ, RZ, -R7 ;  /* 0x000000ffff079224 */ /* 0x000fc800078e0a07 */
[----:B------:R-:W-:Y:S01]  /*7620*/  @!P4 IMAD.IADD R4, R4, 0x1, -R29 ;  /* 0x000000010404c824 */ /* 0x000fe200078e0a1d */
[----:B0-----:R-:W4:Y:S04]  /*7630*/  LDL.LU R12, [R1+0x3c] ;  /* 0x00003c00010c7983 */ /* 0x001f280000300800 */
[----:B------:R-:W-:Y:S04]  /*7640*/  STL [R1+0x974], R5 ;  /* 0x0009740501007387 */ /* 0x000fe80000100800 */
[----:B------:R-:W-:Y:S04]  /*7650*/  STL [R1+0x970], R6 ;  /* 0x0009700601007387 */ /* 0x000fe80000100800 */
[----:B------:R-:W-:Y:S01]  /*7660*/  STL [R1+0x96c], R7 ;  /* 0x00096c0701007387 */ /* 0x000fe20000100800 */
[----:B---3--:R-:W-:-:S03]  /*7670*/  ISETP.GE.AND P1, PT, R10, RZ, PT ;  /* 0x000000ff0a00720c */ /* 0x008fc60003f26270 */
[----:B------:R-:W3:Y:S04]  /*7680*/  LDL R10, [R1+0x50] ;  /* 0x00005000010a7983 */ /* 0x000ee80000100800 */
[----:B------:R0:W-:Y:S04]  /*7690*/  STL [R1+0x23c0], R4 ;  /* 0x0023c00401007387 */ /* 0x0001e80000100800 */
[----:B0-----:R-:W3:Y:S01]  /*76a0*/  LDL.LU R4, [R1+0x40] ;  /* 0x0000400001047983 */ /* 0x001ee20000300800 */
[----:B------:R-:W-:Y:S01]  /*76b0*/  IMAD.HI.U32 R14, R16, R8, RZ ;  /* 0x00000008100e7227 */ /* 0x000fe200078e00ff */
[----:B------:R-:W-:-:S02]  /*76c0*/  ISETP.GT.U32.AND P2, PT, R29, R11, PT ;  /* 0x0000000b1d00720c */ /* 0x000fc40003f44070 */
[C---:B------:R-:W-:Y:S01]  /*76d0*/  ISETP.GT.U32.AND P5, PT, R29.reuse, R0, PT ;  /* 0x000000001d00720c */ /* 0x040fe20003fa4070 */
[----:B------:R-:W-:Y:S01]  /*76e0*/  IMAD.MOV R14, RZ, RZ, -R14 ;  /* 0x000000ffff0e7224 */ /* 0x000fe200078e0a0e */
[----:B------:R-:W3:Y:S03]  /*76f0*/  LDL R7, [R1+0x54] ;  /* 0x0000540001077983 */ /* 0x000ee60000100800 */
[----:B------:R-:W-:Y:S01]  /*7700*/  IMAD R14, R29, R14, R8 ;  /* 0x0000000e1d0e7224 */ /* 0x000fe200078e0208 */
[----:B--2---:R-:W-:-:S05]  /*7710*/  IABS R8, R15 ;  /* 0x0000000f00087213 */ /* 0x004fca0000000000 */
[----:B------:R-:W-:-:S04]  /*7720*/  IMAD.HI.U32 R5, R16, R8, RZ ;  /* 0x0000000810057227 */ /* 0x000fc800078e00ff */
[----:B------:R-:W-:-:S04]  /*7730*/  IMAD.MOV R5, RZ, RZ, -R5 ;  /* 0x000000ffff057224 */ /* 0x000fc800078e0a05 */
[----:B------:R-:W-:Y:S02]  /*7740*/  IMAD R8, R29, R5, R8 ;  /* 0x000000051d087224 */ /* 0x000fe400078e0208 */
[----:B------:R-:W2:Y:S01]  /*7750*/  LDL R5, [R1+0x4c] ;  /* 0x00004c0001057983 */ /* 0x000ea20000100800 */
[--C-:B------:R-:W-:Y:S02]  /*7760*/  @!P2 IMAD.IADD R11, R11, 0x1, -R29.reuse ;  /* 0x000000010b0ba824 */ /* 0x100fe400078e0a1d */
[----:B------:R-:W-:Y:S01]  /*7770*/  @!P5 IMAD.IADD R0, R0, 0x1, -R29 ;  /* 0x000000010000d824 */ /* 0x000fe200078e0a1d */
[----:B----4-:R-:W-:Y:S02]  /*7780*/  ISETP.GE.AND P4, PT, R12, RZ, PT ;  /* 0x000000ff0c00720c */ /* 0x010fe40003f86270 */
[----:B------:R-:W4:Y:S01]  /*7790*/  LDL R12, [R1+0x58] ;  /* 0x00005800010c7983 */ /* 0x000f220000100800 */
[----:B------:R-:W-:Y:S02]  /*77a0*/  ISETP.GT.U32.AND P6, PT, R29, R9, PT ;  /* 0x000000091d00720c */ /* 0x000fe40003fc4070 */
[----:B---3--:R-:W-:Y:S01]  /*77b0*/  ISETP.GE.AND P5, PT, R4, RZ, PT ;  /* 0x000000ff0400720c */ /* 0x008fe20003fa6270 */
[----:B------:R-:W-:-:S04]  /*77c0*/  IMAD.MOV.U32 R4, RZ, RZ, R11 ;  /* 0x000000ffff047224 */ /* 0x000fc800078e000b */
[----:B------:R-:W-:-:S05]  /*77d0*/  @!P0 IMAD.MOV R4, RZ, RZ, -R4 ;  /* 0x000000ffff048224 */ /* 0x000fca00078e0a04 */
[----:B------:R0:W-:Y:S04]  /*77e0*/  STL [R1+0x968], R4 ;  /* 0x0009680401007387 */ /* 0x0001e80000100800 */
[----:B0-----:R-:W3:Y:S01]  /*77f0*/  LDL.LU R4, [R1+0x48] ;  /* 0x0000480001047983 */ /* 0x001ee20000300800 */
[----:B------:R-:W-:Y:S01]  /*7800*/  ISETP.GT.U32.AND P2, PT, R29, R14, PT ;  /* 0x0000000e1d00720c */ /* 0x000fe20003f44070 */
[----:B------:R-:W-:Y:S02]  /*7810*/  @!P6 IMAD.IADD R9, R9, 0x1, -R29 ;  /* 0x000000010909e824 */ /* 0x000fe400078e0a1d */
[----:B------:R-:W-:Y:S01]  /*7820*/  IMAD.HI.U32 R6, R16, R3, RZ ;  /* 0x0000000310067227 */ /* 0x000fe200078e00ff */
[----:B--2---:R-:W-:-:S03]  /*7830*/  IABS R11, R5 ;  /* 0x00000005000b7213 */ /* 0x004fc60000000000 */
[----:B------:R-:W-:-:S06]  /*7840*/  IMAD.MOV R6, RZ, RZ, -R6 ;  /* 0x000000ffff067224 */ /* 0x000fcc00078e0a06 */
[----:B------:R-:W-:Y:S01]  /*7850*/  @!P2 IMAD.IADD R14, R14, 0x1, -R29 ;  /* 0x000000010e0ea824 */ /* 0x000fe200078e0a1d */
[----:B------:R-:W-:-:S04]  /*7860*/  ISETP.GT.U32.AND P2, PT, R29, R9, PT ;  /* 0x000000091d00720c */ /* 0x000fc80003f44070 */
[C---:B------:R-:W-:Y:S01]  /*7870*/  ISETP.GT.U32.AND P0, PT, R29.reuse, R14, PT ;  /* 0x0000000e1d00720c */ /* 0x040fe20003f04070 */
[----:B------:R-:W-:Y:S01]  /*7880*/  IMAD R5, R29, R6, R3 ;  /* 0x000000061d057224 */ /* 0x000fe200078e0203 */
[----:B------:R-:W-:Y:S02]  /*7890*/  IABS R6, R7 ;  /* 0x0000000700067213 */ /* 0x000fe40000000000 */
[----:B------:R-:W-:-:S05]  /*78a0*/  IABS R10, R10 ;  /* 0x0000000a000a7213 */ /* 0x000fca0000000000 */
[----:B------:R-:W-:Y:S01]  /*78b0*/  @!P2 IMAD.IADD R9, R9, 0x1, -R29 ;  /* 0x000000010909a824 */ /* 0x000fe200078e0a1d */
[----:B------:R-:W-:-:S03]  /*78c0*/  ISETP.GT.U32.AND P2, PT, R29, R5, PT ;  /* 0x000000051d00720c */ /* 0x000fc60003f44070 */
[----:B------:R-:W-:Y:S01]  /*78d0*/  @!P0 IMAD.IADD R14, R14, 0x1, -R29 ;  /* 0x000000010e0e8824 */ /* 0x000fe200078e0a1d */
[----:B------:R-:W-:Y:S01]  /*78e0*/  ISETP.GE.AND P0, PT, R15, RZ, PT ;  /* 0x000000ff0f00720c */ /* 0x000fe20003f06270 */
[----:B------:R-:W-:-:S04]  /*78f0*/  IMAD.HI.U32 R15, R16, R6, RZ ;  /* 0x00000006100f7227 */ /* 0x000fc800078e00ff */
[----:B------:R-:W-:-:S04]  /*7900*/  IMAD.HI.U32 R7, R16, R10, RZ ;  /* 0x0000000a10077227 */ /* 0x000fc800078e00ff */
[----:B------:R-:W-:Y:S02]  /*7910*/  IMAD.MOV R15, RZ, RZ, -R15 ;  /* 0x000000ffff0f7224 */ /* 0x000fe400078e0a0f */
[----:B------:R-:W-:Y:S02]  /*7920*/  IMAD.MOV R7, RZ, RZ, -R7 ;  /* 0x000000ffff077224 */ /* 0x000fe400078e0a07 */
[----:B------:R-:W-:Y:S02]  /*7930*/  @!P2 IMAD.IADD R5, R5, 0x1, -R29 ;  /* 0x000000010505a824 */ /* 0x000fe400078e0a1d */
[C---:B------:R-:W-:Y:S02]  /*7940*/  IMAD R6, R29.reuse, R15, R6 ;  /* 0x0000000f1d067224 */ /* 0x040fe400078e0206 */
[C---:B------:R-:W-:Y:S01]  /*7950*/  IMAD R7, R29.reuse, R7, R10 ;  /* 0x000000071d077224 */ /* 0x040fe200078e020a */
[----:B---3--:R-:W-:Y:S02]  /*7960*/  ISETP.GE.AND P2, PT, R4, RZ, PT ;  /* 0x000000ff0400720c */ /* 0x008fe40003f46270 */
[----:B------:R-:W2:Y:S04]  /*7970*/  LDL.LU R4, [R1+0x23c0] ;  /* 0x0023c00001047983 */ /* 0x000ea80000300800 */
[----:B------:R-:W3:Y:S04]  /*7980*/  LDL R10, [R1+0x5c] ;  /* 0x00005c00010a7983 */ /* 0x000ee80000100800 */
[----:B------:R-:W2:Y:S04]  /*7990*/  LDL.LU R15, [R1+0x104] ;  /* 0x00010400010f7983 */ /* 0x000ea80000300800 */
[----:B------:R0:W-:Y:S04]  /*79a0*/  STL [R1+0x23bc], R6 ;  /* 0x0023bc0601007387 */ /* 0x0001e80000100800 */
[----:B0-----:R-:W2:Y:S01]  /*79b0*/  LDL R6, [R1+0x6c] ;  /* 0x00006c0001067983 */ /* 0x001ea20000100800 */
[----:B------:R-:W-:-:S02]  /*79c0*/  ISETP.GT.U32.AND P6, PT, R29, R0, PT ;  /* 0x000000001d00720c */ /* 0x000fc40003fc4070 */
[----:B----4-:R-:W-:Y:S01]  /*79d0*/  IABS R3, R12 ;  /* 0x0000000c00037213 */ /* 0x010fe20000000000 */
[----:B------:R-:W-:-:S04]  /*79e0*/  IMAD.HI.U32 R12, R16, R11, RZ ;  /* 0x0000000b100c7227 */ /* 0x000fc800078e00ff */
[----:B------:R-:W-:-:S04]  /*79f0*/  IMAD.MOV R12, RZ, RZ, -R12 ;  /* 0x000000ffff0c7224 */ /* 0x000fc800078e0a0c */
[C---:B------:R-:W-:Y:S02]  /*7a00*/  IMAD R11, R29.reuse, R12, R11 ;  /* 0x0000000c1d0b7224 */ /* 0x040fe400078e020b */
[----:B------:R-:W-:Y:S01]  /*7a10*/  @!P6 IMAD.IADD R0, R0, 0x1, -R29 ;  /* 0x000000010000e824 */ /* 0x000fe200078e0a1d */
[----:B------:R-:W-:Y:S01]  /*7a20*/  ISETP.GT.U32.AND P6, PT, R29, R8, PT ;  /* 0x000000081d00720c */ /* 0x000fe20003fc4070 */
[----:B------:R-:W-:-:S04]  /*7a30*/  IMAD.HI.U32 R12, R16, R3, RZ ;  /* 0x00000003100c7227 */ /* 0x000fc800078e00ff */
[----:B------:R-:W-:-:S04]  /*7a40*/  IMAD.MOV R12, RZ, RZ, -R12 ;  /* 0x000000ffff0c7224 */ /* 0x000fc800078e0a0c */
[----:B------:R-:W-:-:S04]  /*7a50*/  IMAD R3, R29, R12, R3 ;  /* 0x0000000c1d037224 */ /* 0x000fc800078e0203 */
[----:B------:R-:W-:Y:S01]  /*7a60*/  @!P6 IMAD.IADD R8, R8, 0x1, -R29 ;  /* 0x000000010808e824 */ /* 0x000fe200078e0a1d */
[----:B------:R-:W-:Y:S01]  /*7a70*/  ISETP.GT.U32.AND P6, PT, R29, R11, PT ;  /* 0x0000000b1d00720c */ /* 0x000fe20003fc4070 */
[----:B------:R-:W-:-:S12]  /*7a80*/  @!P1 IMAD.MOV R0, RZ, RZ, -R0 ;  /* 0x000000ffff009224 */ /* 0x000fd800078e0a00 */
[----:B------:R-:W-:-:S05]  /*7a90*/  @!P6 IMAD.IADD R11, R11, 0x1, -R29 ;  /* 0x000000010b0be824 */ /* 0x000fca00078e0a1d */
[----:B------:R-:W-:Y:S02]  /*7aa0*/  ISETP.GT.U32.AND P1, PT, R29, R11, PT ;  /* 0x0000000b1d00720c */ /* 0x000fe40003f24070 */
[----:B--2---:R-:W-:Y:S01]  /*7ab0*/  IABS R12, R6 ;  /* 0x00000006000c7213 */ /* 0x004fe20000000000 */
[----:B------:R-:W-:Y:S02]  /*7ac0*/  IMAD.MOV.U32 R6, RZ, RZ, R4 ;  /* 0x000000ffff067224 */ /* 0x000fe400078e0004 */
[----:B------:R-:W2:Y:S02]  /*7ad0*/  LDL.LU R4, [R1+0x80] ;  /* 0x0000800001047983 */ /* 0x000ea40000300800 */
[----:B------:R-:W-:-:S05]  /*7ae0*/  @!P3 IMAD.MOV R6, RZ, RZ, -R6 ;  /* 0x000000ffff06b224 */ /* 0x000fca00078e0a06 */
[----:B------:R-:W-:Y:S04]  /*7af0*/  STL [R1+0x95c], R6 ;  /* 0x00095c0601007387 */ /* 0x000fe80000100800 */
[----:B------:R-:W-:Y:S04]  /*7b00*/  STL [R1+0x958], R0 ;  /* 0x0009580001007387 */ /* 0x000fe80000100800 */
[----:B------:R0:W-:Y:S04]  /*7b10*/  STL [R1+0x23b8], R11 ;  /* 0x0023b80b01007387 */ /* 0x0001e80000100800 */
[----:B0-----:R-:W4:Y:S01]  /*7b20*/  LDL.LU R11, [R1+0x4c] ;  /* 0x00004c00010b7983 */ /* 0x001f220000300800 */
[----:B------:R-:W-:-:S03]  /*7b30*/  IMAD.MOV.U32 R6, RZ, RZ, R14 ;  /* 0x000000ffff067224 */ /* 0x000fc600078e000e */
[----:B------:R-:W4:Y:S01]  /*7b40*/  LDL.LU R14, [R1+0x54] ;  /* 0x00005400010e7983 */ /* 0x000f220000300800 */
[----:B------:R-:W-:Y:S01]  /*7b50*/  IMAD.MOV.U32 R0, RZ, RZ, R9 ;  /* 0x000000ffff007224 */ /* 0x000fe200078e0009 */
[----:B---3--:R-:W-:-:S03]  /*7b60*/  IABS R10, R10 ;  /* 0x0000000a000a7213 */ /* 0x008fc60000000000 */
[----:B------:R-:W-:Y:S02]  /*7b70*/  @!P4 IMAD.MOV R0, RZ, RZ, -R0 ;  /* 0x000000ffff00c224 */ /* 0x000fe400078e0a00 */
[----:B------:R-:W-:-:S03]  /*7b80*/  @!P5 IMAD.MOV R6, RZ, RZ, -R6 ;  /* 0x000000ffff06d224 */ /* 0x000fc600078e0a06 */
[----:B------:R0:W-:Y:S04]  /*7b90*/  STL [R1+0x954], R0 ;  /* 0x0009540001007387 */ /* 0x0001e80000100800 */
[----:B------:R1:W-:Y:S01]  /*7ba0*/  STL [R1+0x23b0], R16 ;  /* 0x0023b01001007387 */ /* 0x0003e20000100800 */
[----:B0-----:R-:W-:Y:S01]  /*7bb0*/  IMAD.HI.U32 R0, R16, R10, RZ ;  /* 0x0000000a10007227 */ /* 0x001fe200078e00ff */
[C---:B------:R-:W-:Y:S02]  /*7bc0*/  ISETP.GT.U32.AND P6, PT, R29.reuse, R5, PT ;  /* 0x000000051d00720c */ /* 0x040fe40003fc4070 */
[C---:B------:R-:W-:Y:S02]  /*7bd0*/  ISETP.GT.U32.AND P3, PT, R29.reuse, R8, PT ;  /* 0x000000081d00720c */ /* 0x040fe40003f64070 */
[----:B------:R-:W-:-:S09]  /*7be0*/  ISETP.GT.U32.AND P4, PT, R29, R7, PT ;  /* 0x000000071d00720c */ /* 0x000fd20003f84070 */
[--C-:B------:R-:W-:Y:S02]  /*7bf0*/  @!P6 IMAD.IADD R5, R5, 0x1, -R29.reuse ;  /* 0x000000010505e824 */ /* 0x100fe400078e0a1d */
[--C-:B------:R-:W-:Y:S02]  /*7c00*/  @!P3 IMAD.IADD R8, R8, 0x1, -R29.reuse ;  /* 0x000000010808b824 */ /* 0x100fe400078e0a1d */
[----:B------:R-:W-:Y:S02]  /*7c10*/  IMAD.MOV R0, RZ, RZ, -R0 ;  /* 0x000000ffff007224 */ /* 0x000fe400078e0a00 */
[----:B------:R-:W-:Y:S02]  /*7c20*/  @!P4 IMAD.IADD R7, R7, 0x1, -R29 ;  /* 0x000000010707c824 */ /* 0x000fe400078e0a1d */
[----:B------:R-:W-:Y:S02]  /*7c30*/  IMAD R0, R29, R0, R10 ;  /* 0x000000001d007224 */ /* 0x000fe400078e020a */
[----:B--2---:R-:W-:-:S02]  /*7c40*/  IMAD.MOV.U32 R9, RZ, RZ, R4 ;  /* 0x000000ffff097224 */ /* 0x004fc400078e0004 */
[----:B------:R-:W-:Y:S02]  /*7c50*/  IMAD.HI.U32 R4, R16, R12, RZ ;  /* 0x0000000c10047227 */ /* 0x000fe400078e00ff */
[----:B-1----:R-:W2:Y:S04]  /*7c60*/  LDL.LU R16, [R1+0x50] ;  /* 0x0000500001107983 */ /* 0x002ea80000300800 */
[----:B------:R0:W-:Y:S04]  /*7c70*/  STL [R1+0x950], R6 ;  /* 0x0009500601007387 */ /* 0x0001e80000100800 */
[----:B0-----:R-:W3:Y:S01]  /*7c80*/  LDL.LU R6, [R1+0x23bc] ;  /* 0x0023bc0001067983 */ /* 0x001ee20000300800 */
[----:B----4-:R-:W-:-:S03]  /*7c90*/  ISETP.GE.AND P6, PT, R11, RZ, PT ;  /* 0x000000ff0b00720c */ /* 0x010fc60003fc6270 */
[----:B------:R-:W4:Y:S01]  /*7ca0*/  LDL.LU R11, [R1+0x23b8] ;  /* 0x0023b800010b7983 */ /* 0x000f220000300800 */
[----:B------:R-:W-:Y:S01]  /*7cb0*/  IMAD.MOV R4, RZ, RZ, -R4 ;  /* 0x000000ffff047224 */ /* 0x000fe200078e0a04 */
[----:B------:R-:W-:Y:S01]  /*7cc0*/  ISETP.GE.AND P4, PT, R14, RZ, PT ;  /* 0x000000ff0e00720c */ /* 0x000fe20003f86270 */
[----:B------:R-:W-:Y:S01]  /*7cd0*/  IMAD.MOV.U32 R14, RZ, RZ, R9 ;  /* 0x000000ffff0e7224 */ /* 0x000fe200078e0009 */
[----:B------:R0:W-:Y:S01]  /*7ce0*/  STL [R1+0x23b4], R13 ;  /* 0x0023b40d01007387 */ /* 0x0001e20000100800 */
[----:B------:R-:W-:Y:S02]  /*7cf0*/  IMAD R4, R29, R4, R12 ;  /* 0x000000041d047224 */ /* 0x000fe400078e020c */
[----:B------:R-:W-:Y:S01]  /*7d00*/  IMAD.MOV.U32 R9, RZ, RZ, R8 ;  /* 0x000000ffff097224 */ /* 0x000fe200078e0008 */
[----:B------:R-:W2:Y:S04]  /*7d10*/  LDL.LU R12, [R1+0x70] ;  /* 0x00007000010c7983 */ /* 0x000ea80000300800 */
[----:B------:R-:W2:Y:S04]  /*7d20*/  LDL.LU R8, [R1+0x58] ;  /* 0x0000580001087983 */ /* 0x000ea80000300800 */
[----:B------:R-:W2:Y:S01]  /*7d30*/  LDL.LU R10, [R1+0x5c] ;  /* 0x00005c00010a7983 */ /* 0x000ea20000300800 */
[----:B------:R-:W-:-:S02]  /*7d40*/  @!P0 IMAD.MOV R9, RZ, RZ, -R9 ;  /* 0x000000ffff098224 */ /* 0x000fc400078e0a09 */
[----:B0-----:R-:W-:-:S04]  /*7d50*/  IMAD.MOV.U32 R13, RZ, RZ, R5 ;  /* 0x000000ffff0d7224 */ /* 0x001fc800078e0005 */
[----:B------:R-:W-:Y:S01]  /*7d60*/  @!P2 IMAD.MOV R13, RZ, RZ, -R13 ;  /* 0x000000ffff0da224 */ /* 0x000fe200078e0a0d */
[----:B------:R0:W-:Y:S04]  /*7d70*/  STL [R1+0x944], R9 ;  /* 0x0009440901007387 */ /* 0x0001e80000100800 */
[----:B0-----:R-:W2:Y:S01]  /*7d80*/  LDL.LU R9, [R1+0x6c] ;  /* 0x00006c0001097983 */ /* 0x001ea20000300800 */
[----:B---3--:R-:W-:-:S13]  /*7d90*/  ISETP.GT.U32.AND P5, PT, R29, R6, PT ;  /* 0x000000061d00720c */ /* 0x008fda0003fa4070 */
[--C-:B------:R-:W-:Y:S02]  /*7da0*/  @!P5 IMAD.IADD R6, R6, 0x1, -R29.reuse ;  /* 0x000000010606d824 */ /* 0x100fe400078e0a1d */
[----:B----4-:R-:W-:-:S03]  /*7db0*/  @!P1 IMAD.IADD R11, R11, 0x1, -R29 ;  /* 0x000000010b0b9824 */ /* 0x010fc600078e0a1d */
[C---:B------:R-:W-:Y:S02]  /*7dc0*/  ISETP.GT.U32.AND P0, PT, R29.reuse, R6, PT ;  /* 0x000000061d00720c */ /* 0x040fe40003f04070 */
[----:B--2---:R-:W-:Y:S01]  /*7dd0*/  ISETP.GE.AND P1, PT, R16, RZ, PT ;  /* 0x000000ff1000720c */ /* 0x004fe20003f26270 */
[----:B------:R-:W-:Y:S02]  /*7de0*/  IMAD.MOV.U32 R16, RZ, RZ, R11 ;  /* 0x000000ffff107224 */ /* 0x000fe400078e000b */
[----:B------:R-:W2:Y:S02]  /*7df0*/  LDL.LU R11, [R1+0x74] ;  /* 0x00007400010b7983 */ /* 0x000ea40000300800 */
[----:B------:R-:W-:Y:S02]  /*7e00*/  @!P6 IMAD.MOV R16, RZ, RZ, -R16 ;  /* 0x000000ffff10e224 */ /* 0x000fe400078e0a10 */
[----:B------:R0:W-:Y:S04]  /*7e10*/  STL [R1+0x940], R13 ;  /* 0x0009400d01007387 */ /* 0x0001e80000100800 */
[----:B------:R-:W-:Y:S01]  /*7e20*/  @!P0 IMAD.IADD R6, R6, 0x1, -R29 ;  /* 0x0000000106068824 */ /* 0x000fe200078e0a1d */
[----:B------:R-:W-:Y:S01]  /*7e30*/  ISETP.GE.AND P0, PT, R10, RZ, PT ;  /* 0x000000ff0a00720c */ /* 0x000fe20003f06270 */
[----:B0-----:R-:W3:Y:S04]  /*7e40*/  LDL.LU R13, [R1+0x23b4] ;  /* 0x0023b400010d7983 */ /* 0x001ee80000300800 */
[----:B------:R0:W-:Y:S04]  /*7e50*/  STL [R1+0x93c], R16 ;  /* 0x00093c1001007387 */ /* 0x0001e80000100800 */
[----:B0-----:R-:W4:Y:S04]  /*7e60*/  LDL.LU R16, [R1+0x23b0] ;  /* 0x0023b00001107983 */ /* 0x001f280000300800 */
[----:B------:R-:W2:Y:S01]  /*7e70*/  LDL.LU R10, [R1+0x7c] ;  /* 0x00007c00010a7983 */ /* 0x000ea20000300800 */
[----:B------:R-:W-:-:S02]  /*7e80*/  ISETP.GT.U32.AND P5, PT, R29, R7, PT ;  /* 0x000000071d00720c */ /* 0x000fc40003fa4070 */
[----:B------:R-:W-:Y:S02]  /*7e90*/  ISETP.GT.U32.AND P2, PT, R29, R0, PT ;  /* 0x000000001d00720c */ /* 0x000fe40003f44070 */
[----:B------:R-:W-:-:S09]  /*7ea0*/  IABS R5, R12 ;  /* 0x0000000c00057213 */ /* 0x000fd20000000000 */
[--C-:B------:R-:W-:Y:S02]  /*7eb0*/  @!P5 IMAD.IADD R7, R7, 0x1, -R29.reuse ;  /* 0x000000010707d824 */ /* 0x100fe400078e0a1d */
[----:B------:R-:W-:Y:S01]  /*7ec0*/  @!P2 IMAD.IADD R0, R0, 0x1, -R29 ;  /* 0x000000010000a824 */ /* 0x000fe200078e0a1d */
[----:B------:R-:W-:Y:S01]  /*7ed0*/  ISETP.GE.AND P2, PT, R12, RZ, PT ;  /* 0x000000ff0c00720c */ /* 0x000fe20003f46270 */
[----:B------:R-:W-:Y:S01]  /*7ee0*/  IMAD.MOV.U32 R12, RZ, RZ, R14 ;  /* 0x000000ffff0c7224 */ /* 0x000fe200078e000e */
[----:B------:R-:W-:-:S13]  /*7ef0*/  ISETP.GT.U32.AND P3, PT, R29, R3, PT ;  /* 0x000000031d00720c */ /* 0x000fda0003f64070 */
[----:B------:R-:W-:Y:S01]  /*7f00*/  @!P3 IMAD.IADD R3, R3, 0x1, -R29 ;  /* 0x000000010303b824 */ /* 0x000fe200078e0a1d */
[----:B--2---:R0:W-:Y:S02]  /*7f10*/  STL [R1+0x23ac], R10 ;  /* 0x0023ac0a01007387 */ /* 0x0041e40000100800 */
[----:B0-----:R-:W-:Y:S02]  /*7f20*/  IMAD.MOV.U32 R10, RZ, RZ, R7 ;  /* 0x000000ffff0a7224 */ /* 0x001fe400078e0007 */
[----:B------:R-:W2:Y:S04]  /*7f30*/  LDL.LU R7, [R1+0x78] ;  /* 0x0000780001077983 */ /* 0x000ea80000300800 */
[----:B------:R-:W2:Y:S01]  /*7f40*/  LDL.LU R14, [R1+0xc4] ;  /* 0x0000c400010e7983 */ /* 0x000ea20000300800 */
[C---:B------:R-:W-:Y:S01]  /*7f50*/  ISETP.GT.U32.AND P3, PT, R29.reuse, R3, PT ;  /* 0x000000031d00720c */ /* 0x040fe20003f64070 */
[----:B------:R-:W-:Y:S01]  /*7f60*/  @!P1 IMAD.MOV R10, RZ, RZ, -R10 ;  /* 0x000000ffff0a9224 */ /* 0x000fe200078e0a0a */
[----:B------:R-:W-:Y:S01]  /*7f70*/  ISETP.GE.AND P6, PT, R8, RZ, PT ;  /* 0x000000ff0800720c */ /* 0x000fe20003fc6270 */
[----:B----4-:R-:W-:Y:S01]  /*7f80*/  IMAD.HI.U32 R8, R16, R5, RZ ;  /* 0x0000000510087227 */ /* 0x010fe200078e00ff */
[----:B------:R-:W-:-:S03]  /*7f90*/  ISETP.GT.U32.AND P1, PT, R29, R0, PT ;  /* 0x000000001d00720c */ /* 0x000fc60003f24070 */
[----:B------:R-:W-:Y:S01]  /*7fa0*/  IMAD.MOV R8, RZ, RZ, -R8 ;  /* 0x000000ffff087224 */ /* 0x000fe200078e0a08 */
[----:B------:R0:W-:Y:S05]  /*7fb0*/  STL [R1+0x934], R10 ;  /* 0x0009340a01007387 */ /* 0x0001ea0000100800 */
[----:B------:R-:W-:Y:S01]  /*7fc0*/  @!P3 IMAD.IADD R3, R3, 0x1, -R29 ;  /* 0x000000010303b824 */ /* 0x000fe200078e0a1d */
[----:B------:R-:W-:Y:S02]  /*7fd0*/  ISETP.GE.AND P3, PT, R9, RZ, PT ;  /* 0x000000ff0900720c */ /* 0x000fe40003f66270 */
[----:B------:R-:W-:Y:S01]  /*7fe0*/  IABS R9, R11 ;  /* 0x0000000b00097213 */ /* 0x000fe20000000000 */
[----:B------:R-:W-:-:S02]  /*7ff0*/  IMAD R8, R29, R8, R5 ;  /* 0x000000081d087224 */ /* 0x000fc400078e0205 */
[----:B0-----:R-:W-:Y:S02]  /*8000*/  IMAD.MOV.U32 R10, RZ, RZ, R6 ;  /* 0x000000ffff0a7224 */ /* 0x001fe400078e0006 */
[----:B------:R-:W-:-:S04]  /*8010*/  IMAD.HI.U32 R5, R16, R9, RZ ;  /* 0x0000000910057227 */ /* 0x000fc800078e00ff */
[----:B------:R-:W-:Y:S01]  /*8020*/  @!P4 IMAD.MOV R10, RZ, RZ, -R10 ;  /* 0x000000ffff0ac224 */ /* 0x000fe200078e0a0a */
[C---:B------:R-:W-:Y:S01]  /*8030*/  ISETP.GT.U32.AND P4, PT, R29.reuse, R8, PT ;  /* 0x000000081d00720c */ /* 0x040fe20003f84070 */
[----:B------:R-:W-:Y:S02]  /*8040*/  IMAD.MOV R5, RZ, RZ, -R5 ;  /* 0x000000ffff057224 */ /* 0x000fe400078e0a05 */
[----:B------:R-:W-:Y:S02]  /*8050*/  @!P1 IMAD.IADD R0, R0, 0x1, -R29 ;  /* 0x0000000100009824 */ /* 0x000fe400078e0a1d */
[----:B------:R-:W-:Y:S02]  /*8060*/  IMAD R5, R29, R5, R9 ;  /* 0x000000051d057224 */ /* 0x000fe400078e0209 */
[----:B------:R-:W-:Y:S02]  /*8070*/  IMAD.MOV.U32 R9, RZ, RZ, R0 ;  /* 0x000000ffff097224 */ /* 0x000fe400078e0000 */
[----:B------:R-:W-:Y:S01]  /*8080*/  @!P6 IMAD.MOV R3, RZ, RZ, -R3 ;  /* 0x000000ffff03e224 */ /* 0x000fe200078e0a03 */
[----:B------:R0:W-:Y:S01]  /*8090*/  STL [R1+0x92c], R10 ;  /* 0x00092c0a01007387 */ /* 0x0001e20000100800 */
[----:B------:R-:W-:Y:S01]  /*80a0*/  @!P0 IMAD.MOV R9, RZ, RZ, -R9 ;  /* 0x000000ffff098224 */ /* 0x000fe200078e0a09 */
[----:B------:R-:W-:Y:S01]  /*80b0*/  ISETP.GE.AND P6, PT, R11, RZ, PT ;  /* 0x000000ff0b00720c */ /* 0x000fe20003fc6270 */
[----:B------:R-:W-:Y:S01]  /*80c0*/  @!P4 IMAD.IADD R8, R8, 0x1, -R29 ;  /* 0x000000010808c824 */ /* 0x000fe200078e0a1d */
[----:B0-----:R-:W4:Y:S04]  /*80d0*/  LDL.LU R10, [R1+0x23ac] ;  /* 0x0023ac00010a7983 */ /* 0x001f280000300800 */
[----:B------:R2:W-:Y:S04]  /*80e0*/  STL [R1+0x928], R3 ;  /* 0x0009280301007387 */ /* 0x0005e80000100800 */
[----:B------:R-:W3:Y:S04]  /*80f0*/  LDL.LU R11, [R1+0x84] ;  /* 0x00008400010b7983 */ /* 0x000ee80000300800 */
[----:B------:R0:W-:Y:S01]  /*8100*/  STL [R1+0x920], R9 ;  /* 0x0009200901007387 */ /* 0x0001e20000100800 */
[----:B--2---:R-:W-:-:S02]  /*8110*/  IABS R3, R14 ;  /* 0x0000000e00037213 */ /* 0x004fc40000000000 */
[----:B------:R-:W-:Y:S02]  /*8120*/  ISETP.GE.AND P4, PT, R14, RZ, PT ;  /* 0x000000ff0e00720c */ /* 0x000fe40003f86270 */
[----:B------:R-:W2:Y:S01]  /*8130*/  LDL.LU R14, [R1+0x88] ;  /* 0x00008800010e7983 */ /* 0x000ea20000300800 */
[----:B------:R-:W-:Y:S02]  /*8140*/  ISETP.GT.U32.AND P5, PT, R29, R4, PT ;  /* 0x000000041d00720c */ /* 0x000fe40003fa4070 */
[----:B------:R-:W-:-:S11]  /*8150*/  IABS R6, R7 ;  /* 0x0000000700067213 */ /* 0x000fd60000000000 */
[----:B------:R-:W-:-:S05]  /*8160*/  @!P5 IMAD.IADD R4, R4, 0x1, -R29 ;  /* 0x000000010404d824 */ /* 0x000fca00078e0a1d */
[----:B------:R-:W-:Y:S02]  /*8170*/  ISETP.GT.U32.AND P5, PT, R29, R4, PT ;  /* 0x000000041d00720c */ /* 0x000fe40003fa4070 */
[----:B------:R-:W-:Y:S01]  /*8180*/  ISETP.GE.AND P1, PT, R7, RZ, PT ;  /* 0x000000ff0700720c */ /* 0x000fe20003f26270 */
[----:B------:R-:W-:Y:S01]  /*8190*/  IMAD.HI.U32 R7, R16, R6, RZ ;  /* 0x0000000610077227 */ /* 0x000fe200078e00ff */
[----:B------:R-:W-:-:S03]  /*81a0*/  ISETP.GT.U32.AND P0, PT, R29, R8, PT ;  /* 0x000000081d00720c */ /* 0x000fc60003f04070 */
[----:B------:R-:W-:-:S06]  /*81b0*/  IMAD.MOV R7, RZ, RZ, -R7 ;  /* 0x000000ffff077224 */ /* 0x000fcc00078e0a07 */
[----:B------:R-:W-:Y:S02]  /*81c0*/  @!P5 IMAD.IADD R4, R4, 0x1, -R29 ;  /* 0x000000010404d824 */ /* 0x000fe400078e0a1d */
[----:B------:R-:W-:Y:S02]  /*81d0*/  IMAD R6, R29, R7, R6 ;  /* 0x000000071d067224 */ /* 0x000fe400078e0206 */
[----:B0-----:R-:W-:Y:S02]  /*81e0*/  IMAD.MOV.U32 R9, RZ, RZ, R4 ;  /* 0x000000ffff097224 */ /* 0x001fe400078e0004 */
[----:B------:R-:W-:-:S04]  /*81f0*/  IMAD.HI.U32 R7, R16, R3, RZ ;  /* 0x0000000310077227 */ /* 0x000fc800078e00ff */
[----:B------:R-:W-:Y:S02]  /*8200*/  @!P3 IMAD.MOV R9, RZ, RZ, -R9 ;  /* 0x000000ffff09b224 */ /* 0x000fe400078e0a09 */
[----:B------:R-:W-:Y:S02]  /*8210*/  IMAD.MOV R7, RZ, RZ, -R7 ;  /* 0x000000ffff077224 */ /* 0x000fe400078e0a07 */
[----:B------:R-:W-:Y:S02]  /*8220*/  @!P0 IMAD.IADD R8, R8, 0x1, -R29 ;  /* 0x0000000108088824 */ /* 0x000fe400078e0a1d */
[C---:B------:R-:W-:Y:S01]  /*8230*/  IMAD R3, R29.reuse, R7, R3 ;  /* 0x000000071d037224 */ /* 0x040fe200078e0203 */
[----:B------:R-:W-:Y:S01]  /*8240*/  ISETP.GT.U32.AND P5, PT, R29, R5, PT ;  /* 0x000000051d00720c */ /* 0x000fe20003fa4070 */
[----:B--2---:R0:W-:Y:S04]  /*8250*/  STL [R1+0x23a8], R14 ;  /* 0x0023a80e01007387 */ /* 0x0041e80000100800 */
[----:B------:R1:W-:Y:S01]  /*8260*/  STL [R1+0x914], R9 ;  /* 0x0009140901007387 */ /* 0x0003e20000100800 */
[----:B0-----:R-:W-:-:S03]  /*8270*/  IMAD.MOV.U32 R14, RZ, RZ, R12 ;  /* 0x000000ffff0e7224 */ /* 0x001fc600078e000c */
[----:B------:R-:W2:Y:S01]  /*8280*/  LDL.LU R12, [R1+0x8c] ;  /* 0x00008c00010c7983 */ /* 0x000ea20000300800 */
[----:B------:R-:W-:Y:S01]  /*8290*/  IMAD.MOV.U32 R7, RZ, RZ, R14 ;  /* 0x000000ffff077224 */ /* 0x000fe200078e000e */
[----:B-1----:R-:W-:Y:S01]  /*82a0*/  IABS R9, R14 ;  /* 0x0000000e00097213 */ /* 0x002fe20000000000 */
[----:B------:R-:W-:-:S04]  /*82b0*/  IMAD.MOV.U32 R14, RZ, RZ, R8 ;  /* 0x000000ffff0e7224 */ /* 0x000fc800078e0008 */
[----:B------:R-:W-:-:S05]  /*82c0*/  @!P2 IMAD.MOV R14, RZ, RZ, -R14 ;  /* 0x000000ffff0ea224 */ /* 0x000fca00078e0a0e */
[----:B------:R0:W-:Y:S04]  /*82d0*/  STL [R1+0x910], R14 ;  /* 0x0009100e01007387 */ /* 0x0001e80000100800 */
[----:B0-----:R-:W2:Y:S01]  /*82e0*/  LDL.LU R14, [R1+0x23a8] ;  /* 0x0023a800010e7983 */ /* 0x001ea20000300800 */
[----:B------:R-:W-:-:S05]  /*82f0*/  @!P5 IMAD.IADD R5, R5, 0x1, -R29 ;  /* 0x000000010505d824 */ /* 0x000fca00078e0a1d */
[C---:B------:R-:W-:Y:S02]  /*8300*/  ISETP.GT.U32.AND P5, PT, R29.reuse, R5, PT ;  /* 0x000000051d00720c */ /* 0x040fe40003fa4070 */
[----:B------:R-:W-:-:S11]  /*8310*/  ISETP.GT.U32.AND P3, PT, R29, R6, PT ;  /* 0x000000061d00720c */ /* 0x000fd60003f64070 */
[--C-:B------:R-:W-:Y:S01]  /*8320*/  @!P5 IMAD.IADD R5, R5, 0x1, -R29.reuse ;  /* 0x000000010505d824 */ /* 0x100fe200078e0a1d */
[----:B------:R-:W-:Y:S01]  /*8330*/  ISETP.GT.U32.AND P5, PT, R29, R3, PT ;  /* 0x000000031d00720c */ /* 0x000fe20003fa4070 */
[----:B------:R-:W-:-:S05]  /*8340*/  @!P3 IMAD.IADD R6, R6, 0x1, -R29 ;  /* 0x000000010606b824 */ /* 0x000fca00078e0a1d */
[----:B------:R-:W-:-:S07]  /*8350*/  ISETP.GT.U32.AND P3, PT, R29, R6, PT ;  /* 0x000000061d00720c */ /* 0x000fce0003f64070 */
[----:B------:R-:W-:-:S05]  /*8360*/  @!P5 IMAD.IADD R3, R3, 0x1, -R29 ;  /* 0x000000010303d824 */ /* 0x000fca00078e0a1d */
[----:B------:R-:W-:Y:S01]  /*8370*/  ISETP.GT.U32.AND P5, PT, R29, R3, PT ;  /* 0x000000031d00720c */ /* 0x000fe20003fa4070 */
[----:B------:R-:W-:Y:S01]  /*8380*/  IMAD.MOV.U32 R8, RZ, RZ, R7 ;  /* 0x000000ffff087224 */ /* 0x000fe200078e0007 */
[----:B----4-:R-:W-:Y:S02]  /*8390*/  IABS R0, R10 ;  /* 0x0000000a00007213 */ /* 0x010fe40000000000 */
[----:B------:R-:W-:Y:S01]  /*83a0*/  ISETP.GE.AND P0, PT, R10, RZ, PT ;  /* 0x000000ff0a00720c */ /* 0x000fe20003f06270 */
[----:B------:R-:W-:Y:S01]  /*83b0*/  @!P6 IMAD.MOV R5, RZ, RZ, -R5 ;  /* 0x000000ffff05e224 */ /* 0x000fe200078e0a05 */
[----:B---3--:R-:W-:Y:S01]  /*83c0*/  IABS R10, R11 ;  /* 0x0000000b000a7213 */ /* 0x008fe20000000000 */
[----:B------:R-:W-:Y:S01]  /*83d0*/  @!P3 IMAD.IADD R6, R6, 0x1, -R29 ;  /* 0x000000010606b824 */ /* 0x000fe200078e0a1d */
[----:B------:R-:W-:Y:S02]  /*83e0*/  ISETP.GE.AND P6, PT, R8, RZ, PT ;  /* 0x000000ff0800720c */ /* 0x000fe40003fc6270 */
[----:B------:R2:W-:Y:S01]  /*83f0*/  STL [R1+0x90c], R5 ;  /* 0x00090c0501007387 */ /* 0x0005e20000100800 */
[----:B------:R-:W-:-:S04]  /*8400*/  IMAD.HI.U32 R7, R16, R10, RZ ;  /* 0x0000000a10077227 */ /* 0x000fc800078e00ff */
[----:B------:R-:W-:Y:S02]  /*8410*/  @!P5 IMAD.IADD R3, R3, 0x1, -R29 ;  /* 0x000000010303d824 */ /* 0x000fe400078e0a1d */
[----:B------:R-:W-:Y:S02]  /*8420*/  IMAD.MOV.U32 R8, RZ, RZ, R6 ;  /* 0x000000ffff087224 */ /* 0x000fe400078e0006 */
[----:B------:R-:W-:Y:S02]  /*8430*/  IMAD.MOV R7, RZ, RZ, -R7 ;  /* 0x000000ffff077224 */ /* 0x000fe400078e0a07 */
[----:B------:R-:W-:Y:S02]  /*8440*/  @!P1 IMAD.MOV R8, RZ, RZ, -R8 ;  /* 0x000000ffff089224 */ /* 0x000fe400078e0a08 */
[----:B------:R-:W-:Y:S01]  /*8450*/  IMAD R7, R29, R7, R10 ;  /* 0x000000071d077224 */ /* 0x000fe200078e020a */
[----:B------:R-:W-:Y:S02]  /*8460*/  ISETP.GE.AND P5, PT, R11, RZ, PT ;  /* 0x000000ff0b00720c */ /* 0x000fe40003fa6270 */
[----:B--2---:R-:W-:Y:S01]  /*8470*/  IABS R5, R14 ;  /* 0x0000000e00057213 */ /* 0x004fe20000000000 */
[----:B------:R0:W-:Y:S04]  /*8480*/  STL [R1+0x23a4], R14 ;  /* 0x0023a40e01007387 */ /* 0x0001e80000100800 */
[----:B------:R-:W2:Y:S01]  /*8490*/  LDL.LU R10, [R1+0x90] ;  /* 0x00009000010a7983 */ /* 0x000ea20000300800 */
[----:B0-----:R-:W-:-:S03]  /*84a0*/  IMAD.MOV.U32 R14, RZ, RZ, R3 ;  /* 0x000000ffff0e7224 */ /* 0x001fc600078e0003 */
[----:B------:R-:W-:Y:S01]  /*84b0*/  STL [R1+0x908], R8 ;  /* 0x0009080801007387 */ /* 0x000fe20000100800 */
[----:B------:R-:W-:-:S03]  /*84c0*/  @!P4 IMAD.MOV R14, RZ, RZ, -R14 ;  /* 0x000000ffff0ec224 */ /* 0x000fc600078e0a0e */
[----:B------:R-:W3:Y:S04]  /*84d0*/  LDL.LU R11, [R1+0x98] ;  /* 0x00009800010b7983 */ /* 0x000ee80000300800 */
[----:B------:R0:W-:Y:S04]  /*84e0*/  STL [R1+0x900], R14 ;  /* 0x0009000e01007387 */ /* 0x0001e80000100800 */
[----:B0-----:R-:W4:Y:S01]  /*84f0*/  LDL.LU R14, [R1+0x23a4] ;  /* 0x0023a400010e7983 */ /* 0x001f220000300800 */
[----:B------:R-:W-:-:S04]  /*8500*/  IMAD.HI.U32 R4, R16, R0, RZ ;  /* 0x0000000010047227 */ /* 0x000fc800078e00ff */
[----:B------:R-:W-:-:S04]  /*8510*/  IMAD.MOV R4, RZ, RZ, -R4 ;  /* 0x000000ffff047224 */ /* 0x000fc800078e0a04 */
[----:B------:R-:W-:-:S05]  /*8520*/  IMAD R0, R29, R4, R0 ;  /* 0x000000041d007224 */ /* 0x000fca00078e0200 */
[----:B------:R-:W-:-:S13]  /*8530*/  ISETP.GT.U32.AND P2, PT, R29, R0, PT ;  /* 0x000000001d00720c */ /* 0x000fda0003f44070 */
[----:B------:R-:W-:-:S05]  /*8540*/  @!P2 IMAD.IADD R0, R0, 0x1, -R29 ;  /* 0x000000010000a824 */ /* 0x000fca00078e0a1d */
[----:B------:R-:W-:Y:S02]  /*8550*/  ISETP.GT.U32.AND P2, PT, R29, R0, PT ;  /* 0x000000001d00720c */ /* 0x000fe40003f44070 */
[----:B------:R-:W-:-:S11]  /*8560*/  IABS R6, R12 ;  /* 0x0000000c00067213 */ /* 0x000fd60000000000 */
[----:B------:R-:W-:-:S04]  /*8570*/  @!P2 IMAD.IADD R0, R0, 0x1, -R29 ;  /* 0x000000010000a824 */ /* 0x000fc800078e0a1d */
[----:B------:R-:W-:Y:S01]  /*8580*/  @!P0 IMAD.MOV R0, RZ, RZ, -R0 ;  /* 0x000000ffff008224 */ /* 0x000fe200078e0a00 */
[----:B------:R-:W-:Y:S01]  /*8590*/  ISETP.GE.AND P0, PT, R12, RZ, PT ;  /* 0x000000ff0c00720c */ /* 0x000fe20003f06270 */
[----:B------:R-:W-:Y:S01]  /*85a0*/  IMAD.HI.U32 R4, R16, R9, RZ ;  /* 0x0000000910047227 */ /* 0x000fe200078e00ff */
[----:B----4-:R-:W-:Y:S02]  /*85b0*/  ISETP.GE.AND P4, PT, R14, RZ, PT ;  /* 0x000000ff0e00720c */ /* 0x010fe40003f86270 */
[----:B------:R-:W4:Y:S04]  /*85c0*/  LDL.LU R14, [R1+0x9c] ;  /* 0x00009c00010e7983 */ /* 0x000f280000300800 */
[----:B------:R-:W3:Y:S01]  /*85d0*/  LDL.LU R12, [R1+0xdc] ;  /* 0x0000dc00010c7983 */ /* 0x000ee20000300800 */
[----:B------:R-:W-:-:S04]  /*85e0*/  IMAD.MOV R4, RZ, RZ, -R4 ;  /* 0x000000ffff047224 */ /* 0x000fc800078e0a04 */
[C---:B------:R-:W-:Y:S02]  /*85f0*/  IMAD R4, R29.reuse, R4, R9 ;  /* 0x000000041d047224 */ /* 0x040fe400078e0209 */
[----:B------:R-:W-:Y:S01]  /*8600*/  IMAD.HI.U32 R9, R16, R5, RZ ;  /* 0x0000000510097227 */ /* 0x000fe200078e00ff */
[----:B------:R-:W-:-:S03]  /*8610*/  ISETP.GT.U32.AND P1, PT, R29, R7, PT ;  /* 0x000000071d00720c */ /* 0x000fc60003f24070 */
[----:B------:R-:W-:Y:S01]  /*8620*/  IMAD.MOV R9, RZ, RZ, -R9 ;  /* 0x000000ffff097224 */ /* 0x000fe200078e0a09 */
[----:B------:R-:W-:-:S03]  /*8630*/  ISETP.GT.U32.AND P3, PT, R29, R4, PT ;  /* 0x000000041d00720c */ /* 0x000fc60003f64070 */
[----:B------:R-:W-:-:S05]  /*8640*/  IMAD R5, R29, R9, R5 ;  /* 0x000000091d057224 */ /* 0x000fca00078e0205 */
[----:B------:R-:W-:Y:S01]  /*8650*/  ISETP.GT.U32.AND P2, PT, R29, R5, PT ;  /* 0x000000051d00720c */ /* 0x000fe20003f44070 */
[----:B------:R-:W-:-:S04]  /*8660*/  @!P1 IMAD.IADD R7, R7, 0x1, -R29 ;  /* 0x0000000107079824 */ /* 0x000fc800078e0a1d */
[----:B------:R-:W-:Y:S01]  /*8670*/  @!P3 IMAD.IADD R4, R4, 0x1, -R29 ;  /* 0x000000010404b824 */ /* 0x000fe200078e0a1d */
[----:B------:R-:W-:-:S04]  /*8680*/  ISETP.GT.U32.AND P1, PT, R29, R7, PT ;  /* 0x000000071d00720c */ /* 0x000fc80003f24070 */
[----:B------:R-:W-:-:S03]  /*8690*/  ISETP.GT.U32.AND P3, PT, R29, R4, PT ;  /* 0x000000041d00720c */ /* 0x000fc60003f64070 */
[----:B------:R-:W-:Y:S02]  /*86a0*/  @!P2 IMAD.IADD R5, R5, 0x1, -R29 ;  /* 0x000000010505a824 */ /* 0x000fe400078e0a1d */
[----:B------:R-:W-:-:S03]  /*86b0*/  IMAD.HI.U32 R9, R16, R6, RZ ;  /* 0x0000000610097227 */ /* 0x000fc600078e00ff */
[----:B------:R-:W-:Y:S01]  /*86c0*/  ISETP.GT.U32.AND P2, PT, R29, R5, PT ;  /* 0x000000051d00720c */ /* 0x000fe20003f44070 */
[----:B------:R-:W-:Y:S02]  /*86d0*/  IMAD.MOV R9, RZ, RZ, -R9 ;  /* 0x000000ffff097224 */ /* 0x000fe400078e0a09 */
[--C-:B------:R-:W-:Y:S01]  /*86e0*/  @!P1 IMAD.IADD R7, R7, 0x1, -R29.reuse ;  /* 0x0000000107079824 */ /* 0x100fe200078e0a1d */
[----:B--2---:R-:W-:Y:S01]  /*86f0*/  IABS R8, R10 ;  /* 0x0000000a00087213 */ /* 0x004fe20000000000 */
[----:B------:R-:W-:Y:S01]  /*8700*/  @!P3 IMAD.IADD R4, R4, 0x1, -R29 ;  /* 0x000000010404b824 */ /* 0x000fe200078e0a1d */
[----:B------:R-:W-:Y:S01]  /*8710*/  ISETP.GE.AND P3, PT, R10, RZ, PT ;  /* 0x000000ff0a00720c */ /* 0x000fe20003f66270 */
[----:B------:R-:W-:Y:S01]  /*8720*/  IMAD.MOV.U32 R10, RZ, RZ, R7 ;  /* 0x000000ffff0a7224 */ /* 0x000fe200078e0007 */
[----:B------:R-:W-:Y:S01]  /*8730*/  STL [R1+0x8f8], R0 ;  /* 0x0008f80001007387 */ /* 0x000fe20000100800 */
[----:B------:R-:W-:Y:S02]  /*8740*/  IMAD R6, R29, R9, R6 ;  /* 0x000000091d067224 */ /* 0x000fe400078e0206 */
[----:B------:R-:W-:Y:S01]  /*8750*/  @!P6 IMAD.MOV R4, RZ, RZ, -R4 ;  /* 0x000000ffff04e224 */ /* 0x000fe200078e0a04 */
[----:B------:R-:W2:Y:S01]  /*8760*/  LDL.LU R9, [R1+0x94] ;  /* 0x0000940001097983 */ /* 0x000ea20000300800 */
[----:B------:R-:W-:-:S02]  /*8770*/  @!P5 IMAD.MOV R10, RZ, RZ, -R10 ;  /* 0x000000ffff0ad224 */ /* 0x000fc400078e0a0a */
[----:B------:R-:W-:Y:S01]  /*8780*/  @!P2 IMAD.IADD R5, R5, 0x1, -R29 ;  /* 0x000000010505a824 */ /* 0x000fe200078e0a1d */
[----:B------:R-:W-:Y:S04]  /*8790*/  STL [R1+0x8f4], R4 ;  /* 0x0008f40401007387 */ /* 0x000fe80000100800 */
[----:B------:R0:W-:Y:S01]  /*87a0*/  STL [R1+0x8f0], R10 ;  /* 0x0008f00a01007387 */ /* 0x0001e20000100800 */
[----:B---3--:R-:W-:Y:S02]  /*87b0*/  IABS R7, R12 ;  /* 0x0000000c00077213 */ /* 0x008fe40000000000 */
[----:B------:R-:W-:Y:S01]  /*87c0*/  ISETP.GE.AND P2, PT, R12, RZ, PT ;  /* 0x000000ff0c00720c */ /* 0x000fe20003f46270 */
[----:B------:R-:W-:Y:S02]  /*87d0*/  IMAD.MOV.U32 R12, RZ, RZ, R5 ;  /* 0x000000ffff0c7224 */ /* 0x000fe400078e0005 */
[----:B0-----:R-:W-:Y:S01]  /*87e0*/  IMAD.HI.U32 R10, R16, R7, RZ ;  /* 0x00000007100a7227 */ /* 0x001fe200078e00ff */
[----:B------:R-:W3:Y:S03]  /*87f0*/  LDL R5, [R1+0xa0] ;  /* 0x0000a00001057983 */ /* 0x000ee60000100800 */
[----:B------:R-:W-:-:S02]  /*8800*/  @!P4 IMAD.MOV R12, RZ, RZ, -R12 ;  /* 0x000000ffff0cc224 */ /* 0x000fc400078e0a0c */
[----:B------:R-:W-:-:S03]  /*8810*/  IMAD.MOV R10, RZ, RZ, -R10 ;  /* 0x000000ffff0a7224 */ /* 0x000fc600078e0a0a */
[----:B------:R0:W-:Y:S01]  /*8820*/  STL [R1+0x8ec], R12 ;  /* 0x0008ec0c01007387 */ /* 0x0001e20000100800 */
[----:B------:R-:W-:-:S03]  /*8830*/  IMAD R7, R29, R10, R7 ;  /* 0x0000000a1d077224 */ /* 0x000fc600078e0207 */
[----:B0-----:R-:W3:Y:S04]  /*8840*/  LDL.LU R12, [R1+0xa8] ;  /* 0x0000a800010c7983 */ /* 0x001ee80000300800 */
[----:B------:R-:W3:Y:S01]  /*8850*/  LDL R10, [R1+0xa4] ;  /* 0x0000a400010a7983 */ /* 0x000ee20000100800 */
[----:B------:R-:W-:-:S04]  /*8860*/  IMAD.HI.U32 R3, R16, R8, RZ ;  /* 0x0000000810037227 */ /* 0x000fc800078e00ff */
[----:B------:R-:W-:Y:S01]  /*8870*/  IMAD.MOV R3, RZ, RZ, -R3 ;  /* 0x000000ffff037224 */ /* 0x000fe200078e0a03 */
[----:B------:R-:W-:-:S03]  /*8880*/  ISETP.GT.U32.AND P1, PT, R29, R6, PT ;  /* 0x000000061d00720c */ /* 0x000fc60003f24070 */
[----:B------:R-:W-:-:S05]  /*8890*/  IMAD R3, R29, R3, R8 ;  /* 0x000000031d037224 */ /* 0x000fca00078e0208 */
[----:B------:R-:W-:-:S05]  /*88a0*/  ISETP.GT.U32.AND P5, PT, R29, R3, PT ;  /* 0x000000031d00720c */ /* 0x000fca0003fa4070 */
[----:B------:R-:W-:Y:S01]  /*88b0*/  @!P1 IMAD.IADD R6, R6, 0x1, -R29 ;  /* 0x0000000106069824 */ /* 0x000fe200078e0a1d */
[----:B--2---:R-:W-:-:S04]  /*88c0*/  IABS R0, R9 ;  /* 0x0000000900007213 */ /* 0x004fc80000000000 */
[----:B------:R-:W-:-:S03]  /*88d0*/  ISETP.GT.U32.AND P1, PT, R29, R6, PT ;  /* 0x000000061d00720c */ /* 0x000fc60003f24070 */
[----:B------:R-:W-:Y:S01]  /*88e0*/  @!P5 IMAD.IADD R3, R3, 0x1, -R29 ;  /* 0x000000010303d824 */ /* 0x000fe200078e0a1d */
[----:B------:R-:W-:Y:S01]  /*88f0*/  IABS R4, R11 ;  /* 0x0000000b00047213 */ /* 0x000fe20000000000 */
[C---:B------:R-:W-:Y:S01]  /*8900*/  IMAD.HI.U32 R8, R16.reuse, R0, RZ ;  /* 0x0000000010087227 */ /* 0x040fe200078e00ff */
[----:B------:R-:W-:Y:S02]  /*8910*/  ISETP.GE.AND P6, PT, R9, RZ, PT ;  /* 0x000000ff0900720c */ /* 0x000fe40003fc6270 */
[----:B------:R-:W-:Y:S01]  /*8920*/  ISETP.GT.U32.AND P5, PT, R29, R3, PT ;  /* 0x000000031d00720c */ /* 0x000fe20003fa4070 */
[----:B------:R-:W-:Y:S02]  /*8930*/  IMAD.MOV R8, RZ, RZ, -R8 ;  /* 0x000000ffff087224 */ /* 0x000fe400078e0a08 */
[----:B------:R-:W-:-:S04]  /*8940*/  IMAD.HI.U32 R9, R16, R4, RZ ;  /* 0x0000000410097227 */ /* 0x000fc800078e00ff */
[C---:B------:R-:W-:Y:S01]  /*8950*/  IMAD R0, R29.reuse, R8, R0 ;  /* 0x000000081d007224 */ /* 0x040fe200078e0200 */
[----:B----4-:R-:W-:Y:S01]  /*8960*/  IABS R8, R14 ;  /* 0x0000000e00087213 */ /* 0x010fe20000000000 */
[----:B------:R-:W-:Y:S02]  /*8970*/  IMAD.MOV R9, RZ, RZ, -R9 ;  /* 0x000000ffff097224 */ /* 0x000fe400078e0a09 */
[--C-:B------:R-:W-:Y:S01]  /*8980*/  @!P1 IMAD.IADD R6, R6, 0x1, -R29.reuse ;  /* 0x0000000106069824 */ /* 0x100fe200078e0a1d */
[C---:B------:R-:W-:Y:S01]  /*8990*/  ISETP.GT.U32.AND P1, PT, R29.reuse, R7, PT ;  /* 0x000000071d00720c */ /* 0x040fe20003f24070 */
[----:B------:R-:W-:Y:S02]  /*89a0*/  IMAD R4, R29, R9, R4 ;  /* 0x000000091d047224 */ /* 0x000fe400078e0204 */
[----:B------:R-:W-:Y:S02]  /*89b0*/  @!P5 IMAD.IADD R3, R3, 0x1, -R29 ;  /* 0x000000010303d824 */ /* 0x000fe400078e0a1d */
[----:B------:R-:W-:-:S02]  /*89c0*/  @!P0 IMAD.MOV R6, RZ, RZ, -R6 ;  /* 0x000000ffff068224 */ /* 0x000fc400078e0a06 */
[----:B------:R-:W-:-:S03]  /*89d0*/  @!P3 IMAD.MOV R3, RZ, RZ, -R3 ;  /* 0x000000ffff03b224 */ /* 0x000fc600078e0a03 */
[----:B------:R0:W-:Y:S03]  /*89e0*/  STL [R1+0x8e8], R6 ;  /* 0x0008e80601007387 */ /* 0x0001e60000100800 */
[----:B------:R-:W-:Y:S01]  /*89f0*/  @!P1 IMAD.IADD R7, R7, 0x1, -R29 ;  /* 0x0000000107079824 */ /* 0x000fe200078e0a1d */
[----:B------:R-:W-:Y:S01]  /*8a00*/  STL [R1+0x8dc], R3 ;  /* 0x0008dc0301007387 */ /* 0x000fe20000100800 */
[----:B------:R-:W-:Y:S02]  /*8a10*/  ISETP.GE.AND P1, PT, R14, RZ, PT ;  /* 0x000000ff0e00720c */ /* 0x000fe40003f26270 */
[----:B---3--:R-:W-:Y:S01]  /*8a20*/  IABS R9, R10 ;  /* 0x0000000a00097213 */ /* 0x008fe20000000000 */
[----:B------:R-:W-:-:S04]  /*8a30*/  IMAD.HI.U32 R10, R16, R8, RZ ;  /* 0x00000008100a7227 */ /* 0x000fc800078e00ff */
[----:B------:R-:W-:-:S04]  /*8a40*/  IMAD.MOV R10, RZ, RZ, -R10 ;  /* 0x000000ffff0a7224 */ /* 0x000fc800078e0a0a */
[C---:B------:R-:W-:Y:S02]  /*8a50*/  IMAD R8, R29.reuse, R10, R8 ;  /* 0x0000000a1d087224 */ /* 0x040fe400078e0208 */
[----:B------:R-:W2:Y:S04]  /*8a60*/  LDL.LU R10, [R1+0xa0] ;  /* 0x0000a000010a7983 */ /* 0x000ea80000300800 */
[----:B------:R-:W3:Y:S01]  /*8a70*/  LDL.LU R14, [R1+0xb4] ;  /* 0x0000b400010e7983 */ /* 0x000ee20000300800 */
[----:B------:R-:W-:Y:S02]  /*8a80*/  ISETP.GT.U32.AND P4, PT, R29, R0, PT ;  /* 0x000000001d00720c */ /* 0x000fe40003f84070 */
[----:B------:R-:W-:-:S11]  /*8a90*/  IABS R5, R5 ;  /* 0x0000000500057213 */ /* 0x000fd60000000000 */
[----:B------:R-:W-:-:S05]  /*8aa0*/  @!P4 IMAD.IADD R0, R0, 0x1, -R29 ;  /* 0x000000010000c824 */ /* 0x000fca00078e0a1d */
[----:B------:R-:W-:Y:S01]  /*8ab0*/  ISETP.GT.U32.AND P4, PT, R29, R0, PT ;  /* 0x000000001d00720c */ /* 0x000fe20003f84070 */
[----:B0-----:R-:W-:Y:S01]  /*8ac0*/  IMAD.HI.U32 R6, R16, R5, RZ ;  /* 0x0000000510067227 */ /* 0x001fe200078e00ff */
[----:B------:R-:W-:-:S03]  /*8ad0*/  ISETP.GE.AND P0, PT, R11, RZ, PT ;  /* 0x000000ff0b00720c */ /* 0x000fc60003f06270 */
[----:B------:R-:W-:-:S04]  /*8ae0*/  IMAD.HI.U32 R11, R16, R9, RZ ;  /* 0x00000009100b7227 */ /* 0x000fc800078e00ff */
[----:B------:R-:W-:Y:S02]  /*8af0*/  IMAD.MOV R6, RZ, RZ, -R6 ;  /* 0x000000ffff067224 */ /* 0x000fe400078e0a06 */
[----:B------:R-:W-:Y:S02]  /*8b00*/  IMAD.MOV R11, RZ, RZ, -R11 ;  /* 0x000000ffff0b7224 */ /* 0x000fe400078e0a0b */
[----:B------:R-:W-:Y:S02]  /*8b10*/  @!P4 IMAD.IADD R0, R0, 0x1, -R29 ;  /* 0x000000010000c824 */ /* 0x000fe400078e0a1d */
[C---:B------:R-:W-:Y:S02]  /*8b20*/  IMAD R5, R29.reuse, R6, R5 ;  /* 0x000000061d057224 */ /* 0x040fe400078e0205 */
[----:B------:R-:W-:Y:S02]  /*8b30*/  IMAD.MOV.U32 R6, RZ, RZ, R0 ;  /* 0x000000ffff067224 */ /* 0x000fe400078e0000 */
[C---:B------:R-:W-:Y:S01]  /*8b40*/  IMAD R9, R29.reuse, R11, R9 ;  /* 0x0000000b1d097224 */ /* 0x040fe200078e0209 */
[----:B---3--:R0:W-:Y:S04]  /*8b50*/  STL [R1+0x23a0], R14 ;  /* 0x0023a00e01007387 */ /* 0x0081e80000100800 */
[----:B------:R-:W3:Y:S04]  /*8b60*/  LDL R0, [R1+0xac] ;  /* 0x0000ac0001007983 */ /* 0x000ee80000100800 */
[----:B0-----:R-:W4:Y:S04]  /*8b70*/  LDL R14, [R1+0xb0] ;  /* 0x0000b000010e7983 */ /* 0x001f280000100800 */
[----:B------:R-:W2:Y:S01]  /*8b80*/  LDL.LU R11, [R1+0xa4] ;  /* 0x0000a400010b7983 */ /* 0x000ea20000300800 */
[----:B------:R-:W-:-:S02]  /*8b90*/  ISETP.GT.U32.AND P5, PT, R29, R4, PT ;  /* 0x000000041d00720c */ /* 0x000fc40003fa4070 */
[C---:B------:R-:W-:Y:S02]  /*8ba0*/  ISETP.GT.U32.AND P3, PT, R29.reuse, R7, PT ;  /* 0x000000071d00720c */ /* 0x040fe40003f64070 */
[----:B------:R-:W-:-:S09]  /*8bb0*/  ISETP.GT.U32.AND P4, PT, R29, R8, PT ;  /* 0x000000081d00720c */ /* 0x000fd20003f84070 */
[----:B------:R-:W-:-:S05]  /*8bc0*/  @!P5 IMAD.IADD R4, R4, 0x1, -R29 ;  /* 0x000000010404d824 */ /* 0x000fca00078e0a1d */
[----:B------:R-:W-:Y:S01]  /*8bd0*/  ISETP.GT.U32.AND P5, PT, R29, R4, PT ;  /* 0x000000041d00720c */ /* 0x000fe20003fa4070 */
[--C-:B------:R-:W-:Y:S02]  /*8be0*/  @!P3 IMAD.IADD R7, R7, 0x1, -R29.reuse ;  /* 0x000000010707b824 */ /* 0x100fe400078e0a1d */
[----:B------:R-:W-:Y:S02]  /*8bf0*/  @!P4 IMAD.IADD R8, R8, 0x1, -R29 ;  /* 0x000000010808c824 */ /* 0x000fe400078e0a1d */
[----:B------:R-:W-:-:S08]  /*8c00*/  @!P6 IMAD.MOV R6, RZ, RZ, -R6 ;  /* 0x000000ffff06e224 */ /* 0x000fd000078e0a06 */
[----:B------:R-:W-:Y:S01]  /*8c10*/  @!P5 IMAD.IADD R4, R4, 0x1, -R29 ;  /* 0x000000010404d824 */ /* 0x000fe200078e0a1d */
[----:B------:R-:W-:Y:S01]  /*8c20*/  STL [R1+0x8d4], R6 ;  /* 0x0008d40601007387 */ /* 0x000fe20000100800 */
[----:B--2---:R-:W-:Y:S02]  /*8c30*/  ISETP.GE.AND P4, PT, R11, RZ, PT ;  /* 0x000000ff0b00720c */ /* 0x004fe40003f86270 */
[----:B----4-:R-:W-:Y:S01]  /*8c40*/  IABS R11, R14 ;  /* 0x0000000e000b7213 */ /* 0x010fe20000000000 */
[----:B------:R-:W-:-:S04]  /*8c50*/  IMAD.MOV.U32 R14, RZ, RZ, R7 ;  /* 0x000000ffff0e7224 */ /* 0x000fc800078e0007 */
[----:B------:R-:W-:Y:S02]  /*8c60*/  @!P2 IMAD.MOV R14, RZ, RZ, -R14 ;  /* 0x000000ffff0ea224 */ /* 0x000fe400078e0a0e */
[----:B------:R-:W-:Y:S02]  /*8c70*/  IMAD.MOV.U32 R7, RZ, RZ, R4 ;  /* 0x000000ffff077224 */ /* 0x000fe400078e0004 */
[----:B------:R-:W2:Y:S04]  /*8c80*/  LDL R4, [R1+0xb8] ;  /* 0x0000b80001047983 */ /* 0x000ea80000100800 */
[----:B------:R0:W-:Y:S04]  /*8c90*/  STL [R1+0x8d0], R14 ;  /* 0x0008d00e01007387 */ /* 0x0001e80000100800 */
[----:B0-----:R-:W4:Y:S01]  /*8ca0*/  LDL.LU R14, [R1+0x23a0] ;  /* 0x0023a000010e7983 */ /* 0x001f220000300800 */
[----:B------:R-:W-:-:S02]  /*8cb0*/  ISETP.GT.U32.AND P3, PT, R29, R9, PT ;  /* 0x000000091d00720c */ /* 0x000fc40003f64070 */
[----:B------:R-:W-:Y:S02]  /*8cc0*/  IABS R3, R12 ;  /* 0x0000000c00037213 */ /* 0x000fe40000000000 */
[----:B---3--:R-:W-:Y:S02]  /*8cd0*/  IABS R0, R0 ;  /* 0x0000000000007213 */ /* 0x008fe40000000000 */
[----:B------:R-:W-:Y:S01]  /*8ce0*/  ISETP.GE.AND P5, PT, R10, RZ, PT ;  /* 0x000000ff0a00720c */ /* 0x000fe20003fa6270 */
[----:B------:R-:W-:-:S04]  /*8cf0*/  IMAD.HI.U32 R10, R16, R3, RZ ;  /* 0x00000003100a7227 */ /* 0x000fc800078e00ff */
[----:B------:R-:W-:-:S04]  /*8d00*/  IMAD.HI.U32 R6, R16, R0, RZ ;  /* 0x0000000010067227 */ /* 0x000fc800078e00ff */
[----:B------:R-:W-:Y:S02]  /*8d10*/  @!P0 IMAD.MOV R7, RZ, RZ, -R7 ;  /* 0x000000ffff078224 */ /* 0x000fe400078e0a07 */
[----:B------:R-:W-:Y:S02]  /*8d20*/  IMAD.MOV R10, RZ, RZ, -R10 ;  /* 0x000000ffff0a7224 */ /* 0x000fe400078e0a0a */
[----:B------:R-:W-:Y:S01]  /*8d30*/  IMAD.MOV R6, RZ, RZ, -R6 ;  /* 0x000000ffff067224 */ /* 0x000fe200078e0a06 */
[----:B------:R-:W-:Y:S01]  /*8d40*/  STL [R1+0x8cc], R7 ;  /* 0x0008cc0701007387 */ /* 0x000fe20000100800 */
[----:B------:R-:W-:Y:S01]  /*8d50*/  @!P3 IMAD.IADD R9, R9, 0x1, -R29 ;  /* 0x000000010909b824 */ /* 0x000fe200078e0a1d */
[----:B------:R-:W-:Y:S01]  /*8d60*/  ISETP.GE.AND P3, PT, R12, RZ, PT ;  /* 0x000000ff0c00720c */ /* 0x000fe20003f66270 */
[C---:B------:R-:W-:Y:S01]  /*8d70*/  IMAD R3, R29.reuse, R10, R3 ;  /* 0x0000000a1d037224 */ /* 0x040fe200078e0203 */
[----:B------:R-:W3:Y:S01]  /*8d80*/  LDL R12, [R1+0xbc] ;  /* 0x0000bc00010c7983 */ /* 0x000ee20000100800 */
[----:B------:R-:W-:-:S03]  /*8d90*/  IMAD R0, R29, R6, R0 ;  /* 0x000000061d007224 */ /* 0x000fc600078e0200 */
[----:B------:R-:W2:Y:S01]  /*8da0*/  LDL.LU R10, [R1+0xac] ;  /* 0x0000ac00010a7983 */ /* 0x000ea20000300800 */
[----:B----4-:R-:W-:-:S03]  /*8db0*/  IABS R6, R14 ;  /* 0x0000000e00067213 */ /* 0x010fc60000000000 */
[----:B------:R0:W-:Y:S04]  /*8dc0*/  STL [R1+0x2398], R14 ;  /* 0x0023980e01007387 */ /* 0x0001e80000100800 */
[----:B0-----:R-:W4:Y:S01]  /*8dd0*/  LDL.LU R14, [R1+0xb0] ;  /* 0x0000b000010e7983 */ /* 0x001f220000300800 */
[----:B------:R-:W-:-:S13]  /*8de0*/  ISETP.GT.U32.AND P6, PT, R29, R5, PT ;  /* 0x000000051d00720c */ /* 0x000fda0003fc4070 */
[----:B------:R-:W-:Y:S01]  /*8df0*/  @!P6 IMAD.IADD R5, R5, 0x1, -R29 ;  /* 0x000000010505e824 */ /* 0x000fe200078e0a1d */
[----:B------:R-:W-:-:S13]  /*8e00*/  ISETP.GT.U32.AND P6, PT, R29, R8, PT ;  /* 0x000000081d00720c */ /* 0x000fda0003fc4070 */
[----:B------:R-:W-:Y:S01]  /*8e10*/  @!P6 IMAD.IADD R8, R8, 0x1, -R29 ;  /* 0x000000010808e824 */ /* 0x000fe200078e0a1d */
[----:B----4-:R0:W-:Y:S03]  /*8e20*/  STL [R1+0x239c], R14 ;  /* 0x00239c0e01007387 */ /* 0x0101e60000100800 */
[----:B0-----:R-:W-:Y:S02]  /*8e30*/  IMAD.MOV.U32 R14, RZ, RZ, R8 ;  /* 0x000000ffff0e7224 */ /* 0x001fe400078e0008 */
[----:B------:R-:W4:Y:S02]  /*8e40*/  LDL R8, [R1+0xc0] ;  /* 0x0000c00001087983 */ /* 0x000f240000100800 */
[----:B------:R-:W-:-:S05]  /*8e50*/  @!P1 IMAD.MOV R14, RZ, RZ, -R14 ;  /* 0x000000ffff0e9224 */ /* 0x000fca00078e0a0e */
[----:B------:R0:W-:Y:S04]  /*8e60*/  STL [R1+0x8b8], R14 ;  /* 0x0008b80e01007387 */ /* 0x0001e80000100800 */
[----:B0-----:R-:W4:Y:S01]  /*8e70*/  LDL.LU R14, [R1+0x239c] ;  /* 0x00239c00010e7983 */ /* 0x001f220000300800 */
[----:B------:R-:W-:Y:S01]  /*8e80*/  IMAD.HI.U32 R7, R16, R11, RZ ;  /* 0x0000000b10077227 */ /* 0x000fe200078e00ff */
[----:B--2---:R-:W-:-:S03]  /*8e90*/  IABS R4, R4 ;  /* 0x0000000400047213 */ /* 0x004fc60000000000 */
[----:B------:R-:W-:-:S04]  /*8ea0*/  IMAD.MOV R7, RZ, RZ, -R7 ;  /* 0x000000ffff077224 */ /* 0x000fc800078e0a07 */
[----:B------:R-:W-:Y:S01]  /*8eb0*/  IMAD R11, R29, R7, R11 ;  /* 0x000000071d0b7224 */ /* 0x000fe200078e020b */
[----:B---3--:R-:W-:Y:S01]  /*8ec0*/  IABS R7, R12 ;  /* 0x0000000c00077213 */ /* 0x008fe20000000000 */
[----:B------:R-:W-:-:S04]  /*8ed0*/  IMAD.HI.U32 R12, R16, R4, RZ ;  /* 0x00000004100c7227 */ /* 0x000fc800078e00ff */
[----:B------:R-:W-:-:S04]  /*8ee0*/  IMAD.MOV R12, RZ, RZ, -R12 ;  /* 0x000000ffff0c7224 */ /* 0x000fc800078e0a0c */
[C---:B------:R-:W-:Y:S01]  /*8ef0*/  IMAD R4, R29.reuse, R12, R4 ;  /* 0x0000000c1d047224 */ /* 0x040fe200078e0204 */
[C---:B------:R-:W-:Y:S02]  /*8f00*/  ISETP.GT.U32.AND P0, PT, R29.reuse, R9, PT ;  /* 0x000000091d00720c */ /* 0x040fe40003f04070 */
[----:B------:R-:W-:Y:S02]  /*8f10*/  ISETP.GT.U32.AND P2, PT, R29, R5, PT ;  /* 0x000000051d00720c */ /* 0x000fe40003f44070 */
[----:B----4-:R-:W-:Y:S02]  /*8f20*/  ISETP.GE.AND P1, PT, R14, RZ, PT ;  /* 0x000000ff0e00720c */ /* 0x010fe40003f26270 */
[----:B------:R-:W2:Y:S04]  /*8f30*/  LDL.LU R14, [R1+0x2398] ;  /* 0x00239800010e7983 */ /* 0x000ea80000300800 */
[----:B------:R-:W-:Y:S04]  /*8f40*/  STL [R1+0x2394], R4 ;  /* 0x0023940401007387 */ /* 0x000fe80000100800 */
[----:B------:R-:W3:Y:S01]  /*8f50*/  LDL.LU R12, [R1+0xc8] ;  /* 0x0000c800010c7983 */ /* 0x000ee20000300800 */
[----:B------:R-:W-:Y:S01]  /*8f60*/  @!P0 IMAD.IADD R9, R9, 0x1, -R29 ;  /* 0x0000000109098824 */ /* 0x000fe200078e0a1d */
[----:B------:R-:W-:Y:S01]  /*8f70*/  ISETP.GE.AND P0, PT, R10, RZ, PT ;  /* 0x000000ff0a00720c */ /* 0x000fe20003f06270 */
[----:B------:R-:W-:-:S04]  /*8f80*/  IMAD.HI.U32 R10, R16, R6, RZ ;  /* 0x00000006100a7227 */ /* 0x000fc800078e00ff */
[----:B------:R-:W-:Y:S02]  /*8f90*/  IMAD.MOV R10, RZ, RZ, -R10 ;  /* 0x000000ffff0a7224 */ /* 0x000fe400078e0a0a */
[----:B------:R-:W-:Y:S02]  /*8fa0*/  @!P2 IMAD.IADD R5, R5, 0x1, -R29 ;  /* 0x000000010505a824 */ /* 0x000fe400078e0a1d */
[----:B------:R-:W-:Y:S01]  /*8fb0*/  IMAD R10, R29, R10, R6 ;  /* 0x0000000a1d0a7224 */ /* 0x000fe200078e0206 */
[----:B------:R-:W-:Y:S01]  /*8fc0*/  IABS R6, R8 ;  /* 0x0000000800067213 */ /* 0x000fe20000000000 */
[----:B------:R-:W-:-:S04]  /*8fd0*/  IMAD.MOV.U32 R8, RZ, RZ, R5 ;  /* 0x000000ffff087224 */ /* 0x000fc800078e0005 */
[----:B------:R-:W-:Y:S02]  /*8fe0*/  @!P5 IMAD.MOV R8, RZ, RZ, -R8 ;  /* 0x000000ffff08d224 */ /* 0x000fe400078e0a08 */
[----:B------:R-:W-:-:S04]  /*8ff0*/  IMAD.HI.U32 R5, R16, R7, RZ ;  /* 0x0000000710057227 */ /* 0x000fc800078e00ff */
[----:B------:R-:W-:-:S04]  /*9000*/  IMAD.MOV R5, RZ, RZ, -R5 ;  /* 0x000000ffff057224 */ /* 0x000fc800078e0a05 */
[C---:B------:R-:W-:Y:S01]  /*9010*/  IMAD R5, R29.reuse, R5, R7 ;  /* 0x000000051d057224 */ /* 0x040fe200078e0207 */
[----:B------:R-:W-:Y:S01]  /*9020*/  ISETP.GT.U32.AND P6, PT, R29, R3, PT ;  /* 0x000000031d00720c */ /* 0x000fe20003fc4070 */
[----:B---3--:R0:W-:Y:S04]  /*9030*/  STL [R1+0x2390], R12 ;  /* 0x0023900c01007387 */ /* 0x0081e80000100800 */
[----:B------:R1:W-:Y:S04]  /*9040*/  STL [R1+0x8b4], R8 ;  /* 0x0008b40801007387 */ /* 0x0003e80000100800 */
[----:B0-----:R-:W3:Y:S01]  /*9050*/  LDL.LU R12, [R1+0xb8] ;  /* 0x0000b800010c7983 */ /* 0x001ee20000300800 */
[----:B-1----:R-:W-:-:S03]  /*9060*/  IMAD.MOV.U32 R8, RZ, RZ, R9 ;  /* 0x000000ffff087224 */ /* 0x002fc600078e0009 */
[----:B------:R-:W4:Y:S01]  /*9070*/  LDL.LU R9, [R1+0xbc] ;  /* 0x0000bc0001097983 */ /* 0x000f220000300800 */
[----:B------:R-:W-:Y:S01]  /*9080*/  @!P4 IMAD.MOV R8, RZ, RZ, -R8 ;  /* 0x000000ffff08c224 */ /* 0x000fe200078e0a08 */
[----:B--2---:R-:W-:-:S04]  /*9090*/  ISETP.GE.AND P4, PT, R14, RZ, PT ;  /* 0x000000ff0e00720c */ /* 0x004fc80003f86270 */
[----:B------:R0:W-:Y:S04]  /*90a0*/  STL [R1+0x8b0], R8 ;  /* 0x0008b00801007387 */ /* 0x0001e80000100800 */
[----:B------:R-:W2:Y:S04]  /*90b0*/  LDL R7, [R1+0xcc] ;  /* 0x0000cc0001077983 */ /* 0x000ea80000100800 */
[----:B------:R-:W4:Y:S04]  /*90c0*/  LDL R14, [R1+0xd4] ;  /* 0x0000d400010e7983 */ /* 0x000f280000100800 */
[----:B0-----:R-:W4:Y:S01]  /*90d0*/  LDL R8, [R1+0xd0] ;  /* 0x0000d00001087983 */ /* 0x001f220000100800 */
[----:B------:R-:W-:Y:S01]  /*90e0*/  ISETP.GT.U32.AND P2, PT, R29, R0, PT ;  /* 0x000000001d00720c */ /* 0x000fe20003f44070 */
[----:B------:R-:W-:-:S12]  /*90f0*/  @!P6 IMAD.IADD R3, R3, 0x1, -R29 ;  /* 0x000000010303e824 */ /* 0x000fd800078e0a1d */
[----:B------:R-:W-:Y:S01]  /*9100*/  @!P2 IMAD.IADD R0, R0, 0x1, -R29 ;  /* 0x000000010000a824 */ /* 0x000fe200078e0a1d */
[----:B------:R-:W-:-:S04]  /*9110*/  ISETP.GT.U32.AND P2, PT, R29, R3, PT ;  /* 0x000000031d00720c */ /* 0x000fc80003f44070 */
[----:B------:R-:W-:-:S09]  /*9120*/  ISETP.GT.U32.AND P5, PT, R29, R0, PT ;  /* 0x000000001d00720c */ /* 0x000fd20003fa4070 */
[----:B------:R-:W-:-:S04]  /*9130*/  @!P2 IMAD.IADD R3, R3, 0x1, -R29 ;  /* 0x000000010303a824 */ /* 0x000fc800078e0a1d */
[----:B------:R-:W-:Y:S02]  /*9140*/  IMAD.MOV.U32 R4, RZ, RZ, R3 ;  /* 0x000000ffff047224 */ /* 0x000fe400078e0003 */
[----:B------:R-:W-:-:S04]  /*9150*/  IMAD.HI.U32 R3, R16, R6, RZ ;  /* 0x0000000610037227 */ /* 0x000fc800078e00ff */
[----:B------:R-:W-:Y:S02]  /*9160*/  IMAD.MOV R3, RZ, RZ, -R3 ;  /* 0x000000ffff037224 */ /* 0x000fe400078e0a03 */
[----:B------:R-:W-:Y:S02]  /*9170*/  @!P5 IMAD.IADD R0, R0, 0x1, -R29 ;  /* 0x000000010000d824 */ /* 0x000fe400078e0a1d */
[----:B------:R-:W-:Y:S02]  /*9180*/  IMAD R6, R29, R3, R6 ;  /* 0x000000031d067224 */ /* 0x000fe400078e0206 */
[----:B------:R-:W-:-:S05]  /*9190*/  @!P3 IMAD.MOV R4, RZ, RZ, -R4 ;  /* 0x000000ffff04b224 */ /* 0x000fca00078e0a04 */
[----:B------:R0:W-:Y:S04]  /*91a0*/  STL [R1+0x8ac], R4 ;  /* 0x0008ac0401007387 */ /* 0x0001e80000100800 */
[----:B0-----:R-:W4:Y:S01]  /*91b0*/  LDL.LU R4, [R1+0x2394] ;  /* 0x0023940001047983 */ /* 0x001f220000300800 */
[----:B---3--:R-:W-:-:S03]  /*91c0*/  ISETP.GE.AND P5, PT, R12, RZ, PT ;  /* 0x000000ff0c00720c */ /* 0x008fc60003fa6270 */
[----:B------:R-:W3:Y:S01]  /*91d0*/  LDL.LU R12, [R1+0x2390] ;  /* 0x00239000010c7983 */ /* 0x000ee20000300800 */
[----:B--2---:R-:W-:Y:S02]  /*91e0*/  IABS R3, R7 ;  /* 0x0000000700037213 */ /* 0x004fe40000000000 */
[----:B----4-:R-:W-:Y:S02]  /*91f0*/  IABS R7, R8 ;  /* 0x0000000800077213 */ /* 0x010fe40000000000 */
[----:B------:R-:W-:Y:S01]  /*9200*/  IABS R8, R14 ;  /* 0x0000000e00087213 */ /* 0x000fe20000000000 */
[----:B------:R-:W-:-:S04]  /*9210*/  IMAD.MOV.U32 R14, RZ, RZ, R0 ;  /* 0x000000ffff0e7224 */ /* 0x000fc800078e0000 */
[----:B------:R-:W-:-:S05]  /*9220*/  @!P0 IMAD.MOV R14, RZ, RZ, -R14 ;  /* 0x000000ffff0e8224 */ /* 0x000fca00078e0a0e */
[----:B------:R0:W-:Y:S04]  /*9230*/  STL [R1+0x8a4], R14 ;  /* 0x0008a40e01007387 */ /* 0x0001e80000100800 */
[----:B0-----:R-:W2:Y:S01]  /*9240*/  LDL.LU R14, [R1+0xd8] ;  /* 0x0000d800010e7983 */ /* 0x001ea20000300800 */
[----:B------:R-:W-:-:S13]  /*9250*/  ISETP.GT.U32.AND P6, PT, R29, R11, PT ;  /* 0x0000000b1d00720c */ /* 0x000fda0003fc4070 */
[----:B------:R-:W-:-:S05]  /*9260*/  @!P6 IMAD.IADD R11, R11, 0x1, -R29 ;  /* 0x000000010b0be824 */ /* 0x000fca00078e0a1d */
[----:B------:R-:W-:-:S13]  /*9270*/  ISETP.GT.U32.AND P6, PT, R29, R11, PT ;  /* 0x0000000b1d00720c */ /* 0x000fda0003fc4070 */
[----:B------:R-:W-:Y:S01]  /*9280*/  @!P6 IMAD.IADD R11, R11, 0x1, -R29 ;  /* 0x000000010b0be824 */ /* 0x000fe200078e0a1d */
[----:B--2---:R0:W-:Y:S03]  /*9290*/  STL [R1+0x238c], R14 ;  /* 0x00238c0e01007387 */ /* 0x0041e60000100800 */
[----:B0-----:R-:W-:Y:S02]  /*92a0*/  IMAD.MOV.U32 R14, RZ, RZ, R11 ;  /* 0x000000ffff0e7224 */ /* 0x001fe400078e000b */
[----:B------:R-:W2:Y:S02]  /*92b0*/  LDL.LU R11, [R1+0xc0] ;  /* 0x0000c000010b7983 */ /* 0x000ea40000300800 */
[----:B------:R-:W-:-:S05]  /*92c0*/  @!P1 IMAD.MOV R14, RZ, RZ, -R14 ;  /* 0x000000ffff0e9224 */ /* 0x000fca00078e0a0e */
[----:B------:R0:W-:Y:S04]  /*92d0*/  STL [R1+0x8a0], R14 ;  /* 0x0008a00e01007387 */ /* 0x0001e80000100800 */
[----:B0-----:R-:W4:Y:S01]  /*92e0*/  LDL.LU R14, [R1+0xcc] ;  /* 0x0000cc00010e7983 */ /* 0x001f220000300800 */
[----:B------:R-:W-:-:S13]  /*92f0*/  ISETP.GT.U32.AND P1, PT, R29, R6, PT ;  /* 0x000000061d00720c */ /* 0x000fda0003f24070 */
[----:B------:R-:W-:Y:S01]  /*9300*/  @!P1 IMAD.IADD R6, R6, 0x1, -R29 ;  /* 0x0000000106069824 */ /* 0x000fe200078e0a1d */
[C---:B------:R-:W-:Y:S02]  /*9310*/  ISETP.GT.U32.AND P2, PT, R29.reuse, R10, PT ;  /* 0x0000000a1d00720c */ /* 0x040fe40003f44070 */
[C---:B------:R-:W-:Y:S02]  /*9320*/  ISETP.GT.U32.AND P3, PT, R29.reuse, R4, PT ;  /* 0x000000041d00720c */ /* 0x040fe40003f64070 */
[----:B------:R-:W-:-:S09]  /*9330*/  ISETP.GT.U32.AND P6, PT, R29, R5, PT ;  /* 0x000000051d00720c */ /* 0x000fd20003fc4070 */
[--C-:B------:R-:W-:Y:S01]  /*9340*/  @!P2 IMAD.IADD R10, R10, 0x1, -R29.reuse ;  /* 0x000000010a0aa824 */ /* 0x100fe200078e0a1d */
[----:B------:R-:W-:Y:S01]  /*9350*/  ISETP.GE.AND P2, PT, R9, RZ, PT ;  /* 0x000000ff0900720c */ /* 0x000fe20003f46270 */
[--C-:B------:R-:W-:Y:S01]  /*9360*/  @!P3 IMAD.IADD R4, R4, 0x1, -R29.reuse ;  /* 0x000000010404b824 */ /* 0x100fe200078e0a1d */
[----:B---3--:R-:W-:Y:S01]  /*9370*/  IABS R9, R12 ;  /* 0x0000000c00097213 */ /* 0x008fe20000000000 */
[----:B------:R-:W-:-:S03]  /*9380*/  @!P6 IMAD.IADD R5, R5, 0x1, -R29 ;  /* 0x000000010505e824 */ /* 0x000fc600078e0a1d */
[C---:B------:R-:W-:Y:S01]  /*9390*/  ISETP.GT.U32.AND P6, PT, R29.reuse, R4, PT ;  /* 0x000000041d00720c */ /* 0x040fe20003fc4070 */
[----:B------:R-:W-:Y:S01]  /*93a0*/  IMAD.HI.U32 R0, R16, R9, RZ ;  /* 0x0000000910007227 */ /* 0x000fe200078e00ff */
[----:B------:R-:W-:-:S03]  /*93b0*/  ISETP.GT.U32.AND P3, PT, R29, R10, PT ;  /* 0x0000000a1d00720c */ /* 0x000fc60003f64070 */
[----:B------:R-:W-:Y:S01]  /*93c0*/  IMAD.MOV R0, RZ, RZ, -R0 ;  /* 0x000000ffff007224 */ /* 0x000fe200078e0a00 */
[----:B----4-:R-:W-:Y:S02]  /*93d0*/  ISETP.GE.AND P1, PT, R14, RZ, PT ;  /* 0x000000ff0e00720c */ /* 0x010fe40003f26270 */
[----:B------:R-:W3:Y:S01]  /*93e0*/  LDL.LU R14, [R1+0x238c] ;  /* 0x00238c00010e7983 */ /* 0x000ee20000300800 */
[----:B------:R-:W-:-:S04]  /*93f0*/  IMAD R0, R29, R0, R9 ;  /* 0x000000001d007224 */ /* 0x000fc800078e0209 */
[--C-:B------:R-:W-:Y:S01]  /*9400*/  @!P6 IMAD.IADD R4, R4, 0x1, -R29.reuse ;  /* 0x000000010404e824 */ /* 0x100fe200078e0a1d */
[----:B------:R-:W-:Y:S01]  /*9410*/  ISETP.GT.U32.AND P6, PT, R29, R0, PT ;  /* 0x000000001d00720c */ /* 0x000fe20003fc4070 */
[----:B------:R-:W-:Y:S01]  /*9420*/  @!P3 IMAD.IADD R10, R10, 0x1, -R29 ;  /* 0x000000010a0ab824 */ /* 0x000fe200078e0a1d */
[----:B--2---:R-:W-:Y:S01]  /*9430*/  ISETP.GE.AND P3, PT, R11, RZ, PT ;  /* 0x000000ff0b00720c */ /* 0x004fe20003f66270 */
[----:B------:R-:W-:Y:S01]  /*9440*/  IMAD.HI.U32 R11, R16, R3, RZ ;  /* 0x00000003100b7227 */ /* 0x000fe200078e00ff */
[----:B------:R-:W-:-:S03]  /*9450*/  ISETP.GT.U32.AND P0, PT, R29, R5, PT ;  /* 0x000000051d00720c */ /* 0x000fc60003f04070 */
[----:B------:R-:W-:Y:S02]  /*9460*/  IMAD.MOV R11, RZ, RZ, -R11 ;  /* 0x000000ffff0b7224 */ /* 0x000fe400078e0a0b */
[----:B------:R-:W-:-:S04]  /*9470*/  IMAD.HI.U32 R9, R16, R7, RZ ;  /* 0x0000000710097227 */ /* 0x000fc800078e00ff */
[C---:B------:R-:W-:Y:S02]  /*9480*/  IMAD R3, R29.reuse, R11, R3 ;  /* 0x0000000b1d037224 */ /* 0x040fe400078e0203 */
[----:B------:R-:W-:Y:S02]  /*9490*/  IMAD.MOV.U32 R11, RZ, RZ, R4 ;  /* 0x000000ffff0b7224 */ /* 0x000fe400078e0004 */
[----:B------:R-:W-:Y:S01]  /*94a0*/  @!P6 IMAD.IADD R0, R0, 0x1, -R29 ;  /* 0x000000010000e824 */ /* 0x000fe200078e0a1d */
[----:B------:R-:W2:Y:S01]  /*94b0*/  LDL R4, [R1+0xe0] ;  /* 0x0000e00001047983 */ /* 0x000ea20000100800 */
[----:B------:R-:W-:Y:S02]  /*94c0*/  IMAD.MOV R9, RZ, RZ, -R9 ;  /* 0x000000ffff097224 */ /* 0x000fe400078e0a09 */
[----:B------:R-:W-:Y:S01]  /*94d0*/  @!P5 IMAD.MOV R11, RZ, RZ, -R11 ;  /* 0x000000ffff0bd224 */ /* 0x000fe200078e0a0b */
[----:B------:R-:W-:Y:S01]  /*94e0*/  ISETP.GT.U32.AND P5, PT, R29, R0, PT ;  /* 0x000000001d00720c */ /* 0x000fe20003fa4070 */
[----:B------:R-:W-:-:S02]  /*94f0*/  @!P4 IMAD.MOV R10, RZ, RZ, -R10 ;  /* 0x000000ffff0ac224 */ /* 0x000fc400078e0a0a */
[----:B------:R-:W-:Y:S02]  /*9500*/  @!P0 IMAD.IADD R5, R5, 0x1, -R29 ;  /* 0x0000000105058824 */ /* 0x000fe400078e0a1d */
[----:B------:R-:W-:Y:S01]  /*9510*/  IMAD R7, R29, R9, R7 ;  /* 0x000000091d077224 */ /* 0x000fe200078e0207 */
[----:B------:R-:W-:Y:S01]  /*9520*/  ISETP.GE.AND P0, PT, R12, RZ, PT ;  /* 0x000000ff0c00720c */ /* 0x000fe20003f06270 */
[----:B------:R-:W4:Y:S01]  /*9530*/  LDL R9, [R1+0xe4] ;  /* 0x0000e40001097983 */ /* 0x000f220000100800 */
[----:B------:R-:W-:-:S03]  /*9540*/  IMAD.HI.U32 R12, R16, R8, RZ ;  /* 0x00000008100c7227 */ /* 0x000fc600078e00ff */
[----:B------:R0:W-:Y:S01]  /*9550*/  STL [R1+0x894], R10 ;  /* 0x0008940a01007387 */ /* 0x0001e20000100800 */
[----:B------:R-:W-:Y:S02]  /*9560*/  IMAD.MOV R12, RZ, RZ, -R12 ;  /* 0x000000ffff0c7224 */ /* 0x000fe400078e0a0c */
[----:B------:R-:W-:Y:S01]  /*9570*/  @!P5 IMAD.IADD R0, R0, 0x1, -R29 ;  /* 0x000000010000d824 */ /* 0x000fe200078e0a1d */
[----:B------:R1:W-:Y:S01]  /*9580*/  STL [R1+0x890], R11 ;  /* 0x0008900b01007387 */ /* 0x0003e20000100800 */
[----:B0-----:R-:W-:-:S04]  /*9590*/  IMAD.MOV.U32 R10, RZ, RZ, R5 ;  /* 0x000000ffff0a7224 */ /* 0x001fc800078e0005 */
[----:B------:R-:W-:Y:S01]  /*95a0*/  @!P2 IMAD.MOV R10, RZ, RZ, -R10 ;  /* 0x000000ffff0aa224 */ /* 0x000fe200078e0a0a */
[----:B-1----:R-:W4:Y:S01]  /*95b0*/  LDL.LU R11, [R1+0xd0] ;  /* 0x0000d000010b7983 */ /* 0x002f220000300800 */
[----:B------:R-:W-:-:S03]  /*95c0*/  IMAD R8, R29, R12, R8 ;  /* 0x0000000c1d087224 */ /* 0x000fc600078e0208 */
[----:B---3--:R-:W-:Y:S04]  /*95d0*/  STL [R1+0x2388], R14 ;  /* 0x0023880e01007387 */ /* 0x008fe80000100800 */
[----:B------:R-:W-:Y:S04]  /*95e0*/  STL [R1+0x88c], R10 ;  /* 0x00088c0a01007387 */ /* 0x000fe80000100800 */
[----:B------:R-:W3:Y:S04]  /*95f0*/  LDL.LU R12, [R1+0xd4] ;  /* 0x0000d400010c7983 */ /* 0x000ee80000300800 */
[----:B------:R0:W-:Y:S04]  /*9600*/  STL [R1+0x2384], R0 ;  /* 0x0023840001007387 */ /* 0x0001e80000100800 */
[----:B0-----:R-:W3:Y:S01]  /*9610*/  LDL R0, [R1+0xec] ;  /* 0x0000ec0001007983 */ /* 0x001ee20000100800 */
[----:B------:R-:W-:-:S02]  /*9620*/  ISETP.GT.U32.AND P4, PT, R29, R6, PT ;  /* 0x000000061d00720c */ /* 0x000fc40003f84070 */
[----:B------:R-:W-:Y:S02]  /*9630*/  IABS R5, R14 ;  /* 0x0000000e00057213 */ /* 0x000fe40000000000 */
[----:B--2---:R-:W-:-:S09]  /*9640*/  IABS R4, R4 ;  /* 0x0000000400047213 */ /* 0x004fd20000000000 */
[----:B------:R-:W-:Y:S01]  /*9650*/  @!P4 IMAD.IADD R6, R6, 0x1, -R29 ;  /* 0x000000010606c824 */ /* 0x000fe200078e0a1d */
[----:B------:R-:W-:-:S03]  /*9660*/  ISETP.GT.U32.AND P4, PT, R29, R8, PT ;  /* 0x000000081d00720c */ /* 0x000fc60003f84070 */
[----:B------:R-:W-:Y:S02]  /*9670*/  IMAD.MOV.U32 R14, RZ, RZ, R6 ;  /* 0x000000ffff0e7224 */ /* 0x000fe400078e0006 */
[----:B------:R-:W2:Y:S02]  /*9680*/  LDL R6, [R1+0xe8] ;  /* 0x0000e80001067983 */ /* 0x000ea40000100800 */
[----:B------:R-:W-:Y:S01]  /*9690*/  @!P3 IMAD.MOV R14, RZ, RZ, -R14 ;  /* 0x000000ffff0eb224 */ /* 0x000fe200078e0a0e */
[----:B----4-:R-:W-:Y:S01]  /*96a0*/  IABS R10, R9 ;  /* 0x00000009000a7213 */ /* 0x010fe20000000000 */
[----:B------:R-:W-:-:S03]  /*96b0*/  IMAD.HI.U32 R9, R16, R4, RZ ;  /* 0x0000000410097227 */ /* 0x000fc600078e00ff */
[----:B------:R0:W-:Y:S01]  /*96c0*/  STL [R1+0x888], R14 ;  /* 0x0008880e01007387 */ /* 0x0001e20000100800 */
[----:B------:R-:W-:Y:S02]  /*96d0*/  IMAD.MOV R9, RZ, RZ, -R9 ;  /* 0x000000ffff097224 */ /* 0x000fe400078e0a09 */
[----:B------:R-:W-:Y:S01]  /*96e0*/  @!P4 IMAD.IADD R8, R8, 0x1, -R29 ;  /* 0x000000010808c824 */ /* 0x000fe200078e0a1d */
[----:B0-----:R-:W4:Y:S01]  /*96f0*/  LDL.LU R14, [R1+0x2388] ;  /* 0x00238800010e7983 */ /* 0x001f220000300800 */
[----:B------:R-:W-:Y:S01]  /*9700*/  IMAD R4, R29, R9, R4 ;  /* 0x000000091d047224 */ /* 0x000fe200078e0204 */
[----:B---3--:R-:W-:Y:S02]  /*9710*/  ISETP.GE.AND P4, PT, R12, RZ, PT ;  /* 0x000000ff0c00720c */ /* 0x008fe40003f86270 */
[----:B------:R-:W3:Y:S01]  /*9720*/  LDL R12, [R1+0xf0] ;  /* 0x0000f000010c7983 */ /* 0x000ee20000100800 */
[----:B------:R-:W-:-:S03]  /*9730*/  IABS R9, R0 ;  /* 0x0000000000097213 */ /* 0x000fc60000000000 */
[----:B------:R-:W3:Y:S01]  /*9740*/  LDL.LU R0, [R1+0xe0] ;  /* 0x0000e00001007983 */ /* 0x000ee20000300800 */
[C---:B------:R-:W-:Y:S02]  /*9750*/  ISETP.GT.U32.AND P2, PT, R29.reuse, R7, PT ;  /* 0x000000071d00720c */ /* 0x040fe40003f44070 */
[----:B------:R-:W-:-:S11]  /*9760*/  ISETP.GT.U32.AND P3, PT, R29, R8, PT ;  /* 0x000000081d00720c */ /* 0x000fd60003f64070 */
[----:B------:R-:W-:-:S05]  /*9770*/  @!P2 IMAD.IADD R7, R7, 0x1, -R29 ;  /* 0x000000010707a824 */ /* 0x000fca00078e0a1d */
[----:B------:R-:W-:Y:S02]  /*9780*/  ISETP.GT.U32.AND P2, PT, R29, R7, PT ;  /* 0x000000071d00720c */ /* 0x000fe40003f44070 */
[----:B--2---:R-:W-:Y:S01]  /*9790*/  IABS R6, R6 ;  /* 0x0000000600067213 */ /* 0x004fe20000000000 */
[----:B------:R-:W-:-:S10]  /*97a0*/  @!P3 IMAD.IADD R8, R8, 0x1, -R29 ;  /* 0x000000010808b824 */ /* 0x000fd400078e0a1d */
[----:B------:R-:W-:Y:S01]  /*97b0*/  @!P2 IMAD.IADD R7, R7, 0x1, -R29 ;  /* 0x000000010707a824 */ /* 0x000fe200078e0a1d */
[----:B------:R-:W-:Y:S02]  /*97c0*/  ISETP.GT.U32.AND P2, PT, R29, R4, PT ;  /* 0x000000041d00720c */ /* 0x000fe40003f44070 */
[----:B----4-:R-:W-:Y:S01]  /*97d0*/  ISETP.GE.AND P3, PT, R14, RZ, PT ;  /* 0x000000ff0e00720c */ /* 0x010fe20003f66270 */
[----:B------:R-:W-:-:S04]  /*97e0*/  IMAD.HI.U32 R14, R16, R6, RZ ;  /* 0x00000006100e7227 */ /* 0x000fc800078e00ff */
[----:B------:R-:W-:-:S04]  /*97f0*/  IMAD.MOV R14, RZ, RZ, -R14 ;  /* 0x000000ffff0e7224 */ /* 0x000fc800078e0a0e */
[----:B------:R-:W-:Y:S02]  /*9800*/  IMAD R6, R29, R14, R6 ;  /* 0x0000000e1d067224 */ /* 0x000fe400078e0206 */
[----:B------:R-:W-:Y:S01]  /*9810*/  @!P2 IMAD.IADD R4, R4, 0x1, -R29 ;  /* 0x000000010404a824 */ /* 0x000fe200078e0a1d */
[----:B---3--:R-:W-:Y:S02]  /*9820*/  ISETP.GE.AND P2, PT, R0, RZ, PT ;  /* 0x000000ff0000720c */ /* 0x008fe40003f46270 */
[----:B------:R-:W2:Y:S04]  /*9830*/  LDL.LU R0, [R1+0x2384] ;  /* 0x0023840001007983 */ /* 0x000ea80000300800 */
[----:B------:R-:W3:Y:S01]  /*9840*/  LDL R14, [R1+0xf4] ;  /* 0x0000f400010e7983 */ /* 0x000ee20000100800 */
[----:B------:R-:W-:Y:S01]  /*9850*/  ISETP.GE.AND P5, PT, R11, RZ, PT ;  /* 0x000000ff0b00720c */ /* 0x000fe20003fa6270 */
[----:B------:R-:W-:-:S04]  /*9860*/  IMAD.HI.U32 R11, R16, R5, RZ ;  /* 0x00000005100b7227 */ /* 0x000fc800078e00ff */
[----:B------:R-:W-:-:S04]  /*9870*/  IMAD.MOV R11, RZ, RZ, -R11 ;  /* 0x000000ffff0b7224 */ /* 0x000fc800078e0a0b */
[----:B------:R-:W-:Y:S02]  /*9880*/  IMAD R5, R29, R11, R5 ;  /* 0x0000000b1d057224 */ /* 0x000fe400078e0205 */
[----:B------:R-:W-:-:S04]  /*9890*/  IMAD.HI.U32 R11, R16, R10, RZ ;  /* 0x0000000a100b7227 */ /* 0x000fc800078e00ff */
[----:B------:R-:W-:-:S04]  /*98a0*/  IMAD.MOV R11, RZ, RZ, -R11 ;  /* 0x000000ffff0b7224 */ /* 0x000fc800078e0a0b */
[----:B------:R-:W-:Y:S02]  /*98b0*/  IMAD R10, R29, R11, R10 ;  /* 0x0000000b1d0a7224 */ /* 0x000fe400078e020a */
[----:B------:R-:W-:-:S04]  /*98c0*/  IMAD.HI.U32 R11, R16, R9, RZ ;  /* 0x00000009100b7227 */ /* 0x000fc800078e00ff */
[----:B------:R-:W-:Y:S01]  /*98d0*/  IMAD.MOV R11, RZ, RZ, -R11 ;  /* 0x000000ffff0b7224 */ /* 0x000fe200078e0a0b */
[----:B------:R2:W-:Y:S03]  /*98e0*/  STL [R1+0x2380], R6 ;  /* 0x0023800601007387 */ /* 0x0005e60000100800 */
[C---:B------:R-:W-:Y:S01]  /*98f0*/  IMAD R11, R29.reuse, R11, R9 ;  /* 0x0000000b1d0b7224 */ /* 0x040fe200078e0209 */
[----:B------:R-:W-:-:S13]  /*9900*/  ISETP.GT.U32.AND P6, PT, R29, R3, PT ;  /* 0x000000031d00720c */ /* 0x000fda0003fc4070 */
[----:B------:R-:W-:-:S05]  /*9910*/  @!P6 IMAD.IADD R3, R3, 0x1, -R29 ;  /* 0x000000010303e824 */ /* 0x000fca00078e0a1d */
[----:B------:R-:W-:Y:S02]  /*9920*/  ISETP.GT.U32.AND P6, PT, R29, R3, PT ;  /* 0x000000031d00720c */ /* 0x000fe40003fc4070 */
[----:B---3--:R-:W-:Y:S02]  /*9930*/  IABS R9, R14 ;  /* 0x0000000e00097213 */ /* 0x008fe40000000000 */
[----:B------:R-:W3:Y:S09]  /*9940*/  LDL.LU R14, [R1+0xe4] ;  /* 0x0000e400010e7983 */ /* 0x000ef20000300800 */
[----:B------:R-:W-:-:S02]  /*9950*/  @!P6 IMAD.IADD R3, R3, 0x1, -R29 ;  /* 0x000000010303e824 */ /* 0x000fc400078e0a1d */
[----:B--2---:R-:W-:Y:S02]  /*9960*/  IMAD.MOV.U32 R6, RZ, RZ, R0 ;  /* 0x000000ffff067224 */ /* 0x004fe400078e0000 */
[----:B------:R-:W-:Y:S02]  /*9970*/  @!P1 IMAD.MOV R3, RZ, RZ, -R3 ;  /* 0x000000ffff039224 */ /* 0x000fe400078e0a03 */
[----:B------:R-:W-:-:S03]  /*9980*/  @!P0 IMAD.MOV R6, RZ, RZ, -R6 ;  /* 0x000000ffff068224 */ /* 0x000fc600078e0a06 */
[----:B------:R0:W-:Y:S04]  /*9990*/  STL [R1+0x878], R3 ;  /* 0x0008780301007387 */ /* 0x0001e80000100800 */
[----:B------:R1:W-:Y:S04]  /*99a0*/  STL [R1+0x87c], R6 ;  /* 0x00087c0601007387 */ /* 0x0003e80000100800 */
[----:B0-----:R-:W2:Y:S01]  /*99b0*/  LDL.LU R3, [R1+0xe8] ;  /* 0x0000e80001037983 */ /* 0x001ea20000300800 */
[----:B-1----:R-:W-:-:S04]  /*99c0*/  IMAD.MOV.U32 R6, RZ, RZ, R7 ;  /* 0x000000ffff067224 */ /* 0x002fc800078e0007 */
[----:B------:R-:W-:Y:S02]  /*99d0*/  @!P5 IMAD.MOV R6, RZ, RZ, -R6 ;  /* 0x000000ffff06d224 */ /* 0x000fe400078e0a06 */
[----:B------:R-:W-:Y:S02]  /*99e0*/  IMAD.MOV.U32 R7, RZ, RZ, R8 ;  /* 0x000000ffff077224 */ /* 0x000fe400078e0008 */
[----:B------:R-:W4:Y:S04]  /*99f0*/  LDL.LU R8, [R1+0xf8] ;  /* 0x0000f80001087983 */ /* 0x000f280000300800 */
[----:B------:R0:W-:Y:S04]  /*9a00*/  STL [R1+0x874], R6 ;  /* 0x0008740601007387 */ /* 0x0001e80000100800 */
[----:B0-----:R-:W4:Y:S01]  /*9a10*/  LDL.LU R6, [R1+0x2380] ;  /* 0x0023800001067983 */ /* 0x001f220000300800 */
[----:B------:R-:W-:Y:S01]  /*9a20*/  @!P4 IMAD.MOV R7, RZ, RZ, -R7 ;  /* 0x000000ffff07c224 */ /* 0x000fe200078e0a07 */
[----:B------:R-:W-:-:S04]  /*9a30*/  IABS R12, R12 ;  /* 0x0000000c000c7213 */ /* 0x000fc80000000000 */
[----:B------:R0:W-:Y:S01]  /*9a40*/  STL [R1+0x870], R7 ;  /* 0x0008700701007387 */ /* 0x0001e20000100800 */
[----:B------:R-:W-:-:S04]  /*9a50*/  IMAD.HI.U32 R0, R16, R12, RZ ;  /* 0x0000000c10007227 */ /* 0x000fc800078e00ff */
[----:B------:R-:W-:Y:S01]  /*9a60*/  IMAD.MOV R0, RZ, RZ, -R0 ;  /* 0x000000ffff007224 */ /* 0x000fe200078e0a00 */
[----:B0-----:R-:W4:Y:S03]  /*9a70*/  LDL.LU R7, [R1+0xec] ;  /* 0x0000ec0001077983 */ /* 0x001f260000300800 */
[C---:B------:R-:W-:Y:S01]  /*9a80*/  IMAD R0, R29.reuse, R0, R12 ;  /* 0x000000001d007224 */ /* 0x040fe200078e020c */
[----:B---3--:R-:W-:Y:S02]  /*9a90*/  ISETP.GE.AND P4, PT, R14, RZ, PT ;  /* 0x000000ff0e00720c */ /* 0x008fe40003f86270 */
[----:B------:R-:W3:Y:S04]  /*9aa0*/  LDL.LU R14, [R1+0xf0] ;  /* 0x0000f000010e7983 */ /* 0x000ee80000300800 */
[----:B------:R-:W3:Y:S01]  /*9ab0*/  LDL.LU R12, [R1+0xfc] ;  /* 0x0000fc00010c7983 */ /* 0x000ee20000300800 */
[----:B------:R-:W-:-:S02]  /*9ac0*/  ISETP.GT.U32.AND P6, PT, R29, R5, PT ;  /* 0x000000051d00720c */ /* 0x000fc40003fc4070 */
[----:B------:R-:W-:-:S11]  /*9ad0*/  ISETP.GT.U32.AND P1, PT, R29, R4, PT ;  /* 0x000000041d00720c */ /* 0x000fd60003f24070 */
[----:B------:R-:W-:Y:S01]  /*9ae0*/  @!P6 IMAD.IADD R5, R5, 0x1, -R29 ;  /* 0x000000010505e824 */ /* 0x000fe200078e0a1d */
[----:B------:R-:W-:-:S04]  /*9af0*/  ISETP.GT.U32.AND P6, PT, R29, R10, PT ;  /* 0x0000000a1d00720c */ /* 0x000fc80003fc4070 */
[----:B------:R-:W-:Y:S01]  /*9b00*/  ISETP.GT.U32.AND P0, PT, R29, R5, PT ;  /* 0x000000051d00720c */ /* 0x000fe20003f04070 */
[----:B------:R-:W-:Y:S01]  /*9b10*/  @!P1 IMAD.IADD R4, R4, 0x1, -R29 ;  /* 0x0000000104049824 */ /* 0x000fe200078e0a1d */
[----:B--2---:R-:W-:Y:S01]  /*9b20*/  ISETP.GE.AND P1, PT, R3, RZ, PT ;  /* 0x000000ff0300720c */ /* 0x004fe20003f26270 */
[----:B------:R-:W-:-:S06]  /*9b30*/  IMAD.HI.U32 R3, R16, R9, RZ ;  /* 0x0000000910037227 */ /* 0x000fcc00078e00ff */
[----:B------:R-:W-:Y:S01]  /*9b40*/  @!P6 IMAD.IADD R10, R10, 0x1, -R29 ;  /* 0x000000010a0ae824 */ /* 0x000fe200078e0a1d */
[----:B----4-:R-:W-:-:S03]  /*9b50*/  ISETP.GT.U32.AND P5, PT, R29, R6, PT ;  /* 0x000000061d00720c */ /* 0x010fc60003fa4070 */
[----:B------:R-:W-:Y:S01]  /*9b60*/  @!P0 IMAD.IADD R5, R5, 0x1, -R29 ;  /* 0x0000000105058824 */ /* 0x000fe200078e0a1d */
[C---:B------:R-:W-:Y:S02]  /*9b70*/  ISETP.GT.U32.AND P0, PT, R29.reuse, R11, PT ;  /* 0x0000000b1d00720c */ /* 0x040fe40003f04070 */
[----:B------:R-:W-:Y:S01]  /*9b80*/  ISETP.GT.U32.AND P6, PT, R29, R10, PT ;  /* 0x0000000a1d00720c */ /* 0x000fe20003fc4070 */
[----:B------:R-:W-:-:S06]  /*9b90*/  @!P3 IMAD.MOV R5, RZ, RZ, -R5 ;  /* 0x000000ffff05b224 */ /* 0x000fcc00078e0a05 */
[----:B------:R-:W-:Y:S02]  /*9ba0*/  @!P5 IMAD.IADD R6, R6, 0x1, -R29 ;  /* 0x000000010606d824 */ /* 0x000fe400078e0a1d */
[----:B------:R-:W-:-:S03]  /*9bb0*/  IMAD.MOV R3, RZ, RZ, -R3 ;  /* 0x000000ffff037224 */ /* 0x000fc600078e0a03 */
[C---:B------:R-:W-:Y:S01]  /*9bc0*/  ISETP.GT.U32.AND P3, PT, R29.reuse, R6, PT ;  /* 0x000000061d00720c */ /* 0x040fe20003f64070 */
[----:B------:R0:W-:Y:S01]  /*9bd0*/  STL [R1+0x868], R5 ;  /* 0x0008680501007387 */ /* 0x0001e20000100800 */
[----:B------:R-:W-:Y:S02]  /*9be0*/  IMAD R3, R29, R3, R9 ;  /* 0x000000031d037224 */ /* 0x000fe400078e0209 */
[----:B------:R-:W-:Y:S02]  /*9bf0*/  IMAD.MOV.U32 R9, RZ, RZ, R8 ;  /* 0x000000ffff097224 */ /* 0x000fe400078e0008 */
[--C-:B------:R-:W-:Y:S01]  /*9c00*/  @!P0 IMAD.IADD R11, R11, 0x1, -R29.reuse ;  /* 0x000000010b0b8824 */ /* 0x100fe200078e0a1d */
[----:B0-----:R-:W-:Y:S01]  /*9c10*/  IABS R5, R8 ;  /* 0x0000000800057213 */ /* 0x001fe20000000000 */
[----:B------:R-:W-:Y:S02]  /*9c20*/  IMAD.MOV.U32 R8, RZ, RZ, R4 ;  /* 0x000000ffff087224 */ /* 0x000fe400078e0004 */
[----:B------:R-:W-:-:S02]  /*9c30*/  @!P6 IMAD.IADD R10, R10, 0x1, -R29 ;  /* 0x000000010a0ae824 */ /* 0x000fc400078e0a1d */
[----:B------:R-:W-:Y:S01]  /*9c40*/  @!P2 IMAD.MOV R8, RZ, RZ, -R8 ;  /* 0x000000ffff08a224 */ /* 0x000fe200078e0a08 */
[----:B------:R-:W-:Y:S01]  /*9c50*/  ISETP.GT.U32.AND P2, PT, R29, R11, PT ;  /* 0x0000000b1d00720c */ /* 0x000fe20003f44070 */
[----:B------:R-:W-:Y:S01]  /*9c60*/  @!P3 IMAD.IADD R6, R6, 0x1, -R29 ;  /* 0x000000010606b824 */ /* 0x000fe200078e0a1d */
[----:B------:R0:W-:Y:S02]  /*9c70*/  STL [R1+0x237c], R15 ;  /* 0x00237c0f01007387 */ /* 0x0001e40000100800 */
[----:B0-----:R-:W-:Y:S02]  /*9c80*/  IMAD.MOV.U32 R15, RZ, RZ, R10 ;  /* 0x000000ffff0f7224 */ /* 0x001fe400078e000a */
[----:B------:R-:W-:Y:S02]  /*9c90*/  IMAD.MOV.U32 R10, RZ, RZ, R6 ;  /* 0x000000ffff0a7224 */ /* 0x000fe400078e0006 */
[----:B------:R-:W-:Y:S02]  /*9ca0*/  @!P4 IMAD.MOV R15, RZ, RZ, -R15 ;  /* 0x000000ffff0fc224 */ /* 0x000fe400078e0a0f */
[----:B------:R-:W-:Y:S01]  /*9cb0*/  @!P1 IMAD.MOV R10, RZ, RZ, -R10 ;  /* 0x000000ffff0a9224 */ /* 0x000fe200078e0a0a */
[----:B------:R-:W-:-:S02]  /*9cc0*/  ISETP.GE.AND P5, PT, R7, RZ, PT ;  /* 0x000000ff0700720c */ /* 0x000fc40003fa6270 */
[----:B------:R-:W-:Y:S01]  /*9cd0*/  @!P2 IMAD.IADD R11, R11, 0x1, -R29 ;  /* 0x000000010b0ba824 */ /* 0x000fe200078e0a1d */
[----:B---3--:R-:W-:Y:S02]  /*9ce0*/  ISETP.GE.AND P0, PT, R14, RZ, PT ;  /* 0x000000ff0e00720c */ /* 0x008fe40003f06270 */
[----:B------:R-:W2:Y:S04]  /*9cf0*/  LDL.LU R14, [R1+0x100] ;  /* 0x00010000010e7983 */ /* 0x000ea80000300800 */
[----:B------:R0:W-:Y:S01]  /*9d00*/  STL [R1+0x860], R8 ;  /* 0x0008600801007387 */ /* 0x0001e20000100800 */
[----:B------:R-:W-:Y:S02]  /*9d10*/  IABS R7, R12 ;  /* 0x0000000c00077213 */ /* 0x000fe40000000000 */
[----:B------:R-:W-:Y:S01]  /*9d20*/  ISETP.GE.AND P2, PT, R12, RZ, PT ;  /* 0x000000ff0c00720c */ /* 0x000fe20003f46270 */
[----:B0-----:R-:W3:Y:S04]  /*9d30*/  LDL.LU R8, [R1+0x13c] ;  /* 0x00013c0001087983 */ /* 0x001ee80000300800 */
[----:B------:R-:W4:Y:S04]  /*9d40*/  LDL.LU R6, [R1+0xf4] ;  /* 0x0000f40001067983 */ /* 0x000f280000300800 */
[----:B------:R0:W-:Y:S04]  /*9d50*/  STL [R1+0x85c], R15 ;  /* 0x00085c0f01007387 */ /* 0x0001e80000100800 */
[----:B0-----:R-:W2:Y:S04]  /*9d60*/  LDL.LU R15, [R1+0x237c] ;  /* 0x00237c00010f7983 */ /* 0x001ea80000300800 */
[----:B------:R0:W-:Y:S04]  /*9d70*/  STL [R1+0x858], R10 ;  /* 0x0008580a01007387 */ /* 0x0001e80000100800 */
[----:B0-----:R-:W2:Y:S04]  /*9d80*/  LDL R10, [R1+0x108] ;  /* 0x00010800010a7983 */ /* 0x001ea80000100800 */
[----:B------:R-:W2:Y:S01]  /*9d90*/  LDL.LU R12, [R1+0x110] ;  /* 0x00011000010c7983 */ /* 0x000ea20000300800 */
[----:B------:R-:W-:-:S02]  /*9da0*/  ISETP.GT.U32.AND P6, PT, R29, R0, PT ;  /* 0x000000001d00720c */ /* 0x000fc40003fc4070 */
[----:B------:R-:W-:-:S11]  /*9db0*/  ISETP.GT.U32.AND P3, PT, R29, R3, PT ;  /* 0x000000031d00720c */ /* 0x000fd60003f64070 */
[----:B------:R-:W-:-:S05]  /*9dc0*/  @!P6 IMAD.IADD R0, R0, 0x1, -R29 ;  /* 0x000000010000e824 */ /* 0x000fca00078e0a1d */
[----:B------:R-:W-:Y:S02]  /*9dd0*/  ISETP.GT.U32.AND P6, PT, R29, R0, PT ;  /* 0x000000001d00720c */ /* 0x000fe40003fc4070 */
[----:B------:R-:W-:Y:S01]  /*9de0*/  ISETP.GE.AND P1, PT, R9, RZ, PT ;  /* 0x000000ff0900720c */ /* 0x000fe20003f26270 */
[----:B------:R-:W-:-:S10]  /*9df0*/  @!P3 IMAD.IADD R3, R3, 0x1, -R29 ;  /* 0x000000010303b824 */ /* 0x000fd400078e0a1d */
[----:B------:R-:W-:Y:S01]  /*9e00*/  @!P6 IMAD.IADD R0, R0, 0x1, -R29 ;  /* 0x000000010000e824 */ /* 0x000fe200078e0a1d */
[----:B----4-:R-:W-:Y:S01]  /*9e10*/  ISETP.GE.AND P4, PT, R6, RZ, PT ;  /* 0x000000ff0600720c */ /* 0x010fe20003f86270 */
[----:B------:R-:W-:Y:S01]  /*9e20*/  IMAD.HI.U32 R6, R16, R7, RZ ;  /* 0x0000000710067227 */ /* 0x000fe200078e00ff */
[----:B---3--:R-:W-:-:S03]  /*9e30*/  IABS R9, R8 ;  /* 0x0000000800097213 */ /* 0x008fc60000000000 */
[----:B------:R-:W-:Y:S01]  /*9e40*/  IMAD.MOV R6, RZ, RZ, -R6 ;  /* 0x000000ffff067224 */ /* 0x000fe200078e0a06 */
[----:B------:R-:W-:-:S03]  /*9e50*/  ISETP.GE.AND P3, PT, R8, RZ, PT ;  /* 0x000000ff0800720c */ /* 0x000fc60003f66270 */
[----:B------:R-:W-:Y:S02]  /*9e60*/  IMAD R8, R29, R6, R7 ;  /* 0x000000061d087224 */ /* 0x000fe400078e0207 */
[----:B------:R-:W-:Y:S01]  /*9e70*/  IMAD.MOV.U32 R7, RZ, RZ, R9 ;  /* 0x000000ffff077224 */ /* 0x000fe200078e0009 */
[----:B--2---:R0:W-:Y:S02]  /*9e80*/  STL [R1+0x2378], R12 ;  /* 0x0023780c01007387 */ /* 0x0041e40000100800 */
[----:B0-----:R-:W-:-:S04]  /*9e90*/  IMAD.MOV.U32 R12, RZ, RZ, R11 ;  /* 0x000000ffff0c7224 */ /* 0x001fc800078e000b */
[----:B------:R-:W-:Y:S02]  /*9ea0*/  @!P5 IMAD.MOV R12, RZ, RZ, -R12 ;  /* 0x000000ffff0cd224 */ /* 0x000fe400078e0a0c */
[----:B------:R-:W-:-:S03]  /*9eb0*/  IMAD.HI.U32 R11, R16, R7, RZ ;  /* 0x00000007100b7227 */ /* 0x000fc600078e00ff */
[----:B------:R0:W-:Y:S02]  /*9ec0*/  STL [R1+0x850], R12 ;  /* 0x0008500c01007387 */ /* 0x0001e40000100800 */
[----:B0-----:R-:W-:-:S04]  /*9ed0*/  IMAD.MOV.U32 R12, RZ, RZ, R0 ;  /* 0x000000ffff0c7224 */ /* 0x001fc800078e0000 */
[----:B------:R-:W-:Y:S02]  /*9ee0*/  @!P0 IMAD.MOV R12, RZ, RZ, -R12 ;  /* 0x000000ffff0c8224 */ /* 0x000fe400078e0a0c */
[----:B------:R-:W-:Y:S02]  /*9ef0*/  IMAD.MOV R0, RZ, RZ, -R11 ;  /* 0x000000ffff007224 */ /* 0x000fe400078e0a0b */
[----:B------:R-:W2:Y:S04]  /*9f00*/  LDL R11, [R1+0x10c] ;  /* 0x00010c00010b7983 */ /* 0x000ea80000100800 */
[----:B------:R0:W-:Y:S04]  /*9f10*/  STL [R1+0x84c], R12 ;  /* 0x00084c0c01007387 */ /* 0x0001e80000100800 */
[----:B0-----:R-:W3:Y:S01]  /*9f20*/  LDL.LU R12, [R1+0x2378] ;  /* 0x00237800010c7983 */ /* 0x001ee20000300800 */
[----:B------:R-:W-:-:S04]  /*9f30*/  IMAD.HI.U32 R4, R16, R5, RZ ;  /* 0x0000000510047227 */ /* 0x000fc800078e00ff */
[----:B------:R-:W-:-:S04]  /*9f40*/  IMAD.MOV R4, RZ, RZ, -R4 ;  /* 0x000000ffff047224 */ /* 0x000fc800078e0a04 */
[----:B------:R-:W-:-:S05]  /*9f50*/  IMAD R4, R29, R4, R5 ;  /* 0x000000041d047224 */ /* 0x000fca00078e0205 */
[C---:B------:R-:W-:Y:S02]  /*9f60*/  ISETP.GT.U32.AND P6, PT, R29.reuse, R4, PT ;  /* 0x000000041d00720c */ /* 0x040fe40003fc4070 */
[C---:B------:R-:W-:Y:S02]  /*9f70*/  ISETP.GT.U32.AND P5, PT, R29.reuse, R3, PT ;  /* 0x000000031d00720c */ /* 0x040fe40003fa4070 */
[C---:B------:R-:W-:Y:S02]  /*9f80*/  ISETP.GT.U32.AND P0, PT, R29.reuse, R8, PT ;  /* 0x000000081d00720c */ /* 0x040fe40003f04070 */
[----:B------:R-:W-:Y:S01]  /*9f90*/  IABS R6, R15 ;  /* 0x0000000f00067213 */ /* 0x000fe20000000000 */
[----:B------:R-:W-:-:S06]  /*9fa0*/  IMAD R0, R29, R0, R7 ;  /* 0x000000001d007224 */ /* 0x000fcc00078e0207 */
[----:B------:R-:W-:Y:S02]  /*9fb0*/  @!P6 IMAD.IADD R4, R4, 0x1, -R29 ;  /* 0x000000010404e824 */ /* 0x000fe400078e0a1d */
[----:B------:R-:W-:-:S03]  /*9fc0*/  IMAD.HI.U32 R7, R16, R6, RZ ;  /* 0x0000000610077227 */ /* 0x000fc600078e00ff */
[----:B------:R-:W-:Y:S01]  /*9fd0*/  ISETP.GT.U32.AND P6, PT, R29, R4, PT ;  /* 0x000000041d00720c */ /* 0x000fe20003fc4070 */
[----:B------:R-:W-:Y:S01]  /*9fe0*/  IMAD.MOV R7, RZ, RZ, -R7 ;  /* 0x000000ffff077224 */ /* 0x000fe200078e0a07 */
[----:B------:R-:W-:Y:S01]  /*9ff0*/  IABS R5, R14 ;  /* 0x0000000e00057213 */ /* 0x000fe20000000000 */
[--C-:B------:R-:W-:Y:S02]  /*a000*/  @!P5 IMAD.IADD R3, R3, 0x1, -R29.reuse ;  /* 0x000000010303d824 */ /* 0x100fe400078e0a1d */
[--C-:B------:R-:W-:Y:S01]  /*a010*/  @!P0 IMAD.IADD R8, R8, 0x1, -R29.reuse ;  /* 0x0000000108088824 */ /* 0x100fe200078e0a1d */
[----:B------:R-:W-:Y:S01]  /*a020*/  ISETP.GE.AND P0, PT, R14, RZ, PT ;  /* 0x000000ff0e00720c */ /* 0x000fe20003f06270 */
[----:B------:R-:W-:Y:S01]  /*a030*/  IMAD R6, R29, R7, R6 ;  /* 0x000000071d067224 */ /* 0x000fe200078e0206 */
[----:B------:R-:W4:Y:S05]  /*a040*/  LDL.LU R14, [R1+0x118] ;  /* 0x00011800010e7983 */ /* 0x000f2a0000300800 */
[----:B------:R-:W-:-:S04]  /*a050*/  @!P6 IMAD.IADD R4, R4, 0x1, -R29 ;  /* 0x000000010404e824 */ /* 0x000fc800078e0a1d */
[----:B------:R-:W-:Y:S01]  /*a060*/  @!P1 IMAD.MOV R4, RZ, RZ, -R4 ;  /* 0x000000ffff049224 */ /* 0x000fe200078e0a04 */
[----:B---3--:R-:W-:Y:S01]  /*a070*/  IABS R7, R12 ;  /* 0x0000000c00077213 */ /* 0x008fe20000000000 */
[----:B------:R0:W-:Y:S02]  /*a080*/  STL [R1+0x2370], R12 ;  /* 0x0023700c01007387 */ /* 0x0001e40000100800 */
[----:B0-----:R-:W-:Y:S02]  /*a090*/  IMAD.MOV.U32 R12, RZ, RZ, R3 ;  /* 0x000000ffff0c7224 */ /* 0x001fe400078e0003 */
[----:B------:R-:W3:Y:S02]  /*a0a0*/  LDL R3, [R1+0x114] ;  /* 0x0001140001037983 */ /* 0x000ee40000100800 */
[----:B------:R-:W-:-:S05]  /*a0b0*/  @!P4 IMAD.MOV R12, RZ, RZ, -R12 ;  /* 0x000000ffff0cc224 */ /* 0x000fca00078e0a0c */
[----:B------:R0:W-:Y:S04]  /*a0c0*/  STL [R1+0x840], R12 ;  /* 0x0008400c01007387 */ /* 0x0001e80000100800 */
[----:B------:R-:W-:Y:S01]  /*a0d0*/  STL [R1+0x83c], R4 ;  /* 0x00083c0401007387 */ /* 0x000fe20000100800 */
[----:B0-----:R-:W-:-:S03]  /*a0e0*/  IMAD.MOV.U32 R12, RZ, RZ, R15 ;  /* 0x000000ffff0c7224 */ /* 0x001fc600078e000f */
[----:B------:R-:W2:Y:S01]  /*a0f0*/  LDL.LU R15, [R1+0x120] ;  /* 0x00012000010f7983 */ /* 0x000ea20000300800 */
[----:B------:R-:W-:Y:S01]  /*a100*/  IABS R9, R10 ;  /* 0x0000000a00097213 */ /* 0x000fe20000000000 */
[----:B------:R-:W-:-:S04]  /*a110*/  IMAD.HI.U32 R10, R16, R5, RZ ;  /* 0x00000005100a7227 */ /* 0x000fc800078e00ff */
[----:B------:R-:W-:-:S04]  /*a120*/  IMAD.MOV R10, RZ, RZ, -R10 ;  /* 0x000000ffff0a7224 */ /* 0x000fc800078e0a0a */
[----:B------:R-:W-:-:S05]  /*a130*/  IMAD R5, R29, R10, R5 ;  /* 0x0000000a1d057224 */ /* 0x000fca00078e0205 */
[----:B------:R-:W-:-:S13]  /*a140*/  ISETP.GT.U32.AND P6, PT, R29, R5, PT ;  /* 0x000000051d00720c */ /* 0x000fda0003fc4070 */
[----:B------:R-:W-:-:S05]  /*a150*/  @!P6 IMAD.IADD R5, R5, 0x1, -R29 ;  /* 0x000000010505e824 */ /* 0x000fca00078e0a1d */
[----:B------:R-:W-:-:S13]  /*a160*/  ISETP.GT.U32.AND P4, PT, R29, R5, PT ;  /* 0x000000051d00720c */ /* 0x000fda0003f84070 */
[----:B------:R-:W-:Y:S01]  /*a170*/  @!P4 IMAD.IADD R5, R5, 0x1, -R29 ;  /* 0x000000010505c824 */ /* 0x000fe200078e0a1d */
[----:B------:R-:W-:Y:S01]  /*a180*/  ISETP.GE.AND P4, PT, R12, RZ, PT ;  /* 0x000000ff0c00720c */ /* 0x000fe20003f86270 */
[----:B--2---:R0:W-:Y:S04]  /*a190*/  STL [R1+0x2374], R15 ;  /* 0x0023740f01007387 */ /* 0x0041e80000100800 */
[----:B0-----:R-:W2:Y:S04]  /*a1a0*/  LDL.LU R15, [R1+0x108] ;  /* 0x00010800010f7983 */ /* 0x001ea80000300800 */
[----:B------:R-:W3:Y:S01]  /*a1b0*/  LDL.LU R12, [R1+0x10c] ;  /* 0x00010c00010c7983 */ /* 0x000ee20000300800 */
[----:B------:R-:W-:-:S02]  /*a1c0*/  ISETP.GT.U32.AND P5, PT, R29, R0, PT ;  /* 0x000000001d00720c */ /* 0x000fc40003fa4070 */
[----:B------:R-:W-:-:S11]  /*a1d0*/  ISETP.GT.U32.AND P1, PT, R29, R6, PT ;  /* 0x000000061d00720c */ /* 0x000fd60003f24070 */
[----:B------:R-:W-:Y:S01]  /*a1e0*/  @!P5 IMAD.IADD R0, R0, 0x1, -R29 ;  /* 0x000000010000d824 */ /* 0x000fe200078e0a1d */
[----:B------:R-:W-:-:S04]  /*a1f0*/  ISETP.GT.U32.AND P5, PT, R29, R8, PT ;  /* 0x000000081d00720c */ /* 0x000fc80003fa4070 */
[----:B------:R-:W-:Y:S01]  /*a200*/  ISETP.GT.U32.AND P6, PT, R29, R0, PT ;  /* 0x000000001d00720c */ /* 0x000fe20003fc4070 */
[----:B------:R-:W-:-:S08]  /*a210*/  @!P1 IMAD.IADD R6, R6, 0x1, -R29 ;  /* 0x0000000106069824 */ /* 0x000fd000078e0a1d */
[----:B------:R-:W-:-:S04]  /*a220*/  @!P5 IMAD.IADD R8, R8, 0x1, -R29 ;  /* 0x000000010808d824 */ /* 0x000fc800078e0a1d */
[----:B------:R-:W-:Y:S02]  /*a230*/  @!P6 IMAD.IADD R0, R0, 0x1, -R29 ;  /* 0x000000010000e824 */ /* 0x000fe400078e0a1d */
[----:B------:R-:W-:Y:S01]  /*a240*/  @!P2 IMAD.MOV R8, RZ, RZ, -R8 ;  /* 0x000000ffff08a224 */ /* 0x000fe200078e0a08 */
[----:B--2---:R-:W-:Y:S01]  /*a250*/  ISETP.GE.AND P1, PT, R15, RZ, PT ;  /* 0x000000ff0f00720c */ /* 0x004fe20003f26270 */
[----:B------:R-:W-:Y:S02]  /*a260*/  IMAD.MOV.U32 R15, RZ, RZ, R0 ;  /* 0x000000ffff0f7224 */ /* 0x000fe400078e0000 */
[----:B------:R-:W2:Y:S02]  /*a270*/  LDL R0, [R1+0x11c] ;  /* 0x00011c0001007983 */ /* 0x000ea40000100800 */
[----:B------:R-:W-:Y:S02]  /*a280*/  @!P3 IMAD.MOV R15, RZ, RZ, -R15 ;  /* 0x000000ffff0fb224 */ /* 0x000fe400078e0a0f */
[----:B------:R0:W-:Y:S01]  /*a290*/  STL [R1+0x834], R8 ;  /* 0x0008340801007387 */ /* 0x0001e20000100800 */
[----:B---3--:R-:W-:-:S03]  /*a2a0*/  ISETP.GE.AND P3, PT, R12, RZ, PT ;  /* 0x000000ff0c00720c */ /* 0x008fc60003f66270 */
[----:B0-----:R-:W3:Y:S04]  /*a2b0*/  LDL.LU R8, [R1+0x114] ;  /* 0x0001140001087983 */ /* 0x001ee80000300800 */
[----:B------:R0:W-:Y:S04]  /*a2c0*/  STL [R1+0x830], R15 ;  /* 0x0008300f01007387 */ /* 0x0001e80000100800 */
[----:B0-----:R-:W2:Y:S04]  /*a2d0*/  LDL.LU R15, [R1+0x2374] ;  /* 0x00237400010f7983 */ /* 0x001ea80000300800 */
[----:B------:R-:W2:Y:S01]  /*a2e0*/  LDL.LU R12, [R1+0x2370] ;  /* 0x00237000010c7983 */ /* 0x000ea20000300800 */
[----:B------:R-:W-:Y:S01]  /*a2f0*/  IABS R10, R11 ;  /* 0x0000000b000a7213 */ /* 0x000fe20000000000 */
[----:B------:R-:W-:-:S04]  /*a300*/  IMAD.HI.U32 R11, R16, R9, RZ ;  /* 0x00000009100b7227 */ /* 0x000fc800078e00ff */
[----:B------:R-:W-:-:S04]  /*a310*/  IMAD.MOV R11, RZ, RZ, -R11 ;  /* 0x000000ffff0b7224 */ /* 0x000fc800078e0a0b */
[----:B------:R-:W-:Y:S02]  /*a320*/  IMAD R9, R29, R11, R9 ;  /* 0x0000000b1d097224 */ /* 0x000fe400078e0209 */
[----:B------:R-:W-:-:S03]  /*a330*/  IMAD.HI.U32 R4, R16, R7, RZ ;  /* 0x0000000710047227 */ /* 0x000fc600078e00ff */
[----:B------:R-:W-:Y:S01]  /*a340*/  ISETP.GT.U32.AND P5, PT, R29, R9, PT ;  /* 0x000000091d00720c */ /* 0x000fe20003fa4070 */
[----:B------:R-:W-:-:S04]  /*a350*/  IMAD.MOV R4, RZ, RZ, -R4 ;  /* 0x000000ffff047224 */ /* 0x000fc800078e0a04 */
[----:B------:R-:W-:Y:S02]  /*a360*/  IMAD R4, R29, R4, R7 ;  /* 0x000000041d047224 */ /* 0x000fe400078e0207 */
[----:B------:R-:W-:-:S03]  /*a370*/  @!P0 IMAD.MOV R5, RZ, RZ, -R5 ;  /* 0x000000ffff058224 */ /* 0x000fc600078e0a05 */
[----:B------:R-:W-:-:S03]  /*a380*/  ISETP.GT.U32.AND P0, PT, R29, R4, PT ;  /* 0x000000041d00720c */ /* 0x000fc60003f04070 */
[----:B------:R-:W-:Y:S01]  /*a390*/  @!P5 IMAD.IADD R9, R9, 0x1, -R29 ;  /* 0x000000010909d824 */ /* 0x000fe200078e0a1d */
[----:B------:R-:W-:Y:S01]  /*a3a0*/  ISETP.GT.U32.AND P5, PT, R29, R6, PT ;  /* 0x000000061d00720c */ /* 0x000fe20003fa4070 */
[----:B------:R-:W-:Y:S01]  /*a3b0*/  STL [R1+0x82c], R5 ;  /* 0x00082c0501007387 */ /* 0x000fe20000100800 */
[----:B----4-:R-:W-:-:S07]  /*a3c0*/  IABS R7, R14 ;  /* 0x0000000e00077213 */ /* 0x010fce0000000000 */
[----:B------:R-:W-:Y:S01]  /*a3d0*/  @!P0 IMAD.IADD R4, R4, 0x1, -R29 ;  /* 0x0000000104048824 */ /* 0x000fe200078e0a1d */
[----:B------:R-:W-:-:S03]  /*a3e0*/  ISETP.GE.AND P0, PT, R14, RZ, PT ;  /* 0x000000ff0e00720c */ /* 0x000fc60003f06270 */
[----:B------:R-:W-:Y:S01]  /*a3f0*/  @!P5 IMAD.IADD R6, R6, 0x1, -R29 ;  /* 0x000000010606d824 */ /* 0x000fe200078e0a1d */
[----:B--2---:R-:W-:Y:S02]  /*a400*/  ISETP.GE.AND P5, PT, R12, RZ, PT ;  /* 0x000000ff0c00720c */ /* 0x004fe40003fa6270 */
[----:B------:R-:W2:Y:S04]  /*a410*/  LDL R12, [R1+0x124] ;  /* 0x00012400010c7983 */ /* 0x000ea80000100800 */
[----:B------:R0:W-:Y:S04]  /*a420*/  STL [R1+0x2368], R15 ;  /* 0x0023680f01007387 */ /* 0x0001e80000100800 */
[----:B------:R-:W4:Y:S01]  /*a430*/  LDL.LU R14, [R1+0x134] ;  /* 0x00013400010e7983 */ /* 0x000f220000300800 */
[----:B------:R-:W-:-:S04]  /*a440*/  IMAD.HI.U32 R11, R16, R10, RZ ;  /* 0x0000000a100b7227 */ /* 0x000fc800078e00ff */
[----:B------:R-:W-:-:S04]  /*a450*/  IMAD.MOV R11, RZ, RZ, -R11 ;  /* 0x000000ffff0b7224 */ /* 0x000fc800078e0a0b */
[----:B------:R-:W-:-:S05]  /*a460*/  IMAD R10, R29, R11, R10 ;  /* 0x0000000b1d0a7224 */ /* 0x000fca00078e020a */
[----:B------:R-:W-:-:S13]  /*a470*/  ISETP.GT.U32.AND P6, PT, R29, R10, PT ;  /* 0x0000000a1d00720c */ /* 0x000fda0003fc4070 */
[----:B------:R-:W-:-:S05]  /*a480*/  @!P6 IMAD.IADD R10, R10, 0x1, -R29 ;  /* 0x000000010a0ae824 */ /* 0x000fca00078e0a1d */
[----:B------:R-:W-:-:S13]  /*a490*/  ISETP.GT.U32.AND P2, PT, R29, R10, PT ;  /* 0x0000000a1d00720c */ /* 0x000fda0003f44070 */
[----:B------:R-:W-:Y:S01]  /*a4a0*/  @!P2 IMAD.IADD R10, R10, 0x1, -R29 ;  /* 0x000000010a0aa824 */ /* 0x000fe200078e0a1d */
[----:B---3--:R-:W-:Y:S02]  /*a4b0*/  ISETP.GE.AND P2, PT, R8, RZ, PT ;  /* 0x000000ff0800720c */ /* 0x008fe40003f46270 */
[----:B------:R-:W-:Y:S01]  /*a4c0*/  IABS R8, R15 ;  /* 0x0000000f00087213 */ /* 0x000fe20000000000 */
[----:B----4-:R1:W-:Y:S04]  /*a4d0*/  STL [R1+0x236c], R14 ;  /* 0x00236c0e01007387 */ /* 0x0103e80000100800 */
[----:B0-----:R-:W3:Y:S01]  /*a4e0*/  LDL.LU R15, [R1+0x11c] ;  /* 0x00011c00010f7983 */ /* 0x001ee20000300800 */
[----:B------:R-:W-:Y:S02]  /*a4f0*/  IABS R3, R3 ;  /* 0x0000000300037213 */ /* 0x000fe40000000000 */
[----:B------:R-:W-:-:S03]  /*a500*/  ISETP.GT.U32.AND P6, PT, R29, R9, PT ;  /* 0x000000091d00720c */ /* 0x000fc60003fc4070 */
[----:B------:R-:W-:-:S04]  /*a510*/  IMAD.HI.U32 R11, R16, R3, RZ ;  /* 0x00000003100b7227 */ /* 0x000fc800078e00ff */
[----:B------:R-:W-:-:S04]  /*a520*/  IMAD.MOV R11, RZ, RZ, -R11 ;  /* 0x000000ffff0b7224 */ /* 0x000fc800078e0a0b */
[----:B------:R-:W-:Y:S01]  /*a530*/  IMAD R3, R29, R11, R3 ;  /* 0x0000000b1d037224 */ /* 0x000fe200078e0203 */
[----:B--2---:R-:W-:Y:S01]  /*a540*/  IABS R11, R12 ;  /* 0x0000000c000b7213 */ /* 0x004fe20000000000 */
[----:B------:R-:W-:Y:S02]  /*a550*/  IMAD.MOV.U32 R12, RZ, RZ, R6 ;  /* 0x000000ffff0c7224 */ /* 0x000fe400078e0006 */
[----:B------:R-:W-:Y:S02]  /*a560*/  @!P6 IMAD.IADD R9, R9, 0x1, -R29 ;  /* 0x000000010909e824 */ /* 0x000fe400078e0a1d */
[----:B-1----:R-:W-:Y:S02]  /*a570*/  IMAD.MOV.U32 R14, RZ, RZ, R10 ;  /* 0x000000ffff0e7224 */ /* 0x002fe400078e000a */
[----:B------:R-:W-:Y:S02]  /*a580*/  @!P4 IMAD.MOV R12, RZ, RZ, -R12 ;  /* 0x000000ffff0cc224 */ /* 0x000fe400078e0a0c */
[----:B------:R-:W-:-:S02]  /*a590*/  @!P1 IMAD.MOV R9, RZ, RZ, -R9 ;  /* 0x000000ffff099224 */ /* 0x000fc400078e0a09 */
[----:B------:R-:W-:Y:S01]  /*a5a0*/  @!P3 IMAD.MOV R14, RZ, RZ, -R14 ;  /* 0x000000ffff0eb224 */ /* 0x000fe200078e0a0e */
[----:B------:R0:W-:Y:S04]  /*a5b0*/  STL [R1+0x820], R12 ;  /* 0x0008200c01007387 */ /* 0x0001e80000100800 */
[----:B------:R1:W-:Y:S04]  /*a5c0*/  STL [R1+0x81c], R9 ;  /* 0x00081c0901007387 */ /* 0x0003e80000100800 */
[----:B------:R-:W2:Y:S04]  /*a5d0*/  LDL R10, [R1+0x128] ;  /* 0x00012800010a7983 */ /* 0x000ea80000100800 */
[----:B0-----:R-:W4:Y:S04]  /*a5e0*/  LDL R12, [R1+0x130] ;  /* 0x00013000010c7983 */ /* 0x001f280000100800 */
[----:B-1----:R-:W2:Y:S04]  /*a5f0*/  LDL R9, [R1+0x12c] ;  /* 0x00012c0001097983 */ /* 0x002ea80000100800 */
[----:B------:R0:W-:Y:S04]  /*a600*/  STL [R1+0x818], R14 ;  /* 0x0008180e01007387 */ /* 0x0001e80000100800 */
[----:B0-----:R-:W2:Y:S01]  /*a610*/  LDL.LU R14, [R1+0x236c] ;  /* 0x00236c00010e7983 */ /* 0x001ea20000300800 */
[----:B---3--:R-:W-:-:S03]  /*a620*/  ISETP.GE.AND P3, PT, R15, RZ, PT ;  /* 0x000000ff0f00720c */ /* 0x008fc60003f66270 */
[----:B------:R-:W3:Y:S01]  /*a630*/  LDL.LU R15, [R1+0x2368] ;  /* 0x00236800010f7983 */ /* 0x000ee20000300800 */
[----:B------:R-:W-:-:S13]  /*a640*/  ISETP.GT.U32.AND P6, PT, R29, R3, PT ;  /* 0x000000031d00720c */ /* 0x000fda0003fc4070 */
[----:B------:R-:W-:-:S05]  /*a650*/  @!P6 IMAD.IADD R3, R3, 0x1, -R29 ;  /* 0x000000010303e824 */ /* 0x000fca00078e0a1d */
[----:B------:R-:W-:-:S13]  /*a660*/  ISETP.GT.U32.AND P1, PT, R29, R3, PT ;  /* 0x000000031d00720c */ /* 0x000fda0003f24070 */
[----:B------:R-:W-:Y:S01]  /*a670*/  @!P1 IMAD.IADD R3, R3, 0x1, -R29 ;  /* 0x0000000103039824 */ /* 0x000fe200078e0a1d */
[----:B---3--:R-:W-:Y:S02]  /*a680*/  ISETP.GE.AND P1, PT, R15, RZ, PT ;  /* 0x000000ff0f00720c */ /* 0x008fe40003f26270 */
[----:B------:R-:W3:Y:S01]  /*a690*/  LDL.LU R15, [R1+0x138] ;  /* 0x00013800010f7983 */ /* 0x000ee20000300800 */
[----:B------:R-:W-:Y:S01]  /*a6a0*/  ISETP.GT.U32.AND P4, PT, R29, R4, PT ;  /* 0x000000041d00720c */ /* 0x000fe20003f84070 */
[----:B------:R-:W-:-:S04]  /*a6b0*/  IMAD.HI.U32 R6, R16, R8, RZ ;  /* 0x0000000810067227 */ /* 0x000fc800078e00ff */
[----:B------:R-:W-:-:S04]  /*a6c0*/  IMAD.MOV R6, RZ, RZ, -R6 ;  /* 0x000000ffff067224 */ /* 0x000fc800078e0a06 */
[----:B------:R-:W-:Y:S01]  /*a6d0*/  IMAD R6, R29, R6, R8 ;  /* 0x000000061d067224 */ /* 0x000fe200078e0208 */
[----:B--2---:R-:W-:-:S03]  /*a6e0*/  IABS R8, R14 ;  /* 0x0000000e00087213 */ /* 0x004fc60000000000 */
[----:B------:R-:W-:Y:S02]  /*a6f0*/  @!P4 IMAD.IADD R4, R4, 0x1, -R29 ;  /* 0x000000010404c824 */ /* 0x000fe400078e0a1d */
[----:B------:R-:W-:Y:S02]  /*a700*/  @!P2 IMAD.MOV R3, RZ, RZ, -R3 ;  /* 0x000000ffff03a224 */ /* 0x000fe400078e0a03 */
[----:B------:R-:W-:Y:S01]  /*a710*/  IMAD.HI.U32 R5, R16, R7, RZ ;  /* 0x0000000710057227 */ /* 0x000fe200078e00ff */
[----:B------:R-:W-:-:S03]  /*a720*/  IABS R0, R0 ;  /* 0x0000000000007213 */ /* 0x000fc60000000000 */
[----:B------:R-:W-:-:S04]  /*a730*/  IMAD.MOV R5, RZ, RZ, -R5 ;  /* 0x000000ffff057224 */ /* 0x000fc800078e0a05 */
[----:B------:R-:W-:Y:S02]  /*a740*/  IMAD R7, R29, R5, R7 ;  /* 0x000000051d077224 */ /* 0x000fe400078e0207 */
[----:B------:R-:W-:-:S03]  /*a750*/  IMAD.HI.U32 R5, R16, R0, RZ ;  /* 0x0000000010057227 */ /* 0x000fc600078e00ff */
[----:B------:R-:W-:Y:S01]  /*a760*/  ISETP.GT.U32.AND P6, PT, R29, R7, PT ;  /* 0x000000071d00720c */ /* 0x000fe20003fc4070 */
[----:B------:R-:W-:-:S04]  /*a770*/  IMAD.MOV R5, RZ, RZ, -R5 ;  /* 0x000000ffff057224 */ /* 0x000fc800078e0a05 */
[----:B------:R-:W-:Y:S01]  /*a780*/  IMAD R0, R29, R5, R0 ;  /* 0x000000051d007224 */ /* 0x000fe200078e0200 */
[----:B---3--:R0:W-:Y:S04]  /*a790*/  STL [R1+0x2364], R15 ;  /* 0x0023640f01007387 */ /* 0x0081e80000100800 */
[----:B0-----:R-:W2:Y:S04]  /*a7a0*/  LDL.LU R15, [R1+0x124] ;  /* 0x00012400010f7983 */ /* 0x001ea80000300800 */
[----:B------:R0:W-:Y:S02]  /*a7b0*/  STL [R1+0x2360], R14 ;  /* 0x0023600e01007387 */ /* 0x0001e40000100800 */
[----:B0-----:R-:W-:-:S04]  /*a7c0*/  IMAD.MOV.U32 R14, RZ, RZ, R4 ;  /* 0x000000ffff0e7224 */ /* 0x001fc800078e0004 */
[----:B------:R-:W-:-:S05]  /*a7d0*/  @!P5 IMAD.MOV R14, RZ, RZ, -R14 ;  /* 0x000000ffff0ed224 */ /* 0x000fca00078e0a0e */
[----:B------:R0:W-:Y:S04]  /*a7e0*/  STL [R1+0x808], R14 ;  /* 0x0008080e01007387 */ /* 0x0001e80000100800 */
[----:B------:R-:W-:Y:S04]  /*a7f0*/  STL [R1+0x804], R3 ;  /* 0x0008040301007387 */ /* 0x000fe80000100800 */
[----:B0-----:R-:W3:Y:S01]  /*a800*/  LDL.LU R14, [R1+0x12c] ;  /* 0x00012c00010e7983 */ /* 0x001ee20000300800 */
[----:B------:R-:W-:Y:S01]  /*a810*/  ISETP.GT.U32.AND P4, PT, R29, R0, PT ;  /* 0x000000001d00720c */ /* 0x000fe20003f84070 */
[----:B------:R-:W-:Y:S01]  /*a820*/  @!P6 IMAD.IADD R7, R7, 0x1, -R29 ;  /* 0x000000010707e824 */ /* 0x000fe200078e0a1d */
[----:B------:R-:W-:-:S02]  /*a830*/  ISETP.GT.U32.AND P6, PT, R29, R6, PT ;  /* 0x000000061d00720c */ /* 0x000fc40003fc4070 */
[----:B------:R-:W-:Y:S01]  /*a840*/  IABS R10, R10 ;  /* 0x0000000a000a7213 */ /* 0x000fe20000000000 */
[----:B------:R-:W-:-:S08]  /*a850*/  IMAD.HI.U32 R5, R16, R11, RZ ;  /* 0x0000000b10057227 */ /* 0x000fd000078e00ff */
[--C-:B------:R-:W-:Y:S02]  /*a860*/  @!P4 IMAD.IADD R0, R0, 0x1, -R29.reuse ;  /* 0x000000010000c824 */ /* 0x100fe400078e0a1d */
[----:B------:R-:W-:Y:S01]  /*a870*/  @!P6 IMAD.IADD R6, R6, 0x1, -R29 ;  /* 0x000000010606e824 */ /* 0x000fe200078e0a1d */
[C---:B------:R-:W-:Y:S01]  /*a880*/  ISETP.GT.U32.AND P4, PT, R29.reuse, R7, PT ;  /* 0x000000071d00720c */ /* 0x040fe20003f84070 */
[----:B------:R-:W-:Y:S01]  /*a890*/  IMAD.HI.U32 R4, R16, R10, RZ ;  /* 0x0000000a10047227 */ /* 0x000fe200078e00ff */
[----:B------:R-:W-:-:S03]  /*a8a0*/  ISETP.GT.U32.AND P6, PT, R29, R0, PT ;  /* 0x000000001d00720c */ /* 0x000fc60003fc4070 */
[----:B------:R-:W-:Y:S02]  /*a8b0*/  IMAD.MOV R5, RZ, RZ, -R5 ;  /* 0x000000ffff057224 */ /* 0x000fe400078e0a05 */
[----:B------:R-:W-:Y:S02]  /*a8c0*/  IMAD.MOV R4, RZ, RZ, -R4 ;  /* 0x000000ffff047224 */ /* 0x000fe400078e0a04 */
[C---:B------:R-:W-:Y:S01]  /*a8d0*/  IMAD R11, R29.reuse, R5, R11 ;  /* 0x000000051d0b7224 */ /* 0x040fe200078e020b */
[----:B------:R-:W-:Y:S01]  /*a8e0*/  IABS R5, R9 ;  /* 0x0000000900057213 */ /* 0x000fe20000000000 */
[----:B------:R-:W-:Y:S01]  /*a8f0*/  IMAD R4, R29, R4, R10 ;  /* 0x000000041d047224 */ /* 0x000fe200078e020a */
[----:B----4-:R-:W-:Y:S01]  /*a900*/  IABS R9, R12 ;  /* 0x0000000c00097213 */ /* 0x010fe20000000000 */
[--C-:B------:R-:W-:Y:S02]  /*a910*/  @!P4 IMAD.IADD R7, R7, 0x1, -R29.reuse ;  /* 0x000000010707c824 */ /* 0x100fe400078e0a1d */
[----:B------:R-:W-:Y:S01]  /*a920*/  @!P6 IMAD.IADD R0, R0, 0x1, -R29 ;  /* 0x000000010000e824 */ /* 0x000fe200078e0a1d */
[----:B------:R-:W-:Y:S01]  /*a930*/  ISETP.GT.U32.AND P6, PT, R29, R4, PT ;  /* 0x000000041d00720c */ /* 0x000fe20003fc4070 */
[----:B------:R-:W-:-:S04]  /*a940*/  IMAD.HI.U32 R12, R16, R5, RZ ;  /* 0x00000005100c7227 */ /* 0x000fc800078e00ff */
[----:B------:R-:W-:-:S04]  /*a950*/  IMAD.MOV R12, RZ, RZ, -R12 ;  /* 0x000000ffff0c7224 */ /* 0x000fc800078e0a0c */
[----:B------:R-:W-:Y:S02]  /*a960*/  IMAD R5, R29, R12, R5 ;  /* 0x0000000c1d057224 */ /* 0x000fe400078e0205 */
[----:B------:R-:W4:Y:S02]  /*a970*/  LDL.LU R12, [R1+0x140] ;  /* 0x00014000010c7983 */ /* 0x000f240000300800 */
[----:B------:R-:W-:Y:S01]  /*a980*/  @!P6 IMAD.IADD R4, R4, 0x1, -R29 ;  /* 0x000000010404e824 */ /* 0x000fe200078e0a1d */
[----:B--2---:R-:W-:Y:S01]  /*a990*/  ISETP.GE.AND P4, PT, R15, RZ, PT ;  /* 0x000000ff0f00720c */ /* 0x004fe20003f86270 */
[----:B------:R-:W-:Y:S02]  /*a9a0*/  IMAD.MOV.U32 R15, RZ, RZ, R7 ;  /* 0x000000ffff0f7224 */ /* 0x000fe400078e0007 */
[----:B------:R-:W2:Y:S02]  /*a9b0*/  LDL.LU R7, [R1+0x128] ;  /* 0x0001280001077983 */ /* 0x000ea40000300800 */
[----:B------:R-:W-:-:S05]  /*a9c0*/  @!P0 IMAD.MOV R15, RZ, RZ, -R15 ;  /* 0x000000ffff0f8224 */ /* 0x000fca00078e0a0f */
[----:B------:R0:W-:Y:S04]  /*a9d0*/  STL [R1+0x800], R15 ;  /* 0x0008000f01007387 */ /* 0x0001e80000100800 */
[----:B0-----:R-:W2:Y:S01]  /*a9e0*/  LDL.LU R15, [R1+0x2364] ;  /* 0x00236400010f7983 */ /* 0x001ea20000300800 */
[----:B---3--:R-:W-:-:S03]  /*a9f0*/  ISETP.GE.AND P6, PT, R14, RZ, PT ;  /* 0x000000ff0e00720c */ /* 0x008fc60003fc6270 */
[----:B------:R-:W3:Y:S01]  /*aa00*/  LDL.LU R14, [R1+0x2360] ;  /* 0x00236000010e7983 */ /* 0x000ee20000300800 */
[C---:B------:R-:W-:Y:S02]  /*aa10*/  ISETP.GT.U32.AND P5, PT, R29.reuse, R6, PT ;  /* 0x000000061d00720c */ /* 0x040fe40003fa4070 */
[----:B------:R-:W-:Y:S01]  /*aa20*/  ISETP.GT.U32.AND P2, PT, R29, R11, PT ;  /* 0x0000000b1d00720c */ /* 0x000fe20003f44070 */
[----:B------:R-:W-:-:S10]  /*aa30*/  IMAD.HI.U32 R3, R16, R9, RZ ;  /* 0x0000000910037227 */ /* 0x000fd400078e00ff */
[--C-:B------:R-:W-:Y:S01]  /*aa40*/  @!P5 IMAD.IADD R6, R6, 0x1, -R29.reuse ;  /* 0x000000010606d824 */ /* 0x100fe200078e0a1d */
[----:B------:R-:W-:Y:S01]  /*aa50*/  ISETP.GT.U32.AND P5, PT, R29, R5, PT ;  /* 0x000000051d00720c */ /* 0x000fe20003fa4070 */
[----:B------:R-:W-:Y:S02]  /*aa60*/  @!P2 IMAD.IADD R11, R11, 0x1, -R29 ;  /* 0x000000010b0ba824 */ /* 0x000fe400078e0a1d */
[----:B------:R-:W-:-:S03]  /*aa70*/  IMAD.MOV R3, RZ, RZ, -R3 ;  /* 0x000000ffff037224 */ /* 0x000fc600078e0a03 */
[----:B------:R-:W-:Y:S01]  /*aa80*/  ISETP.GT.U32.AND P2, PT, R29, R11, PT ;  /* 0x0000000b1d00720c */ /* 0x000fe20003f44070 */
[----:B------:R-:W-:-:S04]  /*aa90*/  IMAD.HI.U32 R10, R16, R8, RZ ;  /* 0x00000008100a7227 */ /* 0x000fc800078e00ff */
[----:B------:R-:W-:Y:S02]  /*aaa0*/  IMAD R3, R29, R3, R9 ;  /* 0x000000031d037224 */ /* 0x000fe400078e0209 */
[----:B------:R-:W-:Y:S02]  /*aab0*/  IMAD.MOV.U32 R9, RZ, RZ, R0 ;  /* 0x000000ffff097224 */ /* 0x000fe400078e0000 */
[----:B------:R-:W-:Y:S02]  /*aac0*/  @!P5 IMAD.IADD R5, R5, 0x1, -R29 ;  /* 0x000000010505d824 */ /* 0x000fe400078e0a1d */
[----:B------:R-:W-:Y:S02]  /*aad0*/  IMAD.MOV R10, RZ, RZ, -R10 ;  /* 0x000000ffff0a7224 */ /* 0x000fe400078e0a0a */
[----:B------:R-:W-:Y:S01]  /*aae0*/  @!P3 IMAD.MOV R9, RZ, RZ, -R9 ;  /* 0x000000ffff09b224 */ /* 0x000fe200078e0a09 */
[----:B------:R-:W-:Y:S01]  /*aaf0*/  ISETP.GT.U32.AND P5, PT, R29, R5, PT ;  /* 0x000000051d00720c */ /* 0x000fe20003fa4070 */
[----:B------:R-:W-:-:S02]  /*ab00*/  @!P2 IMAD.IADD R11, R11, 0x1, -R29 ;  /* 0x000000010b0ba824 */ /* 0x000fc400078e0a1d */
[----:B------:R-:W-:Y:S02]  /*ab10*/  IMAD R8, R29, R10, R8 ;  /* 0x0000000a1d087224 */ /* 0x000fe400078e0208 */
[----:B------:R-:W4:Y:S04]  /*ab20*/  LDL.LU R10, [R1+0x130] ;  /* 0x00013000010a7983 */ /* 0x000f280000300800 */
[----:B------:R0:W-:Y:S01]  /*ab30*/  STL [R1+0x7fc], R9 ;  /* 0x0007fc0901007387 */ /* 0x0001e20000100800 */
[----:B------:R-:W-:Y:S02]  /*ab40*/  @!P1 IMAD.MOV R6, RZ, RZ, -R6 ;  /* 0x000000ffff069224 */ /* 0x000fe400078e0a06 */
[----:B0-----:R-:W-:Y:S02]  /*ab50*/  IMAD.MOV.U32 R9, RZ, RZ, R11 ;  /* 0x000000ffff097224 */ /* 0x001fe400078e000b */
[----:B------:R-:W4:Y:S02]  /*ab60*/  LDL.LU R11, [R1+0x148] ;  /* 0x00014800010b7983 */ /* 0x000f240000300800 */
[----:B------:R-:W-:-:S02]  /*ab70*/  @!P4 IMAD.MOV R9, RZ, RZ, -R9 ;  /* 0x000000ffff09c224 */ /* 0x000fc400078e0a09 */
[----:B------:R-:W-:Y:S01]  /*ab80*/  STL [R1+0x7f4], R6 ;  /* 0x0007f40601007387 */ /* 0x000fe20000100800 */
[----:B------:R-:W-:-:S03]  /*ab90*/  @!P5 IMAD.IADD R5, R5, 0x1, -R29 ;  /* 0x000000010505d824 */ /* 0x000fc600078e0a1d */
[----:B------:R-:W-:Y:S01]  /*aba0*/  STL [R1+0x7f0], R9 ;  /* 0x0007f00901007387 */ /* 0x000fe20000100800 */
[----:B---3--:R-:W-:-:S03]  /*abb0*/  ISETP.GE.AND P5, PT, R14, RZ, PT ;  /* 0x000000ff0e00720c */ /* 0x008fc60003fa6270 */
[----:B------:R-:W3:Y:S01]  /*abc0*/  LDL.LU R14, [R1+0x14c] ;  /* 0x00014c00010e7983 */ /* 0x000ee20000300800 */
[----:B--2---:R-:W-:Y:S02]  /*abd0*/  ISETP.GE.AND P0, PT, R7, RZ, PT ;  /* 0x000000ff0700720c */ /* 0x004fe40003f06270 */
[----:B------:R-:W-:Y:S02]  /*abe0*/  IABS R7, R15 ;  /* 0x0000000f00077213 */ /* 0x000fe40000000000 */
[----:B------:R-:W-:-:S03]  /*abf0*/  ISETP.GT.U32.AND P3, PT, R29, R4, PT ;  /* 0x000000041d00720c */ /* 0x000fc60003f64070 */
[----:B------:R-:W-:-:S04]  /*ac00*/  IMAD.HI.U32 R0, R16, R7, RZ ;  /* 0x0000000710007227 */ /* 0x000fc800078e00ff */
[----:B------:R-:W-:Y:S01]  /*ac10*/  IMAD.MOV R0, RZ, RZ, -R0 ;  /* 0x000000ffff007224 */ /* 0x000fe200078e0a00 */
[----:B------:R-:W-:-:S03]  /*ac20*/  ISETP.GT.U32.AND P4, PT, R29, R8, PT ;  /* 0x000000081d00720c */ /* 0x000fc60003f84070 */
[C---:B------:R-:W-:Y:S01]  /*ac30*/  IMAD R0, R29.reuse, R0, R7 ;  /* 0x000000001d007224 */ /* 0x040fe200078e0207 */
[----:B------:R-:W-:Y:S01]  /*ac40*/  ISETP.GT.U32.AND P2, PT, R29, R3, PT ;  /* 0x000000031d00720c */ /* 0x000fe20003f44070 */
[----:B------:R-:W-:-:S03]  /*ac50*/  @!P3 IMAD.IADD R4, R4, 0x1, -R29 ;  /* 0x000000010404b824 */ /* 0x000fc600078e0a1d */
[----:B------:R-:W-:Y:S01]  /*ac60*/  ISETP.GT.U32.AND P3, PT, R29, R0, PT ;  /* 0x000000001d00720c */ /* 0x000fe20003f64070 */
[----:B---3--:R0:W-:Y:S04]  /*ac70*/  STL [R1+0x235c], R14 ;  /* 0x00235c0e01007387 */ /* 0x0081e80000100800 */
[----:B0-----:R-:W2:Y:S01]  /*ac80*/  LDL.LU R14, [R1+0x144] ;  /* 0x00014400010e7983 */ /* 0x001ea20000300800 */
[----:B------:R-:W-:-:S03]  /*ac90*/  @!P4 IMAD.IADD R8, R8, 0x1, -R29 ;  /* 0x000000010808c824 */ /* 0x000fc600078e0a1d */
[----:B------:R-:W-:-:S04]  /*aca0*/  @!P2 IMAD.IADD R3, R3, 0x1, -R29 ;  /* 0x000000010303a824 */ /* 0x000fc800078e0a1d */
[----:B------:R-:W-:Y:S01]  /*acb0*/  @!P3 IMAD.IADD R0, R0, 0x1, -R29 ;  /* 0x000000010000b824 */ /* 0x000fe200078e0a1d */
[C---:B------:R-:W-:Y:S01]  /*acc0*/  ISETP.GT.U32.AND P3, PT, R29.reuse, R8, PT ;  /* 0x000000081d00720c */ /* 0x040fe20003f64070 */
[----:B------:R-:W-:Y:S01]  /*acd0*/  @!P0 IMAD.MOV R4, RZ, RZ, -R4 ;  /* 0x000000ffff048224 */ /* 0x000fe200078e0a04 */
[----:B----4-:R-:W-:Y:S02]  /*ace0*/  IABS R6, R12 ;  /* 0x0000000c00067213 */ /* 0x010fe40000000000 */
[----:B------:R-:W-:Y:S02]  /*acf0*/  ISETP.GT.U32.AND P4, PT, R29, R3, PT ;  /* 0x000000031d00720c */ /* 0x000fe40003f84070 */
[----:B------:R-:W-:Y:S02]  /*ad00*/  ISETP.GE.AND P2, PT, R15, RZ, PT ;  /* 0x000000ff0f00720c */ /* 0x000fe40003f46270 */
[----:B------:R-:W3:Y:S01]  /*ad10*/  LDL.LU R15, [R1+0x154] ;  /* 0x00015400010f7983 */ /* 0x000ee20000300800 */
[----:B------:R-:W-:Y:S01]  /*ad20*/  ISETP.GE.AND P1, PT, R10, RZ, PT ;  /* 0x000000ff0a00720c */ /* 0x000fe20003f26270 */
[----:B------:R-:W-:-:S02]  /*ad30*/  IMAD.HI.U32 R10, R16, R6, RZ ;  /* 0x00000006100a7227 */ /* 0x000fc400078e00ff */
[----:B------:R0:W-:Y:S02]  /*ad40*/  STL [R1+0x7e8], R4 ;  /* 0x0007e80401007387 */ /* 0x0001e40000100800 */
[----:B------:R-:W-:Y:S02]  /*ad50*/  IMAD.MOV R10, RZ, RZ, -R10 ;  /* 0x000000ffff0a7224 */ /* 0x000fe400078e0a0a */
[----:B0-----:R-:W-:-:S04]  /*ad60*/  IMAD.MOV.U32 R4, RZ, RZ, R5 ;  /* 0x000000ffff047224 */ /* 0x001fc800078e0005 */
[----:B------:R-:W-:Y:S01]  /*ad70*/  @!P6 IMAD.MOV R4, RZ, RZ, -R4 ;  /* 0x000000ffff04e224 */ /* 0x000fe200078e0a04 */
[----:B------:R-:W-:Y:S01]  /*ad80*/  ISETP.GE.AND P6, PT, R12, RZ, PT ;  /* 0x000000ff0c00720c */ /* 0x000fe20003fc6270 */
[--C-:B------:R-:W-:Y:S01]  /*ad90*/  @!P3 IMAD.IADD R8, R8, 0x1, -R29.reuse ;  /* 0x000000010808b824 */ /* 0x100fe200078e0a1d */
[----:B------:R-:W4:Y:S01]  /*ada0*/  LDL R12, [R1+0x158] ;  /* 0x00015800010c7983 */ /* 0x000f220000100800 */
[----:B------:R-:W-:Y:S02]  /*adb0*/  IMAD R6, R29, R10, R6 ;  /* 0x0000000a1d067224 */ /* 0x000fe400078e0206 */
[----:B------:R-:W-:Y:S01]  /*adc0*/  @!P4 IMAD.IADD R3, R3, 0x1, -R29 ;  /* 0x000000010303c824 */ /* 0x000fe200078e0a1d */
[----:B------:R-:W-:Y:S04]  /*add0*/  STL [R1+0x7e4], R4 ;  /* 0x0007e40401007387 */ /* 0x000fe80000100800 */
[----:B------:R-:W3:Y:S01]  /*ade0*/  LDL R10, [R1+0x150] ;  /* 0x00015000010a7983 */ /* 0x000ee20000100800 */
[----:B--2---:R-:W-:-:S02]  /*adf0*/  IABS R7, R14 ;  /* 0x0000000e00077213 */ /* 0x004fc40000000000 */
[----:B------:R-:W-:Y:S02]  /*ae00*/  ISETP.GE.AND P4, PT, R14, RZ, PT ;  /* 0x000000ff0e00720c */ /* 0x000fe40003f86270 */
[----:B------:R-:W2:Y:S04]  /*ae10*/  LDL.LU R14, [R1+0x235c] ;  /* 0x00235c00010e7983 */ /* 0x000ea80000300800 */
[----:B------:R0:W-:Y:S02]  /*ae20*/  STL [R1+0x2358], R8 ;  /* 0x0023580801007387 */ /* 0x0001e40000100800 */
[----:B0-----:R-:W-:-:S04]  /*ae30*/  IMAD.MOV.U32 R8, RZ, RZ, R3 ;  /* 0x000000ffff087224 */ /* 0x001fc800078e0003 */
[----:B------:R-:W-:-:S05]  /*ae40*/  @!P1 IMAD.MOV R8, RZ, RZ, -R8 ;  /* 0x000000ffff089224 */ /* 0x000fca00078e0a08 */
[----:B------:R0:W-:Y:S04]  /*ae50*/  STL [R1+0x7e0], R8 ;  /* 0x0007e00801007387 */ /* 0x0001e80000100800 */
[----:B0-----:R-:W2:Y:S01]  /*ae60*/  LDL.LU R8, [R1+0x2358] ;  /* 0x0023580001087983 */ /* 0x001ea20000300800 */
[----:B------:R-:W-:Y:S02]  /*ae70*/  ISETP.GT.U32.AND P0, PT, R29, R0, PT ;  /* 0x000000001d00720c */ /* 0x000fe40003f04070 */
[----:B------:R-:W-:-:S05]  /*ae80*/  IABS R9, R11 ;  /* 0x0000000b00097213 */ /* 0x000fca0000000000 */
[----:B------:R-:W-:Y:S01]  /*ae90*/  IMAD.HI.U32 R5, R16, R9, RZ ;  /* 0x0000000910057227 */ /* 0x000fe200078e00ff */
[----:B---3--:R-:W-:-:S03]  /*aea0*/  IABS R10, R10 ;  /* 0x0000000a000a7213 */ /* 0x008fc60000000000 */
[----:B------:R-:W-:Y:S02]  /*aeb0*/  IMAD.MOV R5, RZ, RZ, -R5 ;  /* 0x000000ffff057224 */ /* 0x000fe400078e0a05 */
[----:B------:R-:W-:Y:S01]  /*aec0*/  @!P0 IMAD.IADD R0, R0, 0x1, -R29 ;  /* 0x0000000100008824 */ /* 0x000fe200078e0a1d */
[----:B------:R-:W-:Y:S01]  /*aed0*/  ISETP.GE.AND P0, PT, R11, RZ, PT ;  /* 0x000000ff0b00720c */ /* 0x000fe20003f06270 */
[----:B------:R-:W-:Y:S01]  /*aee0*/  IMAD R9, R29, R5, R9 ;  /* 0x000000051d097224 */ /* 0x000fe200078e0209 */
[----:B----4-:R-:W-:Y:S01]  /*aef0*/  IABS R5, R12 ;  /* 0x0000000c00057213 */ /* 0x010fe20000000000 */
[----:B------:R-:W-:-:S04]  /*af00*/  IMAD.HI.U32 R12, R16, R10, RZ ;  /* 0x0000000a100c7227 */ /* 0x000fc800078e00ff */
[----:B------:R-:W-:Y:S02]  /*af10*/  @!P2 IMAD.MOV R0, RZ, RZ, -R0 ;  /* 0x000000ffff00a224 */ /* 0x000fe400078e0a00 */
[----:B------:R-:W-:-:S04]  /*af20*/  IMAD.MOV R12, RZ, RZ, -R12 ;  /* 0x000000ffff0c7224 */ /* 0x000fc800078e0a0c */
[----:B------:R-:W-:Y:S01]  /*af30*/  IMAD R10, R29, R12, R10 ;  /* 0x0000000c1d0a7224 */ /* 0x000fe200078e020a */
[----:B--2---:R-:W-:-:S05]  /*af40*/  IABS R11, R14 ;  /* 0x0000000e000b7213 */ /* 0x004fca0000000000 */
[----:B------:R-:W-:-:S04]  /*af50*/  IMAD.HI.U32 R3, R16, R11, RZ ;  /* 0x0000000b10037227 */ /* 0x000fc800078e00ff */
[----:B------:R-:W-:-:S04]  /*af60*/  IMAD.MOV R3, RZ, RZ, -R3 ;  /* 0x000000ffff037224 */ /* 0x000fc800078e0a03 */
[----:B------:R-:W-:Y:S02]  /*af70*/  IMAD R3, R29, R3, R11 ;  /* 0x000000031d037224 */ /* 0x000fe400078e020b */
[----:B------:R-:W-:-:S05]  /*af80*/  @!P5 IMAD.MOV R8, RZ, RZ, -R8 ;  /* 0x000000ffff08d224 */ /* 0x000fca00078e0a08 */
[----:B------:R-:W-:Y:S04]  /*af90*/  STL [R1+0x7dc], R8 ;  /* 0x0007dc0801007387 */ /* 0x000fe80000100800 */
[----:B------:R0:W-:Y:S04]  /*afa0*/  STL [R1+0x7d8], R0 ;  /* 0x0007d80001007387 */ /* 0x0001e80000100800 */
[----:B------:R-:W2:Y:S04]  /*afb0*/  LDL.LU R11, [R1+0x160] ;  /* 0x00016000010b7983 */ /* 0x000ea80000300800 */
[----:B------:R-:W3:Y:S01]  /*afc0*/  LDL R12, [R1+0x15c] ;  /* 0x00015c00010c7983 */ /* 0x000ee20000100800 */
[----:B------:R-:W-:Y:S01]  /*afd0*/  ISETP.GT.U32.AND P3, PT, R29, R6, PT ;  /* 0x000000061d00720c */ /* 0x000fe20003f64070 */
[----:B------:R-:W-:-:S12]  /*afe0*/  IMAD.HI.U32 R4, R16, R7, RZ ;  /* 0x0000000710047227 */ /* 0x000fd800078e00ff */
[----:B------:R-:W-:-:S05]  /*aff0*/  @!P3 IMAD.IADD R6, R6, 0x1, -R29 ;  /* 0x000000010606b824 */ /* 0x000fca00078e0a1d */
[----:B------:R-:W-:Y:S01]  /*b000*/  ISETP.GT.U32.AND P3, PT, R29, R6, PT ;  /* 0x000000061d00720c */ /* 0x000fe20003f64070 */
[----:B------:R-:W-:-:S04]  /*b010*/  IMAD.MOV R4, RZ, RZ, -R4 ;  /* 0x000000ffff047224 */ /* 0x000fc800078e0a04 */
[----:B------:R-:W-:Y:S01]  /*b020*/  IMAD R7, R29, R4, R7 ;  /* 0x000000041d077224 */ /* 0x000fe200078e0207 */
[----:B------:R-:W-:Y:S02]  /*b030*/  IABS R4, R15 ;  /* 0x0000000f00047213 */ /* 0x000fe40000000000 */
[----:B------:R-:W-:-:S05]  /*b040*/  ISETP.GE.AND P2, PT, R14, RZ, PT ;  /* 0x000000ff0e00720c */ /* 0x000fca0003f46270 */
[----:B------:R-:W-:Y:S01]  /*b050*/  @!P3 IMAD.IADD R6, R6, 0x1, -R29 ;  /* 0x000000010606b824 */ /* 0x000fe200078e0a1d */
[----:B------:R-:W-:Y:S01]  /*b060*/  ISETP.GT.U32.AND P1, PT, R29, R7, PT ;  /* 0x000000071d00720c */ /* 0x000fe20003f24070 */
[----:B0-----:R-:W-:-:S04]  /*b070*/  IMAD.HI.U32 R0, R16, R4, RZ ;  /* 0x0000000410007227 */ /* 0x001fc800078e00ff */
[----:B------:R-:W-:Y:S02]  /*b080*/  IMAD.MOV.U32 R14, RZ, RZ, R6 ;  /* 0x000000ffff0e7224 */ /* 0x000fe400078e0006 */
[----:B------:R-:W-:Y:S01]  /*b090*/  IMAD.MOV R0, RZ, RZ, -R0 ;  /* 0x000000ffff007224 */ /* 0x000fe200078e0a00 */
[----:B------:R-:W4:Y:S01]  /*b0a0*/  LDL.LU R6, [R1+0x150] ;  /* 0x0001500001067983 */ /* 0x000f220000300800 */
[----:B------:R-:W-:Y:S01]  /*b0b0*/  @!P6 IMAD.MOV R14, RZ, RZ, -R14 ;  /* 0x000000ffff0ee224 */ /* 0x000fe200078e0a0e */
[C---:B------:R-:W-:Y:S01]  /*b0c0*/  ISETP.GT.U32.AND P3, PT, R29.reuse, R3, PT ;  /* 0x000000031d00720c */ /* 0x040fe20003f64070 */
[----:B------:R-:W-:-:S03]  /*b0d0*/  IMAD R0, R29, R0, R4 ;  /* 0x000000001d007224 */ /* 0x000fc600078e0204 */
[----:B------:R0:W-:Y:S01]  /*b0e0*/  STL [R1+0x7d0], R14 ;  /* 0x0007d00e01007387 */ /* 0x0001e20000100800 */
[----:B------:R-:W-:-:S03]  /*b0f0*/  @!P1 IMAD.IADD R7, R7, 0x1, -R29 ;  /* 0x0000000107079824 */ /* 0x000fc600078e0a1d */
[----:B0-----:R-:W2:Y:S02]  /*b100*/  LDL.LU R14, [R1+0x164] ;  /* 0x00016400010e7983 */ /* 0x001ea40000300800 */
[----:B------:R-:W-:-:S03]  /*b110*/  ISETP.GT.U32.AND P1, PT, R29, R7, PT ;  /* 0x000000071d00720c */ /* 0x000fc60003f24070 */
[----:B------:R-:W-:-:S05]  /*b120*/  @!P3 IMAD.IADD R3, R3, 0x1, -R29 ;  /* 0x000000010303b824 */ /* 0x000fca00078e0a1d */
[----:B------:R-:W-:-:S05]  /*b130*/  ISETP.GT.U32.AND P3, PT, R29, R3, PT ;  /* 0x000000031d00720c */ /* 0x000fca0003f64070 */
[----:B------:R-:W-:-:S04]  /*b140*/  @!P1 IMAD.IADD R7, R7, 0x1, -R29 ;  /* 0x0000000107079824 */ /* 0x000fc800078e0a1d */
[----:B------:R-:W-:-:S04]  /*b150*/  @!P4 IMAD.MOV R7, RZ, RZ, -R7 ;  /* 0x000000ffff07c224 */ /* 0x000fc800078e0a07 */
[----:B------:R-:W-:Y:S01]  /*b160*/  @!P3 IMAD.IADD R3, R3, 0x1, -R29 ;  /* 0x000000010303b824 */ /* 0x000fe200078e0a1d */
[----:B------:R-:W-:Y:S02]  /*b170*/  ISETP.GE.AND P3, PT, R15, RZ, PT ;  /* 0x000000ff0f00720c */ /* 0x000fe40003f66270 */
[----:B---3--:R-:W-:Y:S02]  /*b180*/  IABS R4, R12 ;  /* 0x0000000c00047213 */ /* 0x008fe40000000000 */
[----:B------:R-:W3:Y:S04]  /*b190*/  LDL.LU R12, [R1+0x158] ;  /* 0x00015800010c7983 */ /* 0x000ee80000300800 */
[----:B------:R0:W-:Y:S04]  /*b1a0*/  STL [R1+0x7cc], R7 ;  /* 0x0007cc0701007387 */ /* 0x0001e80000100800 */
[----:B------:R-:W3:Y:S01]  /*b1b0*/  LDL.LU R15, [R1+0x168] ;  /* 0x00016800010f7983 */ /* 0x000ee20000300800 */
[----:B------:R-:W-:-:S02]  /*b1c0*/  ISETP.GT.U32.AND P5, PT, R29, R9, PT ;  /* 0x000000091d00720c */ /* 0x000fc40003fa4070 */
[----:B------:R-:W-:Y:S01]  /*b1d0*/  ISETP.GT.U32.AND P6, PT, R29, R10, PT ;  /* 0x0000000a1d00720c */ /* 0x000fe20003fc4070 */
[----:B------:R-:W-:-:S10]  /*b1e0*/  IMAD.HI.U32 R8, R16, R5, RZ ;  /* 0x0000000510087227 */ /* 0x000fd400078e00ff */
[----:B------:R-:W-:-:S05]  /*b1f0*/  @!P5 IMAD.IADD R9, R9, 0x1, -R29 ;  /* 0x000000010909d824 */ /* 0x000fca00078e0a1d */
[C---:B------:R-:W-:Y:S01]  /*b200*/  ISETP.GT.U32.AND P5, PT, R29.reuse, R9, PT ;  /* 0x000000091d00720c */ /* 0x040fe20003fa4070 */
[----:B------:R-:W-:Y:S01]  /*b210*/  IMAD.MOV R8, RZ, RZ, -R8 ;  /* 0x000000ffff087224 */ /* 0x000fe200078e0a08 */
[C---:B------:R-:W-:Y:S01]  /*b220*/  ISETP.GT.U32.AND P1, PT, R29.reuse, R0, PT ;  /* 0x000000001d00720c */ /* 0x040fe20003f24070 */
[----:B------:R-:W-:Y:S02]  /*b230*/  @!P6 IMAD.IADD R10, R10, 0x1, -R29 ;  /* 0x000000010a0ae824 */ /* 0x000fe400078e0a1d */
[C---:B------:R-:W-:Y:S02]  /*b240*/  IMAD R5, R29.reuse, R8, R5 ;  /* 0x000000081d057224 */ /* 0x040fe400078e0205 */
[----:B0-----:R-:W-:Y:S01]  /*b250*/  IMAD.HI.U32 R7, R16, R4, RZ ;  /* 0x0000000410077227 */ /* 0x001fe200078e00ff */
[----:B------:R-:W-:-:S05]  /*b260*/  ISETP.GT.U32.AND P4, PT, R29, R10, PT ;  /* 0x0000000a1d00720c */ /* 0x000fca0003f84070 */
[----:B------:R-:W-:Y:S01]  /*b270*/  @!P5 IMAD.IADD R9, R9, 0x1, -R29 ;  /* 0x000000010909d824 */ /* 0x000fe200078e0a1d */
[----:B------:R-:W-:Y:S01]  /*b280*/  ISETP.GT.U32.AND P5, PT, R29, R5, PT ;  /* 0x000000051d00720c */ /* 0x000fe20003fa4070 */
[----:B----4-:R-:W-:Y:S01]  /*b290*/  IMAD.MOV.U32 R8, RZ, RZ, R6 ;  /* 0x000000ffff087224 */ /* 0x010fe200078e0006 */
[----:B--2---:R-:W-:Y:S01]  /*b2a0*/  IABS R6, R11 ;  /* 0x0000000b00067213 */ /* 0x004fe20000000000 */
[----:B------:R-:W-:Y:S02]  /*b2b0*/  IMAD.MOV R7, RZ, RZ, -R7 ;  /* 0x000000ffff077224 */ /* 0x000fe400078e0a07 */
[----:B------:R-:W-:Y:S01]  /*b2c0*/  @!P1 IMAD.IADD R0, R0, 0x1, -R29 ;  /* 0x0000000100009824 */ /* 0x000fe200078e0a1d */
[----:B------:R-:W-:Y:S01]  /*b2d0*/  ISETP.GE.AND P6, PT, R8, RZ, PT ;  /* 0x000000ff0800720c */ /* 0x000fe20003fc6270 */
[----:B------:R-:W-:-:S04]  /*b2e0*/  IMAD.HI.U32 R8, R16, R6, RZ ;  /* 0x0000000610087227 */ /* 0x000fc800078e00ff */
[----:B------:R-:W-:Y:S02]  /*b2f0*/  IMAD R4, R29, R7, R4 ;  /* 0x000000071d047224 */ /* 0x000fe400078e0204 */
[----:B------:R-:W-:Y:S02]  /*b300*/  IMAD.MOV.U32 R7, RZ, RZ, R3 ;  /* 0x000000ffff077224 */ /* 0x000fe400078e0003 */
[----:B------:R-:W-:Y:S02]  /*b310*/  IMAD.MOV R8, RZ, RZ, -R8 ;  /* 0x000000ffff087224 */ /* 0x000fe400078e0a08 */
[--C-:B------:R-:W-:Y:S02]  /*b320*/  @!P5 IMAD.IADD R5, R5, 0x1, -R29.reuse ;  /* 0x000000010505d824 */ /* 0x100fe400078e0a1d */
[----:B------:R-:W-:Y:S02]  /*b330*/  @!P4 IMAD.IADD R10, R10, 0x1, -R29 ;  /* 0x000000010a0ac824 */ /* 0x000fe400078e0a1d */
[----:B------:R-:W-:-:S02]  /*b340*/  @!P2 IMAD.MOV R7, RZ, RZ, -R7 ;  /* 0x000000ffff07a224 */ /* 0x000fc400078e0a07 */
[C---:B------:R-:W-:Y:S01]  /*b350*/  IMAD R6, R29.reuse, R8, R6 ;  /* 0x000000081d067224 */ /* 0x040fe200078e0206 */
[C---:B------:R-:W-:Y:S01]  /*b360*/  ISETP.GT.U32.AND P5, PT, R29.reuse, R5, PT ;  /* 0x000000051d00720c */ /* 0x040fe20003fa4070 */
[----:B------:R-:W-:Y:S01]  /*b370*/  IMAD.MOV.U32 R8, RZ, RZ, R10 ;  /* 0x000000ffff087224 */ /* 0x000fe200078e000a */
[----:B------:R-:W-:-:S03]  /*b380*/  ISETP.GT.U32.AND P4, PT, R29, R4, PT ;  /* 0x000000041d00720c */ /* 0x000fc60003f84070 */
[----:B------:R-:W-:Y:S01]  /*b390*/  @!P6 IMAD.MOV R8, RZ, RZ, -R8 ;  /* 0x000000ffff08e224 */ /* 0x000fe200078e0a08 */
[----:B------:R-:W-:-:S07]  /*b3a0*/  IABS R3, R14 ;  /* 0x0000000e00037213 */ /* 0x000fce0000000000 */
[--C-:B------:R-:W-:Y:S01]  /*b3b0*/  @!P5 IMAD.IADD R5, R5, 0x1, -R29.reuse ;  /* 0x000000010505d824 */ /* 0x100fe200078e0a1d */
[----:B------:R-:W-:Y:S01]  /*b3c0*/  ISETP.GE.AND P5, PT, R14, RZ, PT ;  /* 0x000000ff0e00720c */ /* 0x000fe20003fa6270 */
[----:B------:R-:W-:Y:S01]  /*b3d0*/  @!P4 IMAD.IADD R4, R4, 0x1, -R29 ;  /* 0x000000010404c824 */ /* 0x000fe200078e0a1d */
[----:B---3--:R-:W-:Y:S01]  /*b3e0*/  ISETP.GE.AND P1, PT, R12, RZ, PT ;  /* 0x000000ff0c00720c */ /* 0x008fe20003f26270 */
[----:B------:R-:W-:Y:S02]  /*b3f0*/  IMAD.MOV.U32 R12, RZ, RZ, R9 ;  /* 0x000000ffff0c7224 */ /* 0x000fe400078e0009 */
[----:B------:R-:W2:Y:S02]  /*b400*/  LDL.LU R9, [R1+0x15c] ;  /* 0x00015c0001097983 */ /* 0x000ea40000300800 */
[----:B------:R-:W-:Y:S01]  /*b410*/  @!P0 IMAD.MOV R12, RZ, RZ, -R12 ;  /* 0x000000ffff0c8224 */ /* 0x000fe200078e0a0c */
[----:B------:R-:W-:-:S04]  /*b420*/  ISETP.GT.U32.AND P0, PT, R29, R0, PT ;  /* 0x000000001d00720c */ /* 0x000fc80003f04070 */
[----:B------:R0:W-:Y:S04]  /*b430*/  STL [R1+0x7bc], R12 ;  /* 0x0007bc0c01007387 */ /* 0x0001e80000100800 */
[----:B------:R1:W-:Y:S04]  /*b440*/  STL [R1+0x7b8], R7 ;  /* 0x0007b80701007387 */ /* 0x0003e80000100800 */
[----:B0-----:R-:W3:Y:S01]  /*b450*/  LDL.LU R12, [R1+0x1a8] ;  /* 0x0001a800010c7983 */ /* 0x001ee20000300800 */
[----:B------:R-:W-:Y:S01]  /*b460*/  @!P0 IMAD.IADD R0, R0, 0x1, -R29 ;  /* 0x0000000100008824 */ /* 0x000fe200078e0a1d */
[----:B------:R-:W-:-:S02]  /*b470*/  ISETP.GE.AND P0, PT, R11, RZ, PT ;  /* 0x000000ff0b00720c */ /* 0x000fc40003f06270 */
[----:B------:R0:W-:Y:S04]  /*b480*/  STL [R1+0x7b4], R8 ;  /* 0x0007b40801007387 */ /* 0x0001e80000100800 */
[----:B------:R-:W4:Y:S01]  /*b490*/  LDL R11, [R1+0x16c] ;  /* 0x00016c00010b7983 */ /* 0x000f220000100800 */
[----:B-1----:R-:W-:-:S03]  /*b4a0*/  IABS R7, R15 ;  /* 0x0000000f00077213 */ /* 0x002fc60000000000 */
[----:B------:R-:W4:Y:S01]  /*b4b0*/  LDL R14, [R1+0x170] ;  /* 0x00017000010e7983 */ /* 0x000f220000100800 */
[----:B------:R-:W-:-:S03]  /*b4c0*/  ISETP.GE.AND P4, PT, R15, RZ, PT ;  /* 0x000000ff0f00720c */ /* 0x000fc60003f86270 */
[----:B------:R-:W4:Y:S01]  /*b4d0*/  LDL R15, [R1+0x174] ;  /* 0x00017400010f7983 */ /* 0x000f220000100800 */
[----:B------:R-:W-:Y:S01]  /*b4e0*/  ISETP.GT.U32.AND P6, PT, R29, R6, PT ;  /* 0x000000061d00720c */ /* 0x000fe20003fc4070 */
[----:B0-----:R-:W-:-:S04]  /*b4f0*/  IMAD.HI.U32 R8, R16, R3, RZ ;  /* 0x0000000310087227 */ /* 0x001fc800078e00ff */
[----:B------:R-:W-:Y:S02]  /*b500*/  @!P3 IMAD.MOV R0, RZ, RZ, -R0 ;  /* 0x000000ffff00b224 */ /* 0x000fe400078e0a00 */
[----:B------:R-:W-:-:S06]  /*b510*/  IMAD.MOV R8, RZ, RZ, -R8 ;  /* 0x000000ffff087224 */ /* 0x000fcc00078e0a08 */
[----:B------:R-:W-:Y:S01]  /*b520*/  @!P6 IMAD.IADD R6, R6, 0x1, -R29 ;  /* 0x000000010606e824 */ /* 0x000fe200078e0a1d */
[----:B------:R-:W-:Y:S01]  /*b530*/  ISETP.GT.U32.AND P6, PT, R29, R4, PT ;  /* 0x000000041d00720c */ /* 0x000fe20003fc4070 */
[----:B------:R0:W-:Y:S01]  /*b540*/  STL [R1+0x7ac], R0 ;  /* 0x0007ac0001007387 */ /* 0x0001e20000100800 */
[----:B------:R-:W-:-:S04]  /*b550*/  IMAD.HI.U32 R10, R16, R7, RZ ;  /* 0x00000007100a7227 */ /* 0x000fc800078e00ff */
[----:B0-----:R-:W-:-:S07]  /*b560*/  IMAD R0, R29, R8, R3 ;  /* 0x000000081d007224 */ /* 0x001fce00078e0203 */
[----:B------:R-:W-:Y:S01]  /*b570*/  @!P6 IMAD.IADD R4, R4, 0x1, -R29 ;  /* 0x000000010404e824 */ /* 0x000fe200078e0a1d */
[C---:B------:R-:W-:Y:S01]  /*b580*/  ISETP.GT.U32.AND P6, PT, R29.reuse, R0, PT ;  /* 0x000000001d00720c */ /* 0x040fe20003fc4070 */
[----:B------:R-:W-:Y:S01]  /*b590*/  @!P1 IMAD.MOV R5, RZ, RZ, -R5 ;  /* 0x000000ffff059224 */ /* 0x000fe200078e0a05 */
[----:B------:R-:W-:Y:S01]  /*b5a0*/  ISETP.GT.U32.AND P3, PT, R29, R6, PT ;  /* 0x000000061d00720c */ /* 0x000fe20003f64070 */
[----:B------:R-:W-:-:S03]  /*b5b0*/  IMAD.MOV R10, RZ, RZ, -R10 ;  /* 0x000000ffff0a7224 */ /* 0x000fc600078e0a0a */
[----:B------:R-:W-:Y:S01]  /*b5c0*/  STL [R1+0x7a8], R5 ;  /* 0x0007a80501007387 */ /* 0x000fe20000100800 */
[----:B------:R-:W-:-:S03]  /*b5d0*/  IMAD R3, R29, R10, R7 ;  /* 0x0000000a1d037224 */ /* 0x000fc600078e0207 */
[----:B------:R0:W-:Y:S03]  /*b5e0*/  STL [R1+0x2354], R21 ;  /* 0x0023541501007387 */ /* 0x0001e60000100800 */
[--C-:B------:R-:W-:Y:S02]  /*b5f0*/  @!P6 IMAD.IADD R0, R0, 0x1, -R29.reuse ;  /* 0x000000010000e824 */ /* 0x100fe400078e0a1d */
[----:B0-----:R-:W-:Y:S01]  /*b600*/  IMAD.MOV.U32 R21, RZ, RZ, R4 ;  /* 0x000000ffff157224 */ /* 0x001fe200078e0004 */
[----:B------:R-:W-:Y:S01]  /*b610*/  IABS R10, R26 ;  /* 0x0000001a000a7213 */ /* 0x000fe20000000000 */
[----:B------:R-:W-:Y:S01]  /*b620*/  @!P3 IMAD.IADD R6, R6, 0x1, -R29 ;  /* 0x000000010606b824 */ /* 0x000fe200078e0a1d */
[----:B------:R-:W4:Y:S03]  /*b630*/  LDL.LU R4, [R1+0x16c] ;  /* 0x00016c0001047983 */ /* 0x000f260000300800 */
[----:B------:R-:W-:Y:S01]  /*b640*/  @!P0 IMAD.MOV R6, RZ, RZ, -R6 ;  /* 0x000000ffff068224 */ /* 0x000fe200078e0a06 */
[----:B--2---:R-:W-:-:S02]  /*b650*/  ISETP.GE.AND P2, PT, R9, RZ, PT ;  /* 0x000000ff0900720c */ /* 0x004fc40003f46270 */
[----:B---3--:R-:W-:-:S05]  /*b660*/  IABS R9, R12 ;  /* 0x0000000c00097213 */ /* 0x008fca0000000000 */
[----:B------:R-:W-:Y:S01]  /*b670*/  IMAD.MOV.U32 R5, RZ, RZ, R9 ;  /* 0x000000ffff057224 */ /* 0x000fe200078e0009 */
[----:B----4-:R-:W-:-:S03]  /*b680*/  IABS R7, R11 ;  /* 0x0000000b00077213 */ /* 0x010fc60000000000 */
[----:B------:R-:W-:Y:S01]  /*b690*/  IMAD.HI.U32 R11, R16, R5, RZ ;  /* 0x00000005100b7227 */ /* 0x000fe200078e00ff */
[----:B------:R-:W-:-:S03]  /*b6a0*/  IABS R8, R14 ;  /* 0x0000000e00087213 */ /* 0x000fc60000000000 */
[----:B------:R-:W-:Y:S02]  /*b6b0*/  IMAD.MOV R11, RZ, RZ, -R11 ;  /* 0x000000ffff0b7224 */ /* 0x000fe400078e0a0b */
[----:B------:R-:W-:Y:S01]  /*b6c0*/  @!P2 IMAD.MOV R21, RZ, RZ, -R21 ;  /* 0x000000ffff15a224 */ /* 0x000fe200078e0a15 */
[C---:B------:R-:W-:Y:S01]  /*b6d0*/  ISETP.GT.U32.AND P2, PT, R29.reuse, R0, PT ;  /* 0x000000001d00720c */ /* 0x040fe20003f44070 */
[----:B------:R-:W-:Y:S01]  /*b6e0*/  IMAD R5, R29, R11, R5 ;  /* 0x0000000b1d057224 */ /* 0x000fe200078e0205 */
[----:B------:R-:W-:Y:S01]  /*b6f0*/  ISETP.GE.AND P1, PT, R12, RZ, PT ;  /* 0x000000ff0c00720c */ /* 0x000fe20003f26270 */
[----:B------:R-:W-:Y:S01]  /*b700*/  IMAD.HI.U32 R11, R16, R7, RZ ;  /* 0x00000007100b7227 */ /* 0x000fe200078e00ff */
[----:B------:R-:W-:-:S03]  /*b710*/  IABS R9, R15 ;  /* 0x0000000f00097213 */ /* 0x000fc60000000000 */
[C---:B------:R-:W-:Y:S01]  /*b720*/  IMAD.HI.U32 R12, R16.reuse, R8, RZ ;  /* 0x00000008100c7227 */ /* 0x040fe200078e00ff */
[----:B------:R0:W-:Y:S03]  /*b730*/  STL [R1+0x7a0], R21 ;  /* 0x0007a01501007387 */ /* 0x0001e60000100800 */
[----:B------:R-:W-:-:S04]  /*b740*/  IMAD.HI.U32 R15, R16, R10, RZ ;  /* 0x0000000a100f7227 */ /* 0x000fc800078e00ff */
[----:B------:R-:W-:Y:S02]  /*b750*/  IMAD.MOV R11, RZ, RZ, -R11 ;  /* 0x000000ffff0b7224 */ /* 0x000fe400078e0a0b */
[----:B------:R-:W-:Y:S01]  /*b760*/  IMAD.HI.U32 R14, R16, R9, RZ ;  /* 0x00000009100e7227 */ /* 0x000fe200078e00ff */
[----:B0-----:R-:W2:Y:S03]  /*b770*/  LDL.LU R21, [R1+0x2354] ;  /* 0x0023540001157983 */ /* 0x001ea60000300800 */
[----:B------:R-:W-:Y:S01]  /*b780*/  IMAD.MOV R12, RZ, RZ, -R12 ;  /* 0x000000ffff0c7224 */ /* 0x000fe200078e0a0c */
[----:B------:R0:W-:Y:S01]  /*b790*/  STL [R1+0x79c], R6 ;  /* 0x00079c0601007387 */ /* 0x0001e20000100800 */
[----:B------:R-:W-:Y:S02]  /*b7a0*/  IMAD.MOV R15, RZ, RZ, -R15 ;  /* 0x000000ffff0f7224 */ /* 0x000fe400078e0a0f */
[----:B------:R-:W-:-:S02]  /*b7b0*/  IMAD.MOV R14, RZ, RZ, -R14 ;  /* 0x000000ffff0e7224 */ /* 0x000fc400078e0a0e */
[C---:B------:R-:W-:Y:S02]  /*b7c0*/  IMAD R7, R29.reuse, R11, R7 ;  /* 0x0000000b1d077224 */ /* 0x040fe400078e0207 */
[----:B------:R-:W-:Y:S02]  /*b7d0*/  @!P2 IMAD.IADD R0, R0, 0x1, -R29 ;  /* 0x000000010000a824 */ /* 0x000fe400078e0a1d */
[----:B0-----:R-:W-:Y:S02]  /*b7e0*/  IMAD.MOV.U32 R6, RZ, RZ, R26 ;  /* 0x000000ffff067224 */ /* 0x001fe400078e001a */
[----:B------:R-:W3:Y:S01]  /*b7f0*/  LDL.LU R26, [R1+0x184] ;  /* 0x00018400011a7983 */ /* 0x000ee20000300800 */
[----:B------:R-:W-:-:S03]  /*b800*/  IMAD R8, R29, R12, R8 ;  /* 0x0000000c1d087224 */ /* 0x000fc600078e0208 */
[----:B------:R-:W4:Y:S01]  /*b810*/  LDL.LU R11, [R1+0x174] ;  /* 0x00017400010b7983 */ /* 0x000f220000300800 */
[----:B------:R-:W-:-:S03]  /*b820*/  IMAD R9, R29, R14, R9 ;  /* 0x0000000e1d097224 */ /* 0x000fc600078e0209 */
[----:B------:R-:W2:Y:S01]  /*b830*/  LDL.LU R12, [R1+0x17c] ;  /* 0x00017c00010c7983 */ /* 0x000ea20000300800 */
[C---:B------:R-:W-:Y:S02]  /*b840*/  IMAD R10, R29.reuse, R15, R10 ;  /* 0x0000000f1d0a7224 */ /* 0x040fe400078e020a */
[----:B------:R-:W-:Y:S01]  /*b850*/  IMAD.MOV.U32 R14, RZ, RZ, R0 ;  /* 0x000000ffff0e7224 */ /* 0x000fe200078e0000 */
[----:B------:R-:W3:Y:S04]  /*b860*/  LDL.LU R15, [R1+0x180] ;  /* 0x00018000010f7983 */ /* 0x000ee80000300800 */
[----:B------:R-:W3:Y:S01]  /*b870*/  LDL.LU R0, [R1+0x170] ;  /* 0x0001700001007983 */ /* 0x000ee20000300800 */
[C---:B------:R-:W-:Y:S02]  /*b880*/  ISETP.GT.U32.AND P3, PT, R29.reuse, R3, PT ;  /* 0x000000031d00720c */ /* 0x040fe40003f64070 */
[----:B------:R-:W-:-:S11]  /*b890*/  ISETP.GT.U32.AND P6, PT, R29, R5, PT ;  /* 0x000000051d00720c */ /* 0x000fd60003fc4070 */
[----:B------:R-:W-:-:S05]  /*b8a0*/  @!P3 IMAD.IADD R3, R3, 0x1, -R29 ;  /* 0x000000010303b824 */ /* 0x000fca00078e0a1d */
[----:B------:R-:W-:Y:S01]  /*b8b0*/  ISETP.GT.U32.AND P3, PT, R29, R3, PT ;  /* 0x000000031d00720c */ /* 0x000fe20003f64070 */
[----:B------:R-:W-:Y:S01]  /*b8c0*/  @!P6 IMAD.IADD R5, R5, 0x1, -R29 ;  /* 0x000000010505e824 */ /* 0x000fe200078e0a1d */
[----:B------:R-:W-:Y:S01]  /*b8d0*/  ISETP.GT.U32.AND P2, PT, R29, R7, PT ;  /* 0x000000071d00720c */ /* 0x000fe20003f44070 */
[----:B------:R-:W-:-:S03]  /*b8e0*/  @!P5 IMAD.MOV R14, RZ, RZ, -R14 ;  /* 0x000000ffff0ed224 */ /* 0x000fc600078e0a0e */
[----:B------:R-:W-:Y:S02]  /*b8f0*/  ISETP.GT.U32.AND P6, PT, R29, R5, PT ;  /* 0x000000051d00720c */ /* 0x000fe40003fc4070 */
[----:B------:R-:W-:-:S05]  /*b900*/  ISETP.GE.AND P0, PT, R4, RZ, PT ;  /* 0x000000ff0400720c */ /* 0x000fca0003f06270 */
[----:B------:R-:W-:Y:S01]  /*b910*/  @!P3 IMAD.IADD R3, R3, 0x1, -R29 ;  /* 0x000000010303b824 */ /* 0x000fe200078e0a1d */
[----:B------:R0:W-:Y:S03]  /*b920*/  STL [R1+0x798], R14 ;  /* 0x0007980e01007387 */ /* 0x0001e60000100800 */
[----:B------:R-:W-:Y:S02]  /*b930*/  @!P4 IMAD.MOV R3, RZ, RZ, -R3 ;  /* 0x000000ffff03c224 */ /* 0x000fe400078e0a03 */
[--C-:B------:R-:W-:Y:S01]  /*b940*/  @!P2 IMAD.IADD R7, R7, 0x1, -R29.reuse ;  /* 0x000000010707a824 */ /* 0x100fe200078e0a1d */
[----:B0-----:R-:W3:Y:S01]  /*b950*/  LDL.LU R14, [R1+0x18c] ;  /* 0x00018c00010e7983 */ /* 0x001ee20000300800 */
[----:B------:R-:W-:-:S03]  /*b960*/  @!P6 IMAD.IADD R5, R5, 0x1, -R29 ;  /* 0x000000010505e824 */ /* 0x000fc600078e0a1d */
[----:B------:R3:W-:Y:S01]  /*b970*/  STL [R1+0x48c], R3 ;  /* 0x00048c0301007387 */ /* 0x0007e20000100800 */
[----:B--2---:R-:W-:Y:S02]  /*b980*/  IABS R4, R12 ;  /* 0x0000000c00047213 */ /* 0x004fe40000000000 */
[----:B----4-:R-:W-:Y:S02]  /*b990*/  ISETP.GE.AND P2, PT, R11, RZ, PT ;  /* 0x000000ff0b00720c */ /* 0x010fe40003f46270 */
[----:B---3--:R-:W-:Y:S02]  /*b9a0*/  IABS R3, R15 ;  /* 0x0000000f00037213 */ /* 0x008fe40000000000 */
[----:B------:R-:W-:Y:S01]  /*b9b0*/  ISETP.GE.AND P4, PT, R0, RZ, PT ;  /* 0x000000ff0000720c */ /* 0x000fe20003f86270 */
[----:B------:R-:W-:-:S04]  /*b9c0*/  IMAD.HI.U32 R0, R16, R4, RZ ;  /* 0x0000000410007227 */ /* 0x000fc800078e00ff */
[----:B------:R-:W-:Y:S02]  /*b9d0*/  IMAD.MOV.U32 R11, RZ, RZ, R6 ;  /* 0x000000ffff0b7224 */ /* 0x000fe400078e0006 */
[----:B------:R-:W-:Y:S02]  /*b9e0*/  IMAD.MOV R6, RZ, RZ, -R0 ;  /* 0x000000ffff067224 */ /* 0x000fe400078e0a00 */
[----:B------:R-:W-:Y:S02]  /*b9f0*/  IMAD.MOV.U32 R0, RZ, RZ, R3 ;  /* 0x000000ffff007224 */ /* 0x000fe400078e0003 */
[----:B------:R-:W-:-:S04]  /*ba00*/  IMAD.MOV.U32 R3, RZ, RZ, R5 ;  /* 0x000000ffff037224 */ /* 0x000fc800078e0005 */
[----:B------:R-:W-:-:S05]  /*ba10*/  @!P1 IMAD.MOV R3, RZ, RZ, -R3 ;  /* 0x000000ffff039224 */ /* 0x000fca00078e0a03 */
[----:B------:R0:W-:Y:S04]  /*ba20*/  STL [R1+0x498], R3 ;  /* 0x0004980301007387 */ /* 0x0001e80000100800 */
[----:B------:R1:W-:Y:S01]  /*ba30*/  STL [R1+0x2350], R26 ;  /* 0x0023501a01007387 */ /* 0x0003e20000100800 */
[----:B0-----:R-:W-:-:S03]  /*ba40*/  IABS R3, R26 ;  /* 0x0000001a00037213 */ /* 0x001fc60000000000 */
[----:B-1----:R-:W2:Y:S01]  /*ba50*/  LDL.LU R26, [R1+0x188] ;  /* 0x00018800011a7983 */ /* 0x002ea20000300800 */
[C---:B------:R-:W-:Y:S02]  /*ba60*/  ISETP.GT.U32.AND P3, PT, R29.reuse, R8, PT ;  /* 0x000000081d00720c */ /* 0x040fe40003f64070 */
[----:B------:R-:W-:-:S11]  /*ba70*/  ISETP.GT.U32.AND P5, PT, R29, R9, PT ;  /* 0x000000091d00720c */ /* 0x000fd60003fa4070 */
[--C-:B------:R-:W-:Y:S02]  /*ba80*/  @!P3 IMAD.IADD R8, R8, 0x1, -R29.reuse ;  /* 0x000000010808b824 */ /* 0x100fe400078e0a1d */
[----:B------:R-:W-:-:S03]  /*ba90*/  @!P5 IMAD.IADD R9, R9, 0x1, -R29 ;  /* 0x000000010909d824 */ /* 0x000fc600078e0a1d */
[C---:B------:R-:W-:Y:S01]  /*baa0*/  ISETP.GT.U32.AND P5, PT, R29.reuse, R8, PT ;  /* 0x000000081d00720c */ /* 0x040fe20003fa4070 */
[C---:B------:R-:W-:Y:S01]  /*bab0*/  IMAD R4, R29.reuse, R6, R4 ;  /* 0x000000061d047224 */ /* 0x040fe200078e0204 */
[----:B------:R-:W-:-:S11]  /*bac0*/  ISETP.GT.U32.AND P3, PT, R29, R7, PT ;  /* 0x000000071d00720c */ /* 0x000fd60003f64070 */
[--C-:B------:R-:W-:Y:S01]  /*bad0*/  @!P5 IMAD.IADD R8, R8, 0x1, -R29.reuse ;  /* 0x000000010808d824 */ /* 0x100fe200078e0a1d */
[----:B------:R-:W-:Y:S01]  /*bae0*/  ISETP.GT.U32.AND P5, PT, R29, R4, PT ;  /* 0x000000041d00720c */ /* 0x000fe20003fa4070 */
[----:B------:R-:W-:Y:S01]  /*baf0*/  @!P3 IMAD.IADD R7, R7, 0x1, -R29 ;  /* 0x000000010707b824 */ /* 0x000fe200078e0a1d */
[----:B------:R-:W-:-:S11]  /*bb00*/  ISETP.GE.AND P3, PT, R11, RZ, PT ;  /* 0x000000ff0b00720c */ /* 0x000fd60003f66270 */
[----:B------:R-:W-:Y:S01]  /*bb10*/  @!P5 IMAD.IADD R4, R4, 0x1, -R29 ;  /* 0x000000010404d824 */ /* 0x000fe200078e0a1d */
[----:B------:R-:W-:Y:S01]  /*bb20*/  ISETP.GE.AND P5, PT, R15, RZ, PT ;  /* 0x000000ff0f00720c */ /* 0x000fe20003fa6270 */
[----:B------:R-:W-:Y:S01]  /*bb30*/  IMAD.MOV.U32 R15, RZ, RZ, R7 ;  /* 0x000000ffff0f7224 */ /* 0x000fe200078e0007 */
[----:B--2---:R-:W-:Y:S01]  /*bb40*/  IABS R11, R26 ;  /* 0x0000001a000b7213 */ /* 0x004fe20000000000 */
[----:B------:R-:W-:Y:S02]  /*bb50*/  IMAD.MOV.U32 R7, RZ, RZ, R26 ;  /* 0x000000ffff077224 */ /* 0x000fe400078e001a */
[----:B------:R-:W2:Y:S01]  /*bb60*/  LDL.LU R26, [R1+0x2350] ;  /* 0x00235000011a7983 */ /* 0x000ea20000300800 */
[----:B------:R-:W-:Y:S01]  /*bb70*/  ISETP.GT.U32.AND P6, PT, R29, R10, PT ;  /* 0x0000000a1d00720c */ /* 0x000fe20003fc4070 */
[----:B------:R-:W-:-:S12]  /*bb80*/  @!P0 IMAD.MOV R15, RZ, RZ, -R15 ;  /* 0x000000ffff0f8224 */ /* 0x000fd800078e0a0f */
[--C-:B------:R-:W-:Y:S01]  /*bb90*/  @!P6 IMAD.IADD R10, R10, 0x1, -R29.reuse ;  /* 0x000000010a0ae824 */ /* 0x100fe200078e0a1d */
[----:B------:R-:W-:Y:S01]  /*bba0*/  ISETP.GT.U32.AND P6, PT, R29, R9, PT ;  /* 0x000000091d00720c */ /* 0x000fe20003fc4070 */
[----:B------:R-:W-:Y:S01]  /*bbb0*/  @!P4 IMAD.MOV R8, RZ, RZ, -R8 ;  /* 0x000000ffff08c224 */ /* 0x000fe200078e0a08 */
[----:B------:R0:W-:Y:S04]  /*bbc0*/  STL [R1+0x4a0], R15 ;  /* 0x0004a00f01007387 */ /* 0x0001e80000100800 */
[----:B0-----:R-:W3:Y:S07]  /*bbd0*/  LDL.LU R15, [R1+0x1c8] ;  /* 0x0001c800010f7983 */ /* 0x001eee0000300800 */
[----:B------:R-:W-:Y:S01]  /*bbe0*/  @!P6 IMAD.IADD R9, R9, 0x1, -R29 ;  /* 0x000000010909e824 */ /* 0x000fe200078e0a1d */
[----:B------:R0:W-:Y:S03]  /*bbf0*/  STL [R1+0x4a4], R8 ;  /* 0x0004a40801007387 */ /* 0x0001e60000100800 */
[----:B------:R-:W-:-:S02]  /*bc00*/  @!P2 IMAD.MOV R9, RZ, RZ, -R9 ;  /* 0x000000ffff09a224 */ /* 0x000fc400078e0a09 */
[----:B------:R-:W-:-:S04]  /*bc10*/  IMAD.HI.U32 R5, R16, R0, RZ ;  /* 0x0000000010057227 */ /* 0x000fc800078e00ff */
[----:B------:R-:W-:-:S04]  /*bc20*/  IMAD.MOV R5, RZ, RZ, -R5 ;  /* 0x000000ffff057224 */ /* 0x000fc800078e0a05 */
[C---:B------:R-:W-:Y:S01]  /*bc30*/  IMAD R0, R29.reuse, R5, R0 ;  /* 0x000000051d007224 */ /* 0x040fe200078e0200 */
[----:B--2---:R-:W-:Y:S02]  /*bc40*/  ISETP.GE.AND P2, PT, R26, RZ, PT ;  /* 0x000000ff1a00720c */ /* 0x004fe40003f46270 */
[----:B------:R-:W2:Y:S02]  /*bc50*/  LDL.LU R26, [R1+0x1cc] ;  /* 0x0001cc00011a7983 */ /* 0x000ea40000300800 */
[C---:B------:R-:W-:Y:S02]  /*bc60*/  ISETP.GT.U32.AND P6, PT, R29.reuse, R0, PT ;  /* 0x000000001d00720c */ /* 0x040fe40003fc4070 */
[C---:B------:R-:W-:Y:S02]  /*bc70*/  ISETP.GT.U32.AND P1, PT, R29.reuse, R10, PT ;  /* 0x0000000a1d00720c */ /* 0x040fe40003f24070 */
[----:B------:R-:W-:-:S09]  /*bc80*/  ISETP.GT.U32.AND P0, PT, R29, R4, PT ;  /* 0x000000041d00720c */ /* 0x000fd20003f04070 */
[----:B------:R-:W-:-:S05]  /*bc90*/  @!P6 IMAD.IADD R0, R0, 0x1, -R29 ;  /* 0x000000010000e824 */ /* 0x000fca00078e0a1d */
[----:B------:R-:W-:Y:S01]  /*bca0*/  ISETP.GT.U32.AND P6, PT, R29, R0, PT ;  /* 0x000000001d00720c */ /* 0x000fe20003fc4070 */
[--C-:B------:R-:W-:Y:S01]  /*bcb0*/  @!P1 IMAD.IADD R10, R10, 0x1, -R29.reuse ;  /* 0x000000010a0a9824 */ /* 0x100fe200078e0a1d */
[----:B------:R-:W-:Y:S01]  /*bcc0*/  ISETP.GE.AND P1, PT, R12, RZ, PT ;  /* 0x000000ff0c00720c */ /* 0x000fe20003f26270 */
[----:B------:R-:W-:Y:S02]  /*bcd0*/  @!P0 IMAD.IADD R4, R4, 0x1, -R29 ;  /* 0x0000000104048824 */ /* 0x000fe400078e0a1d */
[----:B------:R-:W-:Y:S01]  /*bce0*/  @!P3 IMAD.MOV R10, RZ, RZ, -R10 ;  /* 0x000000ffff0ab224 */ /* 0x000fe200078e0a0a */
[----:B------:R-:W-:-:S07]  /*bcf0*/  ISETP.GE.AND P3, PT, R7, RZ, PT ;  /* 0x000000ff0700720c */ /* 0x000fce0003f66270 */
[----:B------:R-:W-:-:S04]  /*bd00*/  @!P6 IMAD.IADD R0, R0, 0x1, -R29 ;  /* 0x000000010000e824 */ /* 0x000fc800078e0a1d */
[----:B------:R-:W-:Y:S02]  /*bd10*/  IMAD.MOV.U32 R7, RZ, RZ, R0 ;  /* 0x000000ffff077224 */ /* 0x000fe400078e0000 */
[----:B------:R-:W-:Y:S01]  /*bd20*/  @!P1 IMAD.MOV R4, RZ, RZ, -R4 ;  /* 0x000000ffff049224 */ /* 0x000fe200078e0a04 */
[----:B------:R-:W-:Y:S01]  /*bd30*/  STL [R1+0x4b0], R9 ;  /* 0x0004b00901007387 */ /* 0x000fe20000100800 */
[----:B------:R-:W-:Y:S01]  /*bd40*/  @!P5 IMAD.MOV R7, RZ, RZ, -R7 ;  /* 0x000000ffff07d224 */ /* 0x000fe200078e0a07 */
[----:B------:R-:W-:Y:S02]  /*bd50*/  IABS R5, R14 ;  /* 0x0000000e00057213 */ /* 0x000fe40000000000 */
[----:B------:R-:W-:Y:S01]  /*bd60*/  STL [R1+0x4bc], R10 ;  /* 0x0004bc0a01007387 */ /* 0x000fe20000100800 */
[----:B------:R-:W-:-:S03]  /*bd70*/  ISETP.GE.AND P0, PT, R14, RZ, PT ;  /* 0x000000ff0e00720c */ /* 0x000fc60003f06270 */
[----:B------:R-:W4:Y:S04]  /*bd80*/  LDL R14, [R1+0x194] ;  /* 0x00019400010e7983 */ /* 0x000f280000100800 */
[----:B------:R-:W-:Y:S04]  /*bd90*/  STL [R1+0x4c4], R4 ;  /* 0x0004c40401007387 */ /* 0x000fe80000100800 */
[----:B------:R-:W-:Y:S01]  /*bda0*/  STL [R1+0x4d8], R7 ;  /* 0x0004d80701007387 */ /* 0x000fe20000100800 */
[----:B--2---:R-:W-:Y:S02]  /*bdb0*/  ISETP.GE.AND P5, PT, R26, RZ, PT ;  /* 0x000000ff1a00720c */ /* 0x004fe40003fa6270 */
[----:B0-----:R-:W-:-:S02]  /*bdc0*/  IABS R8, R26 ;  /* 0x0000001a00087213 */ /* 0x001fc40000000000 */
[----:B------:R-:W2:Y:S01]  /*bdd0*/  LDL.LU R26, [R1+0x1ac] ;  /* 0x0001ac00011a7983 */ /* 0x000ea20000300800 */
[----:B------:R-:W-:-:S04]  /*bde0*/  IMAD.HI.U32 R6, R16, R3, RZ ;  /* 0x0000000310067227 */ /* 0x000fc800078e00ff */
[----:B------:R-:W-:-:S04]  /*bdf0*/  IMAD.MOV R6, RZ, RZ, -R6 ;  /* 0x000000ffff067224 */ /* 0x000fc800078e0a06 */
[----:B------:R-:W-:-:S05]  /*be00*/  IMAD R3, R29, R6, R3 ;  /* 0x000000061d037224 */ /* 0x000fca00078e0203 */
[----:B------:R-:W-:Y:S01]  /*be10*/  ISETP.GT.U32.AND P4, PT, R29, R3, PT ;  /* 0x000000031d00720c */ /* 0x000fe20003f84070 */
[----:B------:R-:W-:-:S12]  /*be20*/  IMAD.HI.U32 R6, R16, R5, RZ ;  /* 0x0000000510067227 */ /* 0x000fd800078e00ff */
[----:B------:R-:W-:Y:S01]  /*be30*/  @!P4 IMAD.IADD R3, R3, 0x1, -R29 ;  /* 0x000000010303c824 */ /* 0x000fe200078e0a1d */
[----:B--2---:R0:W-:Y:S04]  /*be40*/  STL [R1+0x234c], R26 ;  /* 0x00234c1a01007387 */ /* 0x0041e80000100800 */
[----:B0-----:R-:W2:Y:S01]  /*be50*/  LDL.LU R26, [R1+0x190] ;  /* 0x00019000011a7983 */ /* 0x001ea20000300800 */
[----:B------:R-:W-:Y:S01]  /*be60*/  ISETP.GT.U32.AND P4, PT, R29, R3, PT ;  /* 0x000000031d00720c */ /* 0x000fe20003f84070 */
[----:B------:R-:W-:-:S04]  /*be70*/  IMAD.MOV R6, RZ, RZ, -R6 ;  /* 0x000000ffff067224 */ /* 0x000fc800078e0a06 */
[----:B------:R-:W-:-:S08]  /*be80*/  IMAD R5, R29, R6, R5 ;  /* 0x000000061d057224 */ /* 0x000fd000078e0205 */
[----:B------:R-:W-:Y:S01]  /*be90*/  @!P4 IMAD.IADD R3, R3, 0x1, -R29 ;  /* 0x000000010303c824 */ /* 0x000fe200078e0a1d */
[----:B------:R-:W-:Y:S01]  /*bea0*/  ISETP.GT.U32.AND P4, PT, R29, R5, PT ;  /* 0x000000051d00720c */ /* 0x000fe20003f84070 */
[----:B------:R-:W-:Y:S01]  /*beb0*/  IMAD.HI.U32 R10, R16, R8, RZ ;  /* 0x00000008100a7227 */ /* 0x000fe200078e00ff */
[----:B---3--:R-:W-:-:S03]  /*bec0*/  ISETP.GE.AND P1, PT, R15, RZ, PT ;  /* 0x000000ff0f00720c */ /* 0x008fc60003f26270 */
[----:B------:R-:W-:Y:S01]  /*bed0*/  IMAD.MOV R10, RZ, RZ, -R10 ;  /* 0x000000ffff0a7224 */ /* 0x000fe200078e0a0a */
[----:B------:R-:W-:Y:S02]  /*bee0*/  IABS R6, R15 ;  /* 0x0000000f00067213 */ /* 0x000fe40000000000 */
[----:B------:R-:W3:Y:S01]  /*bef0*/  LDL R15, [R1+0x1a4] ;  /* 0x0001a400010f7983 */ /* 0x000ee20000100800 */
[----:B------:R-:W-:-:S04]  /*bf00*/  IMAD R8, R29, R10, R8 ;  /* 0x0000000a1d087224 */ /* 0x000fc800078e0208 */
[----:B------:R-:W-:Y:S02]  /*bf10*/  @!P4 IMAD.IADD R5, R5, 0x1, -R29 ;  /* 0x000000010505c824 */ /* 0x000fe400078e0a1d */
[----:B------:R-:W-:-:S04]  /*bf20*/  IMAD.HI.U32 R12, R16, R11, RZ ;  /* 0x0000000b100c7227 */ /* 0x000fc800078e00ff */
[----:B------:R-:W-:-:S04]  /*bf30*/  IMAD.MOV R12, RZ, RZ, -R12 ;  /* 0x000000ffff0c7224 */ /* 0x000fc800078e0a0c */
[C---:B------:R-:W-:Y:S01]  /*bf40*/  IMAD R11, R29.reuse, R12, R11 ;  /* 0x0000000c1d0b7224 */ /* 0x040fe200078e020b */
[----:B--2---:R-:W-:Y:S02]  /*bf50*/  IABS R7, R26 ;  /* 0x0000001a00077213 */ /* 0x004fe40000000000 */
[----:B------:R-:W-:Y:S02]  /*bf60*/  ISETP.GE.AND P4, PT, R26, RZ, PT ;  /* 0x000000ff1a00720c */ /* 0x000fe40003f86270 */
[----:B------:R-:W2:Y:S04]  /*bf70*/  LDL.LU R26, [R1+0x234c] ;  /* 0x00234c00011a7983 */ /* 0x000ea80000300800 */
[----:B------:R-:W3:Y:S01]  /*bf80*/  LDL R10, [R1+0x1a0] ;  /* 0x0001a000010a7983 */ /* 0x000ee20000100800 */
[----:B------:R-:W-:Y:S01]  /*bf90*/  ISETP.GT.U32.AND P6, PT, R29, R11, PT ;  /* 0x0000000b1d00720c */ /* 0x000fe20003fc4070 */
[----:B------:R-:W-:-:S04]  /*bfa0*/  IMAD.HI.U32 R9, R16, R6, RZ ;  /* 0x0000000610097227 */ /* 0x000fc800078e00ff */
[----:B------:R-:W-:-:S04]  /*bfb0*/  IMAD.MOV R9, RZ, RZ, -R9 ;  /* 0x000000ffff097224 */ /* 0x000fc800078e0a09 */
[----:B------:R-:W-:Y:S02]  /*bfc0*/  IMAD R6, R29, R9, R6 ;  /* 0x000000091d067224 */ /* 0x000fe400078e0206 */
[----:B------:R-:W-:-:S04]  /*bfd0*/  IMAD.HI.U32 R9, R16, R7, RZ ;  /* 0x0000000710097227 */ /* 0x000fc800078e00ff */
[----:B------:R-:W-:Y:S02]  /*bfe0*/  @!P6 IMAD.IADD R11, R11, 0x1, -R29 ;  /* 0x000000010b0be824 */ /* 0x000fe400078e0a1d */
[----:B------:R-:W-:-:S03]  /*bff0*/  IMAD.MOV R9, RZ, RZ, -R9 ;  /* 0x000000ffff097224 */ /* 0x000fc600078e0a09 */
[C---:B------:R-:W-:Y:S01]  /*c000*/  ISETP.GT.U32.AND P6, PT, R29.reuse, R11, PT ;  /* 0x0000000b1d00720c */ /* 0x040fe20003fc4070 */
[----:B------:R-:W-:Y:S02]  /*c010*/  IMAD R7, R29, R9, R7 ;  /* 0x000000091d077224 */ /* 0x000fe400078e0207 */
[----:B------:R-:W4:Y:S01]  /*c020*/  LDL R9, [R1+0x19c] ;  /* 0x00019c0001097983 */ /* 0x000f220000100800 */
[----:B------:R-:W-:-:S09]  /*c030*/  @!P2 IMAD.MOV R3, RZ, RZ, -R3 ;  /* 0x000000ffff03a224 */ /* 0x000fd200078e0a03 */
[----:B------:R-:W-:Y:S01]  /*c040*/  @!P6 IMAD.IADD R11, R11, 0x1, -R29 ;  /* 0x000000010b0be824 */ /* 0x000fe200078e0a1d */
[----:B------:R3:W-:Y:S03]  /*c050*/  STL [R1+0x4dc], R3 ;  /* 0x0004dc0301007387 */ /* 0x0007e60000100800 */
[----:B------:R-:W-:Y:S01]  /*c060*/  @!P3 IMAD.MOV R11, RZ, RZ, -R11 ;  /* 0x000000ffff0bb224 */ /* 0x000fe200078e0a0b */
[----:B------:R-:W-:Y:S01]  /*c070*/  IABS R0, R27 ;  /* 0x0000001b00007213 */ /* 0x000fe20000000000 */
[----:B--2---:R0:W-:Y:S01]  /*c080*/  STL [R1+0x2340], R26 ;  /* 0x0023401a01007387 */ /* 0x0041e20000100800 */
[----:B---3--:R-:W-:-:S03]  /*c090*/  IABS R3, R10 ;  /* 0x0000000a00037213 */ /* 0x008fc60000000000 */
[----:B------:R1:W-:Y:S01]  /*c0a0*/  STL [R1+0x4e0], R11 ;  /* 0x0004e00b01007387 */ /* 0x0003e20000100800 */
[----:B------:R-:W-:Y:S01]  /*c0b0*/  IABS R10, R26 ;  /* 0x0000001a000a7213 */ /* 0x000fe20000000000 */
[----:B0-----:R-:W-:Y:S02]  /*c0c0*/  IMAD.MOV.U32 R26, RZ, RZ, R27 ;  /* 0x000000ffff1a7224 */ /* 0x001fe400078e001b */
[----:B------:R-:W2:Y:S01]  /*c0d0*/  LDL.LU R27, [R1+0x1b0] ;  /* 0x0001b000011b7983 */ /* 0x000ea20000300800 */
[----:B------:R-:W-:Y:S02]  /*c0e0*/  ISETP.GT.U32.AND P6, PT, R29, R6, PT ;  /* 0x000000061d00720c */ /* 0x000fe40003fc4070 */
[----:B----4-:R-:W-:-:S05]  /*c0f0*/  IABS R4, R14 ;  /* 0x0000000e00047213 */ /* 0x010fca0000000000 */
[----:B------:R-:W-:-:S06]  /*c100*/  IMAD.HI.U32 R14, R16, R4, RZ ;  /* 0x00000004100e7227 */ /* 0x000fcc00078e00ff */
[----:B------:R-:W-:Y:S01]  /*c110*/  @!P6 IMAD.IADD R6, R6, 0x1, -R29 ;  /* 0x000000010606e824 */ /* 0x000fe200078e0a1d */
[C---:B------:R-:W-:Y:S01]  /*c120*/  ISETP.GT.U32.AND P6, PT, R29.reuse, R5, PT ;  /* 0x000000051d00720c */ /* 0x040fe20003fc4070 */
[----:B------:R-:W-:Y:S02]  /*c130*/  IMAD.MOV R14, RZ, RZ, -R14 ;  /* 0x000000ffff0e7224 */ /* 0x000fe400078e0a0e */
[----:B------:R-:W-:Y:S01]  /*c140*/  IMAD.HI.U32 R12, R16, R0, RZ ;  /* 0x00000000100c7227 */ /* 0x000fe200078e00ff */
[----:B------:R-:W-:-:S03]  /*c150*/  ISETP.GT.U32.AND P2, PT, R29, R6, PT ;  /* 0x000000061d00720c */ /* 0x000fc60003f44070 */
[----:B------:R-:W-:Y:S01]  /*c160*/  IMAD R4, R29, R14, R4 ;  /* 0x0000000e1d047224 */ /* 0x000fe200078e0204 */
[----:B------:R-:W-:Y:S01]  /*c170*/  IABS R14, R9 ;  /* 0x00000009000e7213 */ /* 0x000fe20000000000 */
[----:B------:R-:W-:Y:S01]  /*c180*/  IMAD.MOV R12, RZ, RZ, -R12 ;  /* 0x000000ffff0c7224 */ /* 0x000fe200078e0a0c */
[----:B------:R-:W-:-:S03]  /*c190*/  IABS R9, R15 ;  /* 0x0000000f00097213 */ /* 0x000fc60000000000 */
[----:B------:R-:W-:Y:S02]  /*c1a0*/  IMAD R0, R29, R12, R0 ;  /* 0x0000000c1d007224 */ /* 0x000fe400078e0200 */
[----:B------:R-:W-:-:S04]  /*c1b0*/  IMAD.HI.U32 R12, R16, R3, RZ ;  /* 0x00000003100c7227 */ /* 0x000fc800078e00ff */
[----:B-1----:R-:W-:-:S04]  /*c1c0*/  IMAD.HI.U32 R11, R16, R9, RZ ;  /* 0x00000009100b7227 */ /* 0x002fc800078e00ff */
[--C-:B------:R-:W-:Y:S02]  /*c1d0*/  @!P6 IMAD.IADD R5, R5, 0x1, -R29.reuse ;  /* 0x000000010505e824 */ /* 0x100fe400078e0a1d */
[----:B------:R-:W-:Y:S02]  /*c1e0*/  IMAD.MOV R12, RZ, RZ, -R12 ;  /* 0x000000ffff0c7224 */ /* 0x000fe400078e0a0c */
[----:B------:R-:W-:Y:S02]  /*c1f0*/  @!P2 IMAD.IADD R6, R6, 0x1, -R29 ;  /* 0x000000010606a824 */ /* 0x000fe400078e0a1d */
[----:B------:R-:W-:Y:S02]  /*c200*/  IMAD.MOV R11, RZ, RZ, -R11 ;  /* 0x000000ffff0b7224 */ /* 0x000fe400078e0a0b */
[----:B------:R-:W-:Y:S02]  /*c210*/  @!P0 IMAD.MOV R5, RZ, RZ, -R5 ;  /* 0x000000ffff058224 */ /* 0x000fe400078e0a05 */
[----:B------:R-:W-:-:S02]  /*c220*/  IMAD R3, R29, R12, R3 ;  /* 0x0000000c1d037224 */ /* 0x000fc400078e0203 */
[----:B------:R-:W-:Y:S01]  /*c230*/  @!P1 IMAD.MOV R6, RZ, RZ, -R6 ;  /* 0x000000ffff069224 */ /* 0x000fe200078e0a06 */
[----:B------:R-:W3:Y:S01]  /*c240*/  LDL.LU R12, [R1+0x194] ;  /* 0x00019400010c7983 */ /* 0x000ee20000300800 */
[----:B------:R-:W-:-:S03]  /*c250*/  IMAD R9, R29, R11, R9 ;  /* 0x0000000b1d097224 */ /* 0x000fc600078e0209 */
[----:B------:R-:W4:Y:S04]  /*c260*/  LDL R11, [R1+0x1b4] ;  /* 0x0001b400010b7983 */ /* 0x000f280000100800 */
[----:B------:R0:W-:Y:S04]  /*c270*/  STL [R1+0x4e8], R5 ;  /* 0x0004e80501007387 */ /* 0x0001e80000100800 */
[----:B--2---:R1:W-:Y:S01]  /*c280*/  STL [R1+0x2344], R27 ;  /* 0x0023441b01007387 */ /* 0x0043e20000100800 */
[----:B0-----:R-:W-:-:S03]  /*c290*/  IABS R5, R27 ;  /* 0x0000001b00057213 */ /* 0x001fc60000000000 */
[----:B------:R-:W-:Y:S04]  /*c2a0*/  STL [R1+0x4f4], R6 ;  /* 0x0004f40601007387 */ /* 0x000fe80000100800 */
[----:B-1----:R-:W2:Y:S01]  /*c2b0*/  LDL.LU R27, [R1+0x19c] ;  /* 0x00019c00011b7983 */ /* 0x002ea20000300800 */
[----:B------:R-:W-:Y:S01]  /*c2c0*/  ISETP.GT.U32.AND P6, PT, R29, R7, PT ;  /* 0x000000071d00720c */ /* 0x000fe20003fc4070 */
[----:B------:R-:W-:-:S04]  /*c2d0*/  IMAD.HI.U32 R15, R16, R14, RZ ;  /* 0x0000000e100f7227 */ /* 0x000fc800078e00ff */
[----:B------:R-:W-:-:S04]  /*c2e0*/  IMAD.MOV R15, RZ, RZ, -R15 ;  /* 0x000000ffff0f7224 */ /* 0x000fc800078e0a0f */
[----:B------:R-:W-:-:S04]  /*c2f0*/  IMAD R14, R29, R15, R14 ;  /* 0x0000000f1d0e7224 */ /* 0x000fc800078e020e */
[----:B------:R-:W-:Y:S01]  /*c300*/  @!P6 IMAD.IADD R7, R7, 0x1, -R29 ;  /* 0x000000010707e824 */ /* 0x000fe200078e0a1d */
[----:B------:R-:W-:Y:S01]  /*c310*/  ISETP.GT.U32.AND P6, PT, R29, R14, PT ;  /* 0x0000000e1d00720c */ /* 0x000fe20003fc4070 */
[----:B------:R-:W-:-:S12]  /*c320*/  IMAD.HI.U32 R15, R16, R10, RZ ;  /* 0x0000000a100f7227 */ /* 0x000fd800078e00ff */
[----:B------:R-:W-:-:S05]  /*c330*/  @!P6 IMAD.IADD R14, R14, 0x1, -R29 ;  /* 0x000000010e0ee824 */ /* 0x000fca00078e0a1d */
[----:B------:R-:W-:Y:S01]  /*c340*/  ISETP.GT.U32.AND P1, PT, R29, R14, PT ;  /* 0x0000000e1d00720c */ /* 0x000fe20003f24070 */
[----:B------:R-:W-:-:S04]  /*c350*/  IMAD.MOV R15, RZ, RZ, -R15 ;  /* 0x000000ffff0f7224 */ /* 0x000fc800078e0a0f */
[----:B------:R-:W-:-:S08]  /*c360*/  IMAD R10, R29, R15, R10 ;  /* 0x0000000f1d0a7224 */ /* 0x000fd000078e020a */
[----:B------:R-:W-:Y:S01]  /*c370*/  @!P1 IMAD.IADD R14, R14, 0x1, -R29 ;  /* 0x000000010e0e9824 */ /* 0x000fe200078e0a1d */
[----:B--2---:R0:W-:Y:S04]  /*c380*/  STL [R1+0x2348], R27 ;  /* 0x0023481b01007387 */ /* 0x0041e80000100800 */
[----:B------:R-:W2:Y:S01]  /*c390*/  LDL.LU R15, [R1+0x1a0] ;  /* 0x0001a000010f7983 */ /* 0x000ea20000300800 */
[----:B0-----:R-:W-:-:S03]  /*c3a0*/  IMAD.MOV.U32 R27, RZ, RZ, R26 ;  /* 0x000000ffff1b7224 */ /* 0x001fc600078e001a */
[----:B------:R-:W2:Y:S02]  /*c3b0*/  LDL.LU R26, [R1+0x1b8] ;  /* 0x0001b800011a7983 */ /* 0x000ea40000300800 */
[----:B------:R-:W-:Y:S02]  /*c3c0*/  ISETP.GE.AND P1, PT, R27, RZ, PT ;  /* 0x000000ff1b00720c */ /* 0x000fe40003f26270 */
[----:B------:R-:W2:Y:S01]  /*c3d0*/  LDL.LU R27, [R1+0x2348] ;  /* 0x00234800011b7983 */ /* 0x000ea20000300800 */
[C---:B------:R-:W-:Y:S02]  /*c3e0*/  ISETP.GT.U32.AND P3, PT, R29.reuse, R8, PT ;  /* 0x000000081d00720c */ /* 0x040fe40003f64070 */
[----:B------:R-:W-:-:S11]  /*c3f0*/  ISETP.GT.U32.AND P2, PT, R29, R4, PT ;  /* 0x000000041d00720c */ /* 0x000fd60003f44070 */
[--C-:B------:R-:W-:Y:S01]  /*c400*/  @!P3 IMAD.IADD R8, R8, 0x1, -R29.reuse ;  /* 0x000000010808b824 */ /* 0x100fe200078e0a1d */
[C---:B------:R-:W-:Y:S01]  /*c410*/  ISETP.GT.U32.AND P3, PT, R29.reuse, R0, PT ;  /* 0x000000001d00720c */ /* 0x040fe20003f64070 */
[----:B------:R-:W-:Y:S01]  /*c420*/  @!P2 IMAD.IADD R4, R4, 0x1, -R29 ;  /* 0x000000010404a824 */ /* 0x000fe200078e0a1d */
[C---:B------:R-:W-:Y:S02]  /*c430*/  ISETP.GT.U32.AND P0, PT, R29.reuse, R7, PT ;  /* 0x000000071d00720c */ /* 0x040fe40003f04070 */
[----:B------:R-:W-:-:S09]  /*c440*/  ISETP.GT.U32.AND P2, PT, R29, R8, PT ;  /* 0x000000081d00720c */ /* 0x000fd20003f44070 */
[--C-:B------:R-:W-:Y:S01]  /*c450*/  @!P3 IMAD.IADD R0, R0, 0x1, -R29.reuse ;  /* 0x000000010000b824 */ /* 0x100fe200078e0a1d */
[----:B------:R-:W-:Y:S01]  /*c460*/  ISETP.GT.U32.AND P3, PT, R29, R4, PT ;  /* 0x000000041d00720c */ /* 0x000fe20003f64070 */
[--C-:B------:R-:W-:Y:S02]  /*c470*/  @!P0 IMAD.IADD R7, R7, 0x1, -R29.reuse ;  /* 0x0000000107078824 */ /* 0x100fe400078e0a1d */
[----:B------:R-:W-:Y:S01]  /*c480*/  @!P2 IMAD.IADD R8, R8, 0x1, -R29 ;  /* 0x000000010808a824 */ /* 0x000fe200078e0a1d */
[C---:B------:R-:W-:Y:S02]  /*c490*/  ISETP.GT.U32.AND P2, PT, R29.reuse, R3, PT ;  /* 0x000000031d00720c */ /* 0x040fe40003f44070 */
[----:B------:R-:W-:Y:S02]  /*c4a0*/  ISETP.GT.U32.AND P0, PT, R29, R9, PT ;  /* 0x000000091d00720c */ /* 0x000fe40003f04070 */
[----:B----4-:R-:W-:Y:S01]  /*c4b0*/  IABS R6, R11 ;  /* 0x0000000b00067213 */ /* 0x010fe20000000000 */
[----:B------:R-:W-:-:S04]  /*c4c0*/  IMAD.HI.U32 R11, R16, R5, RZ ;  /* 0x00000005100b7227 */ /* 0x000fc800078e00ff */
[----:B------:R-:W-:Y:S01]  /*c4d0*/  @!P3 IMAD.IADD R4, R4, 0x1, -R29 ;  /* 0x000000010404b824 */ /* 0x000fe200078e0a1d */
[----:B---3--:R-:W-:Y:S01]  /*c4e0*/  ISETP.GE.AND P3, PT, R12, RZ, PT ;  /* 0x000000ff0c00720c */ /* 0x008fe20003f66270 */
[----:B------:R-:W-:-:S04]  /*c4f0*/  IMAD.HI.U32 R12, R16, R6, RZ ;  /* 0x00000006100c7227 */ /* 0x000fc800078e00ff */
[----:B------:R-:W-:Y:S02]  /*c500*/  IMAD.MOV R11, RZ, RZ, -R11 ;  /* 0x000000ffff0b7224 */ /* 0x000fe400078e0a0b */
[----:B------:R-:W-:Y:S02]  /*c510*/  IMAD.MOV R12, RZ, RZ, -R12 ;  /* 0x000000ffff0c7224 */ /* 0x000fe400078e0a0c */
[--C-:B------:R-:W-:Y:S02]  /*c520*/  @!P2 IMAD.IADD R3, R3, 0x1, -R29.reuse ;  /* 0x000000010303a824 */ /* 0x100fe400078e0a1d */
[----:B------:R-:W-:Y:S02]  /*c530*/  @!P0 IMAD.IADD R9, R9, 0x1, -R29 ;  /* 0x0000000109098824 */ /* 0x000fe400078e0a1d */
[C---:B------:R-:W-:Y:S02]  /*c540*/  IMAD R5, R29.reuse, R11, R5 ;  /* 0x0000000b1d057224 */ /* 0x040fe400078e0205 */
[----:B------:R-:W-:Y:S01]  /*c550*/  IMAD R6, R29, R12, R6 ;  /* 0x0000000c1d067224 */ /* 0x000fe200078e0206 */
[----:B--2---:R-:W-:-:S02]  /*c560*/  ISETP.GE.AND P0, PT, R15, RZ, PT ;  /* 0x000000ff0f00720c */ /* 0x004fc40003f06270 */
[----:B------:R-:W-:Y:S01]  /*c570*/  IABS R15, R26 ;  /* 0x0000001a000f7213 */ /* 0x000fe20000000000 */
[----:B------:R-:W-:Y:S01]  /*c580*/  IMAD.MOV.U32 R12, RZ, RZ, R26 ;  /* 0x000000ffff0c7224 */ /* 0x000fe200078e001a */
[----:B------:R-:W-:Y:S02]  /*c590*/  ISETP.GE.AND P2, PT, R27, RZ, PT ;  /* 0x000000ff1b00720c */ /* 0x000fe40003f46270 */
[----:B------:R-:W2:Y:S04]  /*c5a0*/  LDL.LU R27, [R1+0x2344] ;  /* 0x00234400011b7983 */ /* 0x000ea80000300800 */
[----:B------:R-:W3:Y:S04]  /*c5b0*/  LDL.LU R11, [R1+0x1a4] ;  /* 0x0001a400010b7983 */ /* 0x000ee80000300800 */
[----:B------:R-:W4:Y:S01]  /*c5c0*/  LDL.LU R26, [R1+0x2340] ;  /* 0x00234000011a7983 */ /* 0x000f220000300800 */
[----:B------:R-:W-:Y:S01]  /*c5d0*/  ISETP.GT.U32.AND P6, PT, R29, R0, PT ;  /* 0x000000001d00720c */ /* 0x000fe20003fc4070 */
[----:B------:R-:W-:-:S12]  /*c5e0*/  @!P5 IMAD.MOV R8, RZ, RZ, -R8 ;  /* 0x000000ffff08d224 */ /* 0x000fd800078e0a08 */
[----:B------:R-:W-:Y:S01]  /*c5f0*/  @!P6 IMAD.IADD R0, R0, 0x1, -R29 ;  /* 0x000000010000e824 */ /* 0x000fe200078e0a1d */
[C---:B------:R-:W-:Y:S01]  /*c600*/  ISETP.GT.U32.AND P6, PT, R29.reuse, R10, PT ;  /* 0x0000000a1d00720c */ /* 0x040fe20003fc4070 */
[----:B------:R-:W-:Y:S02]  /*c610*/  @!P4 IMAD.MOV R7, RZ, RZ, -R7 ;  /* 0x000000ffff07c224 */ /* 0x000fe400078e0a07 */
[----:B------:R-:W-:Y:S01]  /*c620*/  @!P3 IMAD.MOV R4, RZ, RZ, -R4 ;  /* 0x000000ffff04b224 */ /* 0x000fe200078e0a04 */
[----:B------:R-:W-:Y:S04]  /*c630*/  STL [R1+0x4fc], R8 ;  /* 0x0004fc0801007387 */ /* 0x000fe80000100800 */
[----:B------:R0:W-:Y:S05]  /*c640*/  STL [R1+0x504], R7 ;  /* 0x0005040701007387 */ /* 0x0001ea0000100800 */
[----:B------:R-:W-:Y:S01]  /*c650*/  @!P6 IMAD.IADD R10, R10, 0x1, -R29 ;  /* 0x000000010a0ae824 */ /* 0x000fe200078e0a1d */
[----:B------:R-:W-:Y:S01]  /*c660*/  ISETP.GT.U32.AND P6, PT, R29, R3, PT ;  /* 0x000000031d00720c */ /* 0x000fe20003fc4070 */
[----:B0-----:R-:W2:Y:S04]  /*c670*/  LDL.LU R7, [R1+0x1b4] ;  /* 0x0001b40001077983 */ /* 0x001ea80000300800 */
[----:B------:R0:W-:Y:S01]  /*c680*/  STL [R1+0x50c], R4 ;  /* 0x00050c0401007387 */ /* 0x0001e20000100800 */
[----:B------:R-:W-:-:S02]  /*c690*/  @!P1 IMAD.MOV R0, RZ, RZ, -R0 ;  /* 0x000000ffff009224 */ /* 0x000fc400078e0a00 */
[----:B0-----:R-:W-:-:S04]  /*c6a0*/  IMAD.MOV.U32 R4, RZ, RZ, R14 ;  /* 0x000000ffff047224 */ /* 0x001fc800078e000e */
[----:B------:R-:W-:Y:S01]  /*c6b0*/  @!P2 IMAD.MOV R4, RZ, RZ, -R4 ;  /* 0x000000ffff04a224 */ /* 0x000fe200078e0a04 */
[----:B------:R-:W-:Y:S01]  /*c6c0*/  STL [R1+0x518], R0 ;  /* 0x0005180001007387 */ /* 0x000fe20000100800 */
[----:B------:R-:W-:-:S03]  /*c6d0*/  @!P6 IMAD.IADD R3, R3, 0x1, -R29 ;  /* 0x000000010303e824 */ /* 0x000fc600078e0a1d */
[----:B------:R0:W-:Y:S01]  /*c6e0*/  STL [R1+0x524], R4 ;  /* 0x0005240401007387 */ /* 0x0001e20000100800 */
[----:B---3--:R-:W-:-:S03]  /*c6f0*/  ISETP.GE.AND P1, PT, R11, RZ, PT ;  /* 0x000000ff0b00720c */ /* 0x008fc60003f26270 */
[----:B------:R-:W3:Y:S01]  /*c700*/  LDL.LU R11, [R1+0x208] ;  /* 0x00020800010b7983 */ /* 0x000ee20000300800 */
[----:B----4-:R-:W-:-:S03]  /*c710*/  ISETP.GE.AND P6, PT, R26, RZ, PT ;  /* 0x000000ff1a00720c */ /* 0x010fc60003fc6270 */
[----:B------:R-:W4:Y:S01]  /*c720*/  LDL.LU R26, [R1+0x1bc] ;  /* 0x0001bc00011a7983 */ /* 0x000f220000300800 */
[C---:B------:R-:W-:Y:S02]  /*c730*/  ISETP.GT.U32.AND P3, PT, R29.reuse, R5, PT ;  /* 0x000000051d00720c */ /* 0x040fe40003f64070 */
[C---:B------:R-:W-:Y:S02]  /*c740*/  ISETP.GT.U32.AND P5, PT, R29.reuse, R9, PT ;  /* 0x000000091d00720c */ /* 0x040fe40003fa4070 */
[----:B------:R-:W-:Y:S01]  /*c750*/  ISETP.GT.U32.AND P4, PT, R29, R10, PT ;  /* 0x0000000a1d00720c */ /* 0x000fe20003f84070 */
[----:B------:R-:W-:Y:S02]  /*c760*/  @!P0 IMAD.MOV R3, RZ, RZ, -R3 ;  /* 0x000000ffff038224 */ /* 0x000fe400078e0a03 */
[----:B------:R-:W-:-:S06]  /*c770*/  IMAD.MOV.U32 R8, RZ, RZ, R12 ;  /* 0x000000ffff087224 */ /* 0x000fcc00078e000c */
[--C-:B------:R-:W-:Y:S02]  /*c780*/  @!P3 IMAD.IADD R5, R5, 0x1, -R29.reuse ;  /* 0x000000010505b824 */ /* 0x100fe400078e0a1d */
[--C-:B------:R-:W-:Y:S01]  /*c790*/  @!P5 IMAD.IADD R9, R9, 0x1, -R29.reuse ;  /* 0x000000010909d824 */ /* 0x100fe200078e0a1d */
[----:B--2---:R-:W-:Y:S02]  /*c7a0*/  ISETP.GE.AND P5, PT, R27, RZ, PT ;  /* 0x000000ff1b00720c */ /* 0x004fe40003fa6270 */
[----:B------:R-:W2:Y:S01]  /*c7b0*/  LDL.LU R27, [R1+0x1c0] ;  /* 0x0001c000011b7983 */ /* 0x000ea20000300800 */
[----:B------:R-:W-:Y:S01]  /*c7c0*/  ISETP.GT.U32.AND P0, PT, R29, R5, PT ;  /* 0x000000051d00720c */ /* 0x000fe20003f04070 */
[----:B------:R-:W-:Y:S02]  /*c7d0*/  @!P4 IMAD.IADD R10, R10, 0x1, -R29 ;  /* 0x000000010a0ac824 */ /* 0x000fe400078e0a1d */
[----:B------:R-:W2:Y:S01]  /*c7e0*/  LDL.LU R12, [R1+0x1c4] ;  /* 0x0001c400010c7983 */ /* 0x000ea20000300800 */
[----:B0-----:R-:W-:-:S03]  /*c7f0*/  IMAD.MOV.U32 R4, RZ, RZ, R9 ;  /* 0x000000ffff047224 */ /* 0x001fc600078e0009 */
[----:B------:R4:W-:Y:S01]  /*c800*/  STL [R1+0x530], R3 ;  /* 0x0005300301007387 */ /* 0x0009e20000100800 */
[----:B------:R-:W-:Y:S01]  /*c810*/  IMAD.HI.U32 R0, R16, R15, RZ ;  /* 0x0000000f10007227 */ /* 0x000fe200078e00ff */
[----:B------:R-:W-:-:S03]  /*c820*/  ISETP.GE.AND P3, PT, R8, RZ, PT ;  /* 0x000000ff0800720c */ /* 0x000fc60003f66270 */
[----:B------:R-:W-:Y:S02]  /*c830*/  IMAD.MOV.U32 R8, RZ, RZ, R10 ;  /* 0x000000ffff087224 */ /* 0x000fe400078e000a */
[----:B------:R-:W-:Y:S02]  /*c840*/  @!P1 IMAD.MOV R4, RZ, RZ, -R4 ;  /* 0x000000ffff049224 */ /* 0x000fe400078e0a04 */
[----:B------:R-:W-:Y:S02]  /*c850*/  IMAD.MOV R0, RZ, RZ, -R0 ;  /* 0x000000ffff007224 */ /* 0x000fe400078e0a00 */
[----:B------:R-:W-:Y:S01]  /*c860*/  @!P6 IMAD.MOV R8, RZ, RZ, -R8 ;  /* 0x000000ffff08e224 */ /* 0x000fe200078e0a08 */
[----:B------:R3:W-:Y:S01]  /*c870*/  STL [R1+0x538], R4 ;  /* 0x0005380401007387 */ /* 0x0007e20000100800 */
[----:B------:R-:W-:Y:S02]  /*c880*/  IMAD R0, R29, R0, R15 ;  /* 0x000000001d007224 */ /* 0x000fe400078e020f */
[----:B------:R-:W-:Y:S01]  /*c890*/  @!P0 IMAD.IADD R5, R5, 0x1, -R29 ;  /* 0x0000000105058824 */ /* 0x000fe200078e0a1d */
[----:B------:R-:W3:Y:S04]  /*c8a0*/  LDL.LU R15, [R1+0x1d4] ;  /* 0x0001d400010f7983 */ /* 0x000ee80000300800 */
[----:B------:R-:W-:Y:S01]  /*c8b0*/  STL [R1+0x544], R8 ;  /* 0x0005440801007387 */ /* 0x000fe20000100800 */
[----:B----4-:R-:W-:-:S05]  /*c8c0*/  IABS R3, R26 ;  /* 0x0000001a00037213 */ /* 0x010fca0000000000 */
[----:B------:R-:W-:Y:S01]  /*c8d0*/  IMAD.HI.U32 R9, R16, R3, RZ ;  /* 0x0000000310097227 */ /* 0x000fe200078e00ff */
[----:B------:R-:W-:Y:S02]  /*c8e0*/  ISETP.GE.AND P0, PT, R26, RZ, PT ;  /* 0x000000ff1a00720c */ /* 0x000fe40003f06270 */
[----:B------:R-:W4:Y:S01]  /*c8f0*/  LDL R26, [R1+0x1d0] ;  /* 0x0001d000011a7983 */ /* 0x000f220000100800 */
[----:B------:R-:W-:-:S04]  /*c900*/  IMAD.MOV R9, RZ, RZ, -R9 ;  /* 0x000000ffff097224 */ /* 0x000fc800078e0a09 */
[C---:B------:R-:W-:Y:S02]  /*c910*/  IMAD R3, R29.reuse, R9, R3 ;  /* 0x000000091d037224 */ /* 0x040fe400078e0203 */
[----:B------:R-:W4:Y:S04]  /*c920*/  LDL R9, [R1+0x1d8] ;  /* 0x0001d80001097983 */ /* 0x000f280000100800 */
[----:B------:R-:W4:Y:S01]  /*c930*/  LDL.LU R14, [R1+0x1dc] ;  /* 0x0001dc00010e7983 */ /* 0x000f220000300800 */
[C---:B------:R-:W-:Y:S02]  /*c940*/  ISETP.GT.U32.AND P2, PT, R29.reuse, R6, PT ;  /* 0x000000061d00720c */ /* 0x040fe40003f44070 */
[----:B------:R-:W-:Y:S02]  /*c950*/  ISETP.GT.U32.AND P6, PT, R29, R0, PT ;  /* 0x000000001d00720c */ /* 0x000fe40003fc4070 */
[----:B------:R-:W-:-:S09]  /*c960*/  ISETP.GE.AND P4, PT, R7, RZ, PT ;  /* 0x000000ff0700720c */ /* 0x000fd20003f86270 */
[--C-:B------:R-:W-:Y:S02]  /*c970*/  @!P2 IMAD.IADD R6, R6, 0x1, -R29.reuse ;  /* 0x000000010606a824 */ /* 0x100fe400078e0a1d */
[----:B------:R-:W-:-:S03]  /*c980*/  @!P6 IMAD.IADD R0, R0, 0x1, -R29 ;  /* 0x000000010000e824 */ /* 0x000fc600078e0a1d */
[C---:B------:R-:W-:Y:S02]  /*c990*/  ISETP.GT.U32.AND P2, PT, R29.reuse, R6, PT ;  /* 0x000000061d00720c */ /* 0x040fe40003f44070 */
[----:B------:R-:W-:Y:S01]  /*c9a0*/  ISETP.GT.U32.AND P6, PT, R29, R0, PT ;  /* 0x000000001d00720c */ /* 0x000fe20003fc4070 */
[----:B------:R-:W-:Y:S01]  /*c9b0*/  @!P5 IMAD.MOV R5, RZ, RZ, -R5 ;  /* 0x000000ffff05d224 */ /* 0x000fe200078e0a05 */
[----:B--2---:R-:W-:-:S09]  /*c9c0*/  IABS R7, R27 ;  /* 0x0000001b00077213 */ /* 0x004fd20000000000 */
[--C-:B------:R-:W-:Y:S02]  /*c9d0*/  @!P2 IMAD.IADD R6, R6, 0x1, -R29.reuse ;  /* 0x000000010606a824 */ /* 0x100fe400078e0a1d */
[----:B------:R-:W-:Y:S02]  /*c9e0*/  @!P6 IMAD.IADD R0, R0, 0x1, -R29 ;  /* 0x000000010000e824 */ /* 0x000fe400078e0a1d */
[----:B------:R-:W-:Y:S01]  /*c9f0*/  @!P4 IMAD.MOV R6, RZ, RZ, -R6 ;  /* 0x000000ffff06c224 */ /* 0x000fe200078e0a06 */
[----:B------:R4:W-:Y:S01]  /*ca00*/  STL [R1+0x548], R5 ;  /* 0x0005480501007387 */ /* 0x0009e20000100800 */
[----:B------:R-:W-:Y:S01]  /*ca10*/  @!P3 IMAD.MOV R0, RZ, RZ, -R0 ;  /* 0x000000ffff00b224 */ /* 0x000fe200078e0a00 */
[----:B------:R-:W-:Y:S02]  /*ca20*/  ISETP.GE.AND P2, PT, R27, RZ, PT ;  /* 0x000000ff1b00720c */ /* 0x000fe40003f46270 */
[----:B------:R-:W-:Y:S04]  /*ca30*/  STL [R1+0x554], R6 ;  /* 0x0005540601007387 */ /* 0x000fe80000100800 */
[----:B------:R-:W2:Y:S01]  /*ca40*/  LDL.LU R27, [R1+0x1e0] ;  /* 0x0001e000011b7983 */ /* 0x000ea20000300800 */
[----:B---3--:R-:W-:-:S02]  /*ca50*/  IABS R4, R11 ;  /* 0x0000000b00047213 */ /* 0x008fc40000000000 */
[----:B----4-:R-:W-:Y:S02]  /*ca60*/  IABS R5, R26 ;  /* 0x0000001a00057213 */ /* 0x010fe40000000000 */
[----:B------:R-:W3:Y:S04]  /*ca70*/  LDL.LU R26, [R1+0x1e4] ;  /* 0x0001e400011a7983 */ /* 0x000ee80000300800 */
[----:B------:R0:W-:Y:S04]  /*ca80*/  STL [R1+0x560], R0 ;  /* 0x0005600001007387 */ /* 0x0001e80000100800 */
[----:B------:R1:W-:Y:S01]  /*ca90*/  STL [R1+0x233c], R14 ;  /* 0x00233c0e01007387 */ /* 0x0003e20000100800 */
[----:B0-----:R-:W-:-:S03]  /*caa0*/  IABS R0, R14 ;  /* 0x0000000e00007213 */ /* 0x001fc60000000000 */
[----:B-1----:R-:W4:Y:S01]  /*cab0*/  LDL.LU R14, [R1+0x1d0] ;  /* 0x0001d000010e7983 */ /* 0x002f220000300800 */
[----:B------:R-:W-:-:S04]  /*cac0*/  IMAD.HI.U32 R8, R16, R4, RZ ;  /* 0x0000000410087227 */ /* 0x000fc800078e00ff */
[----:B------:R-:W-:-:S04]  /*cad0*/  IMAD.MOV R8, RZ, RZ, -R8 ;  /* 0x000000ffff087224 */ /* 0x000fc800078e0a08 */
[C---:B------:R-:W-:Y:S01]  /*cae0*/  IMAD R4, R29.reuse, R8, R4 ;  /* 0x000000081d047224 */ /* 0x040fe200078e0204 */
[----:B------:R-:W-:-:S04]  /*caf0*/  ISETP.GT.U32.AND P4, PT, R29, R3, PT ;  /* 0x000000031d00720c */ /* 0x000fc80003f84070 */
[----:B------:R-:W-:Y:S01]  /*cb00*/  ISETP.GT.U32.AND P5, PT, R29, R4, PT ;  /* 0x000000041d00720c */ /* 0x000fe20003fa4070 */
[----:B------:R-:W-:Y:S01]  /*cb10*/  IMAD.HI.U32 R10, R16, R7, RZ ;  /* 0x00000007100a7227 */ /* 0x000fe200078e00ff */
[----:B------:R-:W-:Y:S02]  /*cb20*/  ISETP.GE.AND P1, PT, R11, RZ, PT ;  /* 0x000000ff0b00720c */ /* 0x000fe40003f26270 */
[----:B------:R-:W-:Y:S01]  /*cb30*/  IABS R11, R12 ;  /* 0x0000000c000b7213 */ /* 0x000fe20000000000 */
[----:B------:R-:W-:-:S04]  /*cb40*/  IMAD.MOV R10, RZ, RZ, -R10 ;  /* 0x000000ffff0a7224 */ /* 0x000fc800078e0a0a */
[----:B------:R-:W-:-:S04]  /*cb50*/  IMAD.HI.U32 R8, R16, R11, RZ ;  /* 0x0000000b10087227 */ /* 0x000fc800078e00ff */
[----:B------:R-:W-:Y:S02]  /*cb60*/  @!P5 IMAD.IADD R4, R4, 0x1, -R29 ;  /* 0x000000010404d824 */ /* 0x000fe400078e0a1d */
[----:B------:R-:W-:Y:S02]  /*cb70*/  IMAD R7, R29, R10, R7 ;  /* 0x0000000a1d077224 */ /* 0x000fe400078e0207 */
[----:B------:R-:W-:Y:S01]  /*cb80*/  @!P4 IMAD.IADD R3, R3, 0x1, -R29 ;  /* 0x000000010303c824 */ /* 0x000fe200078e0a1d */
[C---:B------:R-:W-:Y:S01]  /*cb90*/  ISETP.GT.U32.AND P4, PT, R29.reuse, R4, PT ;  /* 0x000000041d00720c */ /* 0x040fe20003f84070 */
[----:B------:R-:W-:Y:S02]  /*cba0*/  IMAD.MOV R8, RZ, RZ, -R8 ;  /* 0x000000ffff087224 */ /* 0x000fe400078e0a08 */
[----:B------:R-:W-:Y:S01]  /*cbb0*/  IMAD.HI.U32 R10, R16, R5, RZ ;  /* 0x00000005100a7227 */ /* 0x000fe200078e00ff */
[----:B------:R-:W-:Y:S02]  /*cbc0*/  IABS R6, R15 ;  /* 0x0000000f00067213 */ /* 0x000fe40000000000 */
[C---:B------:R-:W-:Y:S01]  /*cbd0*/  ISETP.GT.U32.AND P6, PT, R29.reuse, R7, PT ;  /* 0x000000071d00720c */ /* 0x040fe20003fc4070 */
[----:B------:R-:W-:-:S02]  /*cbe0*/  IMAD R11, R29, R8, R11 ;  /* 0x000000081d0b7224 */ /* 0x000fc400078e020b */
[----:B------:R-:W-:Y:S01]  /*cbf0*/  IMAD.MOV R10, RZ, RZ, -R10 ;  /* 0x000000ffff0a7224 */ /* 0x000fe200078e0a0a */
[----:B------:R-:W-:Y:S01]  /*cc00*/  IABS R8, R9 ;  /* 0x0000000900087213 */ /* 0x000fe20000000000 */
[----:B------:R-:W-:Y:S01]  /*cc10*/  IMAD.HI.U32 R9, R16, R6, RZ ;  /* 0x0000000610097227 */ /* 0x000fe200078e00ff */
[C---:B------:R-:W-:Y:S02]  /*cc20*/  ISETP.GT.U32.AND P3, PT, R29.reuse, R3, PT ;  /* 0x000000031d00720c */ /* 0x040fe40003f64070 */
[C---:B------:R-:W-:Y:S01]  /*cc30*/  ISETP.GT.U32.AND P5, PT, R29.reuse, R11, PT ;  /* 0x0000000b1d00720c */ /* 0x040fe20003fa4070 */
[C---:B------:R-:W-:Y:S02]  /*cc40*/  IMAD R5, R29.reuse, R10, R5 ;  /* 0x0000000a1d057224 */ /* 0x040fe400078e0205 */
[----:B------:R-:W-:Y:S02]  /*cc50*/  IMAD.MOV R9, RZ, RZ, -R9 ;  /* 0x000000ffff097224 */ /* 0x000fe400078e0a09 */
[--C-:B------:R-:W-:Y:S01]  /*cc60*/  @!P4 IMAD.IADD R4, R4, 0x1, -R29.reuse ;  /* 0x000000010404c824 */ /* 0x100fe200078e0a1d */
[----:B------:R-:W-:Y:S01]  /*cc70*/  ISETP.GT.U32.AND P4, PT, R29, R5, PT ;  /* 0x000000051d00720c */ /* 0x000fe20003f84070 */
[----:B------:R-:W-:-:S02]  /*cc80*/  @!P6 IMAD.IADD R7, R7, 0x1, -R29 ;  /* 0x000000010707e824 */ /* 0x000fc400078e0a1d */
[----:B------:R-:W-:Y:S02]  /*cc90*/  IMAD R6, R29, R9, R6 ;  /* 0x000000091d067224 */ /* 0x000fe400078e0206 */
[--C-:B------:R-:W-:Y:S01]  /*cca0*/  @!P3 IMAD.IADD R3, R3, 0x1, -R29.reuse ;  /* 0x000000010303b824 */ /* 0x100fe200078e0a1d */
[----:B------:R-:W-:Y:S01]  /*ccb0*/  ISETP.GT.U32.AND P6, PT, R29, R7, PT ;  /* 0x000000071d00720c */ /* 0x000fe20003fc4070 */
[----:B------:R-:W-:Y:S01]  /*ccc0*/  @!P5 IMAD.IADD R11, R11, 0x1, -R29 ;  /* 0x000000010b0bd824 */ /* 0x000fe200078e0a1d */
[----:B------:R-:W-:-:S04]  /*ccd0*/  ISETP.GT.U32.AND P3, PT, R29, R6, PT ;  /* 0x000000061d00720c */ /* 0x000fc80003f64070 */
[----:B------:R-:W-:Y:S01]  /*cce0*/  ISETP.GT.U32.AND P5, PT, R29, R11, PT ;  /* 0x0000000b1d00720c */ /* 0x000fe20003fa4070 */
[----:B------:R-:W-:-:S06]  /*ccf0*/  @!P4 IMAD.IADD R5, R5, 0x1, -R29 ;  /* 0x000000010505c824 */ /* 0x000fcc00078e0a1d */
[--C-:B------:R-:W-:Y:S02]  /*cd00*/  @!P6 IMAD.IADD R7, R7, 0x1, -R29.reuse ;  /* 0x000000010707e824 */ /* 0x100fe400078e0a1d */
[----:B------:R-:W-:Y:S01]  /*cd10*/  @!P3 IMAD.IADD R6, R6, 0x1, -R29 ;  /* 0x000000010606b824 */ /* 0x000fe200078e0a1d */
[----:B------:R-:W-:Y:S02]  /*cd20*/  ISETP.GE.AND P3, PT, R15, RZ, PT ;  /* 0x000000ff0f00720c */ /* 0x000fe40003f66270 */
[----:B------:R-:W2:Y:S01]  /*cd30*/  LDL.LU R15, [R1+0x1f0] ;  /* 0x0001f000010f7983 */ /* 0x000ea20000300800 */
[----:B------:R-:W-:Y:S02]  /*cd40*/  @!P0 IMAD.MOV R3, RZ, RZ, -R3 ;  /* 0x000000ffff038224 */ /* 0x000fe400078e0a03 */
[----:B------:R-:W-:Y:S01]  /*cd50*/  @!P5 IMAD.IADD R11, R11, 0x1, -R29 ;  /* 0x000000010b0bd824 */ /* 0x000fe200078e0a1d */
[----:B----4-:R-:W-:Y:S01]  /*cd60*/  ISETP.GE.AND P4, PT, R14, RZ, PT ;  /* 0x000000ff0e00720c */ /* 0x010fe20003f86270 */
[----:B------:R-:W-:-:S04]  /*cd70*/  IMAD.MOV.U32 R14, RZ, RZ, R4 ;  /* 0x000000ffff0e7224 */ /* 0x000fc800078e0004 */
[----:B------:R-:W-:-:S05]  /*cd80*/  @!P1 IMAD.MOV R14, RZ, RZ, -R14 ;  /* 0x000000ffff0e9224 */ /* 0x000fca00078e0a0e */
[----:B------:R0:W-:Y:S04]  /*cd90*/  STL [R1+0x568], R14 ;  /* 0x0005680e01007387 */ /* 0x0001e80000100800 */
[----:B------:R1:W-:Y:S01]  /*cda0*/  STL [R1+0x570], R3 ;  /* 0x0005700301007387 */ /* 0x0003e20000100800 */
[----:B0-----:R-:W-:-:S03]  /*cdb0*/  IMAD.MOV.U32 R14, RZ, RZ, R7 ;  /* 0x000000ffff0e7224 */ /* 0x001fc600078e0007 */
[----:B------:R-:W4:Y:S01]  /*cdc0*/  LDL.LU R7, [R1+0x1d8] ;  /* 0x0001d80001077983 */ /* 0x000f220000300800 */
[----:B------:R-:W-:Y:S02]  /*cdd0*/  @!P2 IMAD.MOV R14, RZ, RZ, -R14 ;  /* 0x000000ffff0ea224 */ /* 0x000fe400078e0a0e */
[----:B-1----:R-:W-:Y:S02]  /*cde0*/  IMAD.MOV.U32 R3, RZ, RZ, R11 ;  /* 0x000000ffff037224 */ /* 0x002fe400078e000b */
[----:B------:R-:W4:Y:S04]  /*cdf0*/  LDL.LU R11, [R1+0x1ec] ;  /* 0x0001ec00010b7983 */ /* 0x000f280000300800 */
[----:B------:R0:W-:Y:S04]  /*ce00*/  STL [R1+0x574], R14 ;  /* 0x0005740e01007387 */ /* 0x0001e80000100800 */
[----:B0-----:R-:W4:Y:S01]  /*ce10*/  LDL.LU R14, [R1+0x233c] ;  /* 0x00233c00010e7983 */ /* 0x001f220000300800 */
[----:B------:R-:W-:-:S04]  /*ce20*/  IMAD.HI.U32 R9, R16, R8, RZ ;  /* 0x0000000810097227 */ /* 0x000fc800078e00ff */
[----:B------:R-:W-:-:S04]  /*ce30*/  IMAD.MOV R9, RZ, RZ, -R9 ;  /* 0x000000ffff097224 */ /* 0x000fc800078e0a09 */
[----:B------:R-:W-:-:S05]  /*ce40*/  IMAD R8, R29, R9, R8 ;  /* 0x000000091d087224 */ /* 0x000fca00078e0208 */
[C---:B------:R-:W-:Y:S02]  /*ce50*/  ISETP.GT.U32.AND P5, PT, R29.reuse, R8, PT ;  /* 0x000000081d00720c */ /* 0x040fe40003fa4070 */
[----:B------:R-:W-:Y:S02]  /*ce60*/  ISETP.GT.U32.AND P1, PT, R29, R5, PT ;  /* 0x000000051d00720c */ /* 0x000fe40003f24070 */
[----:B------:R-:W-:-:S09]  /*ce70*/  ISETP.GE.AND P6, PT, R12, RZ, PT ;  /* 0x000000ff0c00720c */ /* 0x000fd20003fc6270 */
[----:B------:R-:W-:Y:S01]  /*ce80*/  @!P5 IMAD.IADD R8, R8, 0x1, -R29 ;  /* 0x000000010808d824 */ /* 0x000fe200078e0a1d */
[----:B------:R-:W-:-:S04]  /*ce90*/  ISETP.GT.U32.AND P5, PT, R29, R6, PT ;  /* 0x000000061d00720c */ /* 0x000fc80003fa4070 */
[----:B------:R-:W-:Y:S01]  /*cea0*/  ISETP.GT.U32.AND P0, PT, R29, R8, PT ;  /* 0x000000081d00720c */ /* 0x000fe20003f04070 */
[----:B------:R-:W-:Y:S02]  /*ceb0*/  @!P1 IMAD.IADD R5, R5, 0x1, -R29 ;  /* 0x0000000105059824 */ /* 0x000fe400078e0a1d */
[----:B------:R-:W-:Y:S01]  /*cec0*/  @!P6 IMAD.MOV R3, RZ, RZ, -R3 ;  /* 0x000000ffff03e224 */ /* 0x000fe200078e0a03 */
[----:B---3--:R-:W-:Y:S02]  /*ced0*/  IABS R10, R26 ;  /* 0x0000001a000a7213 */ /* 0x008fe40000000000 */
[----:B--2---:R-:W-:Y:S02]  /*cee0*/  IABS R9, R27 ;  /* 0x0000001b00097213 */ /* 0x004fe40000000000 */
[----:B------:R-:W-:Y:S01]  /*cef0*/  STL [R1+0x57c], R3 ;  /* 0x00057c0301007387 */ /* 0x000fe20000100800 */
[----:B------:R-:W-:-:S04]  /*cf00*/  @!P5 IMAD.IADD R6, R6, 0x1, -R29 ;  /* 0x000000010606d824 */ /* 0x000fc800078e0a1d */
[----:B------:R-:W-:Y:S01]  /*cf10*/  @!P0 IMAD.IADD R8, R8, 0x1, -R29 ;  /* 0x0000000108088824 */ /* 0x000fe200078e0a1d */
[----:B------:R-:W-:Y:S02]  /*cf20*/  ISETP.GE.AND P0, PT, R27, RZ, PT ;  /* 0x000000ff1b00720c */ /* 0x000fe40003f06270 */
[----:B------:R-:W2:Y:S01]  /*cf30*/  LDL.LU R27, [R1+0x1f4] ;  /* 0x0001f400011b7983 */ /* 0x000ea20000300800 */
[----:B------:R-:W-:-:S04]  /*cf40*/  IMAD.HI.U32 R4, R16, R10, RZ ;  /* 0x0000000a10047227 */ /* 0x000fc800078e00ff */
[----:B------:R-:W-:-:S04]  /*cf50*/  IMAD.MOV R4, RZ, RZ, -R4 ;  /* 0x000000ffff047224 */ /* 0x000fc800078e0a04 */
[----:B------:R-:W-:Y:S01]  /*cf60*/  IMAD R10, R29, R4, R10 ;  /* 0x000000041d0a7224 */ /* 0x000fe200078e020a */
[----:B------:R-:W-:Y:S02]  /*cf70*/  IABS R4, R25 ;  /* 0x0000001900047213 */ /* 0x000fe40000000000 */
[----:B----4-:R-:W-:Y:S01]  /*cf80*/  ISETP.GE.AND P1, PT, R14, RZ, PT ;  /* 0x000000ff0e00720c */ /* 0x010fe20003f26270 */
[----:B------:R-:W-:-:S04]  /*cf90*/  IMAD.MOV.U32 R14, RZ, RZ, R5 ;  /* 0x000000ffff0e7224 */ /* 0x000fc800078e0005 */
[----:B------:R-:W-:Y:S01]  /*cfa0*/  @!P4 IMAD.MOV R14, RZ, RZ, -R14 ;  /* 0x000000ffff0ec224 */ /* 0x000fe200078e0a0e */
[----:B------:R-:W-:Y:S02]  /*cfb0*/  ISETP.GE.AND P4, PT, R26, RZ, PT ;  /* 0x000000ff1a00720c */ /* 0x000fe40003f86270 */
[----:B------:R-:W3:Y:S04]  /*cfc0*/  LDL.LU R26, [R1+0x1f8] ;  /* 0x0001f800011a7983 */ /* 0x000ee80000300800 */
[----:B------:R0:W-:Y:S02]  /*cfd0*/  STL [R1+0x584], R14 ;  /* 0x0005840e01007387 */ /* 0x0001e40000100800 */
[----:B0-----:R-:W-:-:S04]  /*cfe0*/  IMAD.MOV.U32 R14, RZ, RZ, R6 ;  /* 0x000000ffff0e7224 */ /* 0x001fc800078e0006 */
[----:B------:R-:W-:Y:S02]  /*cff0*/  @!P3 IMAD.MOV R14, RZ, RZ, -R14 ;  /* 0x000000ffff0eb224 */ /* 0x000fe400078e0a0e */
[----:B------:R-:W-:Y:S02]  /*d000*/  IMAD.MOV.U32 R6, RZ, RZ, R25 ;  /* 0x000000ffff067224 */ /* 0x000fe400078e0019 */
[----:B------:R-:W-:Y:S01]  /*d010*/  IMAD.MOV.U32 R25, RZ, RZ, R20 ;  /* 0x000000ffff197224 */ /* 0x000fe200078e0014 */
[----:B------:R0:W-:Y:S01]  /*d020*/  STL [R1+0x598], R14 ;  /* 0x0005980e01007387 */ /* 0x0001e20000100800 */
[----:B------:R-:W-:-:S03]  /*d030*/  IMAD.MOV.U32 R20, RZ, RZ, R19 ;  /* 0x000000ffff147224 */ /* 0x000fc600078e0013 */
[----:B------:R-:W4:Y:S01]  /*d040*/  LDL R19, [R1+0x200] ;  /* 0x0002000001137983 */ /* 0x000f220000100800 */
[----:B------:R-:W-:-:S04]  /*d050*/  IMAD.HI.U32 R12, R16, R0, RZ ;  /* 0x00000000100c7227 */ /* 0x000fc800078e00ff */
[----:B------:R-:W-:Y:S01]  /*d060*/  IMAD.MOV R12, RZ, RZ, -R12 ;  /* 0x000000ffff0c7224 */ /* 0x000fe200078e0a0c */
[----:B------:R-:W-:Y:S01]  /*d070*/  IABS R3, R11 ;  /* 0x0000000b00037213 */ /* 0x000fe20000000000 */
[----:B0-----:R-:W2:Y:S02]  /*d080*/  LDL R14, [R1+0x1fc] ;  /* 0x0001fc00010e7983 */ /* 0x001ea40000100800 */
[----:B------:R-:W-:Y:S02]  /*d090*/  IMAD R12, R29, R12, R0 ;  /* 0x0000000c1d0c7224 */ /* 0x000fe400078e0200 */
[----:B------:R-:W-:-:S04]  /*d0a0*/  IMAD.HI.U32 R0, R16, R9, RZ ;  /* 0x0000000910007227 */ /* 0x000fc800078e00ff */
[----:B------:R-:W-:Y:S01]  /*d0b0*/  IMAD.MOV R0, RZ, RZ, -R0 ;  /* 0x000000ffff007224 */ /* 0x000fe200078e0a00 */
[----:B------:R-:W-:-:S03]  /*d0c0*/  ISETP.GT.U32.AND P6, PT, R29, R12, PT ;  /* 0x0000000c1d00720c */ /* 0x000fc60003fc4070 */
[----:B------:R-:W-:-:S05]  /*d0d0*/  IMAD R0, R29, R0, R9 ;  /* 0x000000001d007224 */ /* 0x000fca00078e0209 */
[----:B------:R-:W-:-:S05]  /*d0e0*/  ISETP.GT.U32.AND P5, PT, R29, R0, PT ;  /* 0x000000001d00720c */ /* 0x000fca0003fa4070 */
[----:B------:R-:W-:Y:S01]  /*d0f0*/  @!P6 IMAD.IADD R12, R12, 0x1, -R29 ;  /* 0x000000010c0ce824 */ /* 0x000fe200078e0a1d */
[----:B------:R-:W-:Y:S02]  /*d100*/  ISETP.GT.U32.AND P6, PT, R29, R10, PT ;  /* 0x0000000a1d00720c */ /* 0x000fe40003fc4070 */
[----:B------:R-:W-:-:S05]  /*d110*/  ISETP.GE.AND P2, PT, R7, RZ, PT ;  /* 0x000000ff0700720c */ /* 0x000fca0003f46270 */
[----:B------:R-:W-:Y:S01]  /*d120*/  @!P5 IMAD.IADD R0, R0, 0x1, -R29 ;  /* 0x000000010000d824 */ /* 0x000fe200078e0a1d */
[----:B------:R-:W-:Y:S01]  /*d130*/  ISETP.GT.U32.AND P5, PT, R29, R12, PT ;  /* 0x0000000c1d00720c */ /* 0x000fe20003fa4070 */
[----:B------:R-:W-:-:S04]  /*d140*/  IMAD.HI.U32 R9, R16, R3, RZ ;  /* 0x0000000310097227 */ /* 0x000fc800078e00ff */
[----:B------:R-:W-:Y:S02]  /*d150*/  IMAD.MOV R9, RZ, RZ, -R9 ;  /* 0x000000ffff097224 */ /* 0x000fe400078e0a09 */
[----:B------:R-:W-:Y:S01]  /*d160*/  @!P6 IMAD.IADD R10, R10, 0x1, -R29 ;  /* 0x000000010a0ae824 */ /* 0x000fe200078e0a1d */
[C---:B------:R-:W-:Y:S01]  /*d170*/  ISETP.GT.U32.AND P6, PT, R29.reuse, R0, PT ;  /* 0x000000001d00720c */ /* 0x040fe20003fc4070 */
[----:B------:R-:W-:-:S04]  /*d180*/  IMAD R3, R29, R9, R3 ;  /* 0x000000091d037224 */ /* 0x000fc800078e0203 */
[----:B------:R-:W-:Y:S02]  /*d190*/  @!P5 IMAD.IADD R12, R12, 0x1, -R29 ;  /* 0x000000010c0cd824 */ /* 0x000fe400078e0a1d */
[----:B------:R-:W-:Y:S02]  /*d1a0*/  IMAD.MOV.U32 R9, RZ, RZ, R6 ;  /* 0x000000ffff097224 */ /* 0x000fe400078e0006 */
[----:B------:R-:W-:Y:S02]  /*d1b0*/  @!P2 IMAD.MOV R8, RZ, RZ, -R8 ;  /* 0x000000ffff08a224 */ /* 0x000fe400078e0a08 */
[----:B------:R-:W-:-:S03]  /*d1c0*/  IMAD.MOV.U32 R6, RZ, RZ, R12 ;  /* 0x000000ffff067224 */ /* 0x000fc600078e000c */
[----:B------:R3:W-:Y:S01]  /*d1d0*/  STL [R1+0x59c], R8 ;  /* 0x00059c0801007387 */ /* 0x0007e20000100800 */
[----:B------:R-:W-:Y:S02]  /*d1e0*/  @!P1 IMAD.MOV R6, RZ, RZ, -R6 ;  /* 0x000000ffff069224 */ /* 0x000fe400078e0a06 */
[----:B------:R-:W-:-:S03]  /*d1f0*/  @!P6 IMAD.IADD R0, R0, 0x1, -R29 ;  /* 0x000000010000e824 */ /* 0x000fc600078e0a1d */
[----:B------:R0:W-:Y:S01]  /*d200*/  STL [R1+0x5a4], R6 ;  /* 0x0005a40601007387 */ /* 0x0001e20000100800 */
[----:B------:R-:W-:-:S05]  /*d210*/  @!P0 IMAD.MOV R0, RZ, RZ, -R0 ;  /* 0x000000ffff008224 */ /* 0x000fca00078e0a00 */
[----:B------:R4:W-:Y:S01]  /*d220*/  STL [R1+0x5a8], R0 ;  /* 0x0005a80001007387 */ /* 0x0009e20000100800 */
[----:B---3--:R-:W-:-:S05]  /*d230*/  IABS R8, R26 ;  /* 0x0000001a00087213 */ /* 0x008fca0000000000 */
[----:B0-----:R-:W-:-:S04]  /*d240*/  IMAD.HI.U32 R6, R16, R8, RZ ;  /* 0x0000000810067227 */ /* 0x001fc800078e00ff */
[----:B------:R-:W-:-:S04]  /*d250*/  IMAD.MOV R12, RZ, RZ, -R6 ;  /* 0x000000ffff0c7224 */ /* 0x000fc800078e0a06 */
[----:B------:R-:W-:Y:S02]  /*d260*/  IMAD R8, R29, R12, R8 ;  /* 0x0000000c1d087224 */ /* 0x000fe400078e0208 */
[----:B------:R-:W3:Y:S01]  /*d270*/  LDL R12, [R1+0x20c] ;  /* 0x00020c00010c7983 */ /* 0x000ee20000100800 */
[----:B----4-:R-:W-:-:S03]  /*d280*/  IABS R0, R19 ;  /* 0x0000001300007213 */ /* 0x010fc60000000000 */
[----:B------:R-:W4:Y:S01]  /*d290*/  LDL R19, [R1+0x204] ;  /* 0x0002040001137983 */ /* 0x000f220000100800 */
[----:B------:R-:W-:Y:S01]  /*d2a0*/  IMAD.HI.U32 R5, R16, R4, RZ ;  /* 0x0000000410057227 */ /* 0x000fe200078e00ff */
[----:B------:R-:W-:-:S03]  /*d2b0*/  IABS R7, R15 ;  /* 0x0000000f00077213 */ /* 0x000fc60000000000 */
[----:B------:R-:W-:Y:S01]  /*d2c0*/  IMAD.MOV R5, RZ, RZ, -R5 ;  /* 0x000000ffff057224 */ /* 0x000fe200078e0a05 */
[----:B------:R-:W-:-:S03]  /*d2d0*/  ISETP.GT.U32.AND P3, PT, R29, R10, PT ;  /* 0x0000000a1d00720c */ /* 0x000fc60003f64070 */
[----:B------:R-:W-:Y:S02]  /*d2e0*/  IMAD R4, R29, R5, R4 ;  /* 0x000000051d047224 */ /* 0x000fe400078e0204 */
[----:B------:R-:W-:-:S04]  /*d2f0*/  IMAD.HI.U32 R5, R16, R7, RZ ;  /* 0x0000000710057227 */ /* 0x000fc800078e00ff */
[----:B------:R-:W-:Y:S01]  /*d300*/  IMAD.MOV R5, RZ, RZ, -R5 ;  /* 0x000000ffff057224 */ /* 0x000fe200078e0a05 */
[----:B------:R-:W-:-:S03]  /*d310*/  ISETP.GT.U32.AND P6, PT, R29, R3, PT ;  /* 0x000000031d00720c */ /* 0x000fc60003fc4070 */
[----:B------:R-:W-:Y:S02]  /*d320*/  IMAD R5, R29, R5, R7 ;  /* 0x000000051d057224 */ /* 0x000fe400078e0207 */
[----:B------:R-:W-:-:S03]  /*d330*/  @!P3 IMAD.IADD R10, R10, 0x1, -R29 ;  /* 0x000000010a0ab824 */ /* 0x000fc600078e0a1d */
[----:B------:R-:W-:Y:S02]  /*d340*/  ISETP.GT.U32.AND P3, PT, R29, R5, PT ;  /* 0x000000051d00720c */ /* 0x000fe40003f64070 */
[----:B------:R-:W-:Y:S02]  /*d350*/  ISETP.GE.AND P1, PT, R11, RZ, PT ;  /* 0x000000ff0b00720c */ /* 0x000fe40003f26270 */
[----:B--2---:R-:W-:Y:S01]  /*d360*/  IABS R11, R27 ;  /* 0x0000001b000b7213 */ /* 0x004fe20000000000 */
[----:B------:R-:W-:Y:S01]  /*d370*/  @!P6 IMAD.IADD R3, R3, 0x1, -R29 ;  /* 0x000000010303e824 */ /* 0x000fe200078e0a1d */
[----:B------:R-:W-:-:S03]  /*d380*/  ISETP.GT.U32.AND P5, PT, R29, R4, PT ;  /* 0x000000041d00720c */ /* 0x000fc60003fa4070 */
[----:B------:R-:W-:Y:S01]  /*d390*/  IMAD.HI.U32 R7, R16, R11, RZ ;  /* 0x0000000b10077227 */ /* 0x000fe200078e00ff */
[----:B------:R-:W-:-:S03]  /*d3a0*/  ISETP.GT.U32.AND P6, PT, R29, R3, PT ;  /* 0x000000031d00720c */ /* 0x000fc60003fc4070 */
[----:B------:R-:W-:Y:S02]  /*d3b0*/  @!P3 IMAD.IADD R5, R5, 0x1, -R29 ;  /* 0x000000010505b824 */ /* 0x000fe400078e0a1d */
[----:B------:R-:W-:-:S03]  /*d3c0*/  IMAD.MOV R7, RZ, RZ, -R7 ;  /* 0x000000ffff077224 */ /* 0x000fc600078e0a07 */
[C---:B------:R-:W-:Y:S01]  /*d3d0*/  ISETP.GT.U32.AND P3, PT, R29.reuse, R5, PT ;  /* 0x000000051d00720c */ /* 0x040fe20003f64070 */
[----:B------:R-:W-:Y:S01]  /*d3e0*/  IMAD R11, R29, R7, R11 ;  /* 0x000000071d0b7224 */ /* 0x000fe200078e020b */
[----:B------:R-:W-:Y:S02]  /*d3f0*/  ISETP.GE.AND P2, PT, R9, RZ, PT ;  /* 0x000000ff0900720c */ /* 0x000fe40003f46270 */
[----:B------:R-:W-:Y:S01]  /*d400*/  IABS R9, R14 ;  /* 0x0000000e00097213 */ /* 0x000fe20000000000 */
[--C-:B------:R-:W-:Y:S01]  /*d410*/  @!P6 IMAD.IADD R3, R3, 0x1, -R29.reuse ;  /* 0x000000010303e824 */ /* 0x100fe200078e0a1d */
[----:B------:R-:W-:Y:S01]  /*d420*/  ISETP.GT.U32.AND P6, PT, R29, R11, PT ;  /* 0x0000000b1d00720c */ /* 0x000fe20003fc4070 */
[--C-:B------:R-:W-:Y:S01]  /*d430*/  @!P5 IMAD.IADD R4, R4, 0x1, -R29.reuse ;  /* 0x000000010404d824 */ /* 0x100fe200078e0a1d */
[----:B------:R-:W-:Y:S01]  /*d440*/  ISETP.GE.AND P0, PT, R15, RZ, PT ;  /* 0x000000ff0f00720c */ /* 0x000fe20003f06270 */
[C---:B------:R-:W-:Y:S01]  /*d450*/  IMAD.HI.U32 R7, R16.reuse, R9, RZ ;  /* 0x0000000910077227 */ /* 0x040fe200078e00ff */
[----:B------:R-:W2:Y:S03]  /*d460*/  LDL R14, [R1+0x210] ;  /* 0x00021000010e7983 */ /* 0x000ea60000100800 */
[----:B------:R-:W-:Y:S01]  /*d470*/  @!P3 IMAD.IADD R5, R5, 0x1, -R29 ;  /* 0x000000010505b824 */ /* 0x000fe200078e0a1d */
[C---:B------:R-:W-:Y:S01]  /*d480*/  ISETP.GT.U32.AND P3, PT, R29.reuse, R8, PT ;  /* 0x000000081d00720c */ /* 0x040fe20003f64070 */
[----:B------:R-:W-:Y:S01]  /*d490*/  IMAD.MOV R7, RZ, RZ, -R7 ;  /* 0x000000ffff077224 */ /* 0x000fe200078e0a07 */
[----:B------:R-:W-:Y:S01]  /*d4a0*/  ISETP.GT.U32.AND P5, PT, R29, R4, PT ;  /* 0x000000041d00720c */ /* 0x000fe20003fa4070 */
[----:B------:R-:W-:-:S04]  /*d4b0*/  IMAD.HI.U32 R6, R16, R0, RZ ;  /* 0x0000000010067227 */ /* 0x000fc800078e00ff */
[----:B------:R-:W-:Y:S02]  /*d4c0*/  IMAD R9, R29, R7, R9 ;  /* 0x000000071d097224 */ /* 0x000fe400078e0209 */
[--C-:B------:R-:W-:Y:S02]  /*d4d0*/  @!P6 IMAD.IADD R11, R11, 0x1, -R29.reuse ;  /* 0x000000010b0be824 */ /* 0x100fe400078e0a1d */
[----:B------:R-:W-:Y:S01]  /*d4e0*/  IMAD.MOV R6, RZ, RZ, -R6 ;  /* 0x000000ffff067224 */ /* 0x000fe200078e0a06 */
[----:B------:R-:W-:Y:S01]  /*d4f0*/  ISETP.GT.U32.AND P6, PT, R29, R9, PT ;  /* 0x000000091d00720c */ /* 0x000fe20003fc4070 */
[--C-:B------:R-:W-:Y:S02]  /*d500*/  @!P3 IMAD.IADD R8, R8, 0x1, -R29.reuse ;  /* 0x000000010808b824 */ /* 0x100fe400078e0a1d */
[--C-:B------:R-:W-:Y:S01]  /*d510*/  @!P5 IMAD.IADD R4, R4, 0x1, -R29.reuse ;  /* 0x000000010404d824 */ /* 0x100fe200078e0a1d */
[----:B------:R-:W-:Y:S01]  /*d520*/  ISETP.GE.AND P5, PT, R27, RZ, PT ;  /* 0x000000ff1b00720c */ /* 0x000fe20003fa6270 */
[----:B------:R-:W-:Y:S01]  /*d530*/  IMAD R0, R29, R6, R0 ;  /* 0x000000061d007224 */ /* 0x000fe200078e0200 */
[----:B------:R-:W2:Y:S07]  /*d540*/  LDL R27, [R1+0x214] ;  /* 0x00021400011b7983 */ /* 0x000eae0000100800 */
[----:B------:R-:W-:Y:S01]  /*d550*/  @!P6 IMAD.IADD R9, R9, 0x1, -R29 ;  /* 0x000000010909e824 */ /* 0x000fe200078e0a1d */
[----:B---3--:R-:W-:-:S02]  /*d560*/  IABS R6, R12 ;  /* 0x0000000c00067213 */ /* 0x008fc40000000000 */
[----:B----4-:R-:W-:Y:S02]  /*d570*/  IABS R15, R19 ;  /* 0x00000013000f7213 */ /* 0x010fe40000000000 */
[----:B------:R-:W3:Y:S04]  /*d580*/  LDL R19, [R1+0x218] ;  /* 0x0002180001137983 */ /* 0x000ee80000100800 */
[----:B------:R0:W-:Y:S02]  /*d590*/  STL [R1+0x2338], R8 ;  /* 0x0023380801007387 */ /* 0x0001e40000100800 */
[----:B0-----:R-:W-:Y:S02]  /*d5a0*/  IMAD.MOV.U32 R8, RZ, RZ, R25 ;  /* 0x000000ffff087224 */ /* 0x001fe400078e0019 */
[----:B------:R-:W-:-:S02]  /*d5b0*/  IMAD.MOV.U32 R25, RZ, RZ, R17 ;  /* 0x000000ffff197224 */ /* 0x000fc400078e0011 */
[----:B------:R-:W-:-:S04]  /*d5c0*/  IMAD.HI.U32 R17, R16, R6, RZ ;  /* 0x0000000610117227 */ /* 0x000fc800078e00ff */
[----:B------:R-:W-:Y:S01]  /*d5d0*/  IMAD.MOV R17, RZ, RZ, -R17 ;  /* 0x000000ffff117224 */ /* 0x000fe200078e0a11 */
[----:B------:R0:W-:Y:S03]  /*d5e0*/  STL [R1+0x2334], R9 ;  /* 0x0023340901007387 */ /* 0x0001e60000100800 */
[----:B------:R-:W-:Y:S01]  /*d5f0*/  IMAD R6, R29, R17, R6 ;  /* 0x000000111d067224 */ /* 0x000fe200078e0206 */
[----:B0-----:R-:W4:Y:S04]  /*d600*/  LDL.LU R9, [R1+0xa3c] ;  /* 0x000a3c0001097983 */ /* 0x001f280000300800 */
[----:B------:R-:W4:Y:S01]  /*d610*/  LDL.LU R17, [R1+0x3f0] ;  /* 0x0003f00001117983 */ /* 0x000f220000300800 */
[----:B------:R-:W-:-:S04]  /*d620*/  IMAD.HI.U32 R7, R16, R15, RZ ;  /* 0x0000000f10077227 */ /* 0x000fc800078e00ff */
[----:B------:R-:W-:-:S04]  /*d630*/  IMAD.MOV R7, RZ, RZ, -R7 ;  /* 0x000000ffff077224 */ /* 0x000fc800078e0a07 */
[----:B------:R-:W-:Y:S01]  /*d640*/  IMAD R15, R29, R7, R15 ;  /* 0x000000071d0f7224 */ /* 0x000fe200078e020f */
[----:B--2---:R-:W-:Y:S02]  /*d650*/  IABS R12, R14 ;  /* 0x0000000e000c7213 */ /* 0x004fe40000000000 */
[----:B---3--:R-:W-:-:S03]  /*d660*/  IABS R7, R19 ;  /* 0x0000001300077213 */ /* 0x008fc60000000000 */
[----:B------:R-:W-:-:S04]  /*d670*/  IMAD.HI.U32 R19, R16, R12, RZ ;  /* 0x0000000c10137227 */ /* 0x000fc800078e00ff */
[----:B------:R-:W-:-:S04]  /*d680*/  IMAD.MOV R19, RZ, RZ, -R19 ;  /* 0x000000ffff137224 */ /* 0x000fc800078e0a13 */
[----:B------:R-:W-:Y:S02]  /*d690*/  IMAD R12, R29, R19, R12 ;  /* 0x000000131d0c7224 */ /* 0x000fe400078e020c */
[----:B----4-:R-:W-:Y:S02]  /*d6a0*/  IMAD.MOV.U32 R19, RZ, RZ, R17 ;  /* 0x000000ffff137224 */ /* 0x010fe400078e0011 */
[----:B------:R-:W-:Y:S02]  /*d6b0*/  IMAD.MOV.U32 R17, RZ, RZ, R9 ;  /* 0x000000ffff117224 */ /* 0x000fe400078e0009 */
[----:B------:R-:W-:Y:S02]  /*d6c0*/  IMAD.MOV.U32 R9, RZ, RZ, R10 ;  /* 0x000000ffff097224 */ /* 0x000fe400078e000a */
[----:B------:R-:W2:Y:S01]  /*d6d0*/  LDL R10, [R1+0x220] ;  /* 0x00022000010a7983 */ /* 0x000ea20000100800 */
[----:B------:R-:W-:Y:S01]  /*d6e0*/  IABS R14, R27 ;  /* 0x0000001b000e7213 */ /* 0x000fe20000000000 */
[----:B------:R-:W-:-:S04]  /*d6f0*/  IMAD.MOV.U32 R27, RZ, RZ, R18 ;  /* 0x000000ffff1b7224 */ /* 0x000fc800078e0012 */
[----:B------:R-:W-:-:S04]  /*d700*/  IMAD.HI.U32 R18, R16, R14, RZ ;  /* 0x0000000e10127227 */ /* 0x000fc800078e00ff */
[----:B------:R-:W-:Y:S02]  /*d710*/  IMAD.MOV R18, RZ, RZ, -R18 ;  /* 0x000000ffff127224 */ /* 0x000fe400078e0a12 */
[----:B------:R-:W-:Y:S02]  /*d720*/  @!P4 IMAD.MOV R9, RZ, RZ, -R9 ;  /* 0x000000ffff09c224 */ /* 0x000fe400078e0a09 */
[C---:B------:R-:W-:Y:S02]  /*d730*/  IMAD R14, R29.reuse, R18, R14 ;  /* 0x000000121d0e7224 */ /* 0x040fe400078e020e */
[----:B------:R-:W-:Y:S01]  /*d740*/  IMAD.MOV.U32 R18, RZ, RZ, R8 ;  /* 0x000000ffff127224 */ /* 0x000fe200078e0008 */
[----:B------:R-:W-:Y:S01]  /*d750*/  ISETP.GT.U32.AND P4, PT, R29, R11, PT ;  /* 0x0000000b1d00720c */ /* 0x000fe20003f84070 */
[----:B------:R-:W-:Y:S02]  /*d760*/  IMAD.MOV.U32 R8, RZ, RZ, R4 ;  /* 0x000000ffff087224 */ /* 0x000fe400078e0004 */
[----:B------:R-:W3:Y:S04]  /*d770*/  LDL R4, [R1+0x21c] ;  /* 0x00021c0001047983 */ /* 0x000ee80000100800 */
[----:B------:R0:W-:Y:S01]  /*d780*/  STL [R1+0x5b0], R9 ;  /* 0x0005b00901007387 */ /* 0x0001e20000100800 */
[----:B------:R-:W-:-:S02]  /*d790*/  @!P2 IMAD.MOV R8, RZ, RZ, -R8 ;  /* 0x000000ffff08a224 */ /* 0x000fc400078e0a08 */
[----:B0-----:R-:W-:Y:S02]  /*d7a0*/  IMAD.MOV.U32 R9, RZ, RZ, R3 ;  /* 0x000000ffff097224 */ /* 0x001fe400078e0003 */
[----:B------:R-:W-:Y:S02]  /*d7b0*/  IMAD.MOV.U32 R3, RZ, RZ, R5 ;  /* 0x000000ffff037224 */ /* 0x000fe400078e0005 */
[----:B------:R-:W-:Y:S01]  /*d7c0*/  @!P1 IMAD.MOV R9, RZ, RZ, -R9 ;  /* 0x000000ffff099224 */ /* 0x000fe200078e0a09 */
[----:B------:R-:W4:Y:S01]  /*d7d0*/  LDL.LU R5, [R1+0x374] ;  /* 0x0003740001057983 */ /* 0x000f220000300800 */
[----:B------:R-:W-:-:S03]  /*d7e0*/  @!P0 IMAD.MOV R3, RZ, RZ, -R3 ;  /* 0x000000ffff038224 */ /* 0x000fc600078e0a03 */
[----:B------:R0:W-:Y:S01]  /*d7f0*/  STL [R1+0x5bc], R8 ;  /* 0x0005bc0801007387 */ /* 0x0001e20000100800 */
[----:B------:R-:W-:-:S03]  /*d800*/  @!P4 IMAD.IADD R11, R11, 0x1, -R29 ;  /* 0x000000010b0bc824 */ /* 0x000fc600078e0a1d */
[----:B0-----:R-:W3:Y:S04]  /*d810*/  LDL.LU R8, [R1+0x2338] ;  /* 0x0023380001087983 */ /* 0x001ee80000300800 */
[----:B------:R0:W-:Y:S04]  /*d820*/  STL [R1+0x5c4], R9 ;  /* 0x0005c40901007387 */ /* 0x0001e80000100800 */
[----:B0-----:R-:W4:Y:S04]  /*d830*/  LDL.LU R9, [R1+0x2334] ;  /* 0x0023340001097983 */ /* 0x001f280000300800 */
[----:B------:R2:W-:Y:S02]  /*d840*/  STL [R1+0x5cc], R3 ;  /* 0x0005cc0301007387 */ /* 0x0005e40000100800 */
[----:B--2---:R-:W-:-:S02]  /*d850*/  IABS R3, R10 ;  /* 0x0000000a00037213 */ /* 0x004fc40000000000 */
[----:B------:R-:W2:Y:S04]  /*d860*/  LDL.LU R10, [R1+0x1fc] ;  /* 0x0001fc00010a7983 */ /* 0x000ea80000300800 */
[----:B------:R0:W-:Y:S04]  /*d870*/  STL [R1+0x2330], R28 ;  /* 0x0023301c01007387 */ /* 0x0001e80000100800 */
[----:B0-----:R-:W2:Y:S04]  /*d880*/  LDL.LU R28, [R1+0x200] ;  /* 0x00020000011c7983 */ /* 0x001ea80000300800 */
[----:B------:R0:W-:Y:S04]  /*d890*/  STL [R1+0x2328], R11 ;  /* 0x0023280b01007387 */ /* 0x0001e80000100800 */
[----:B0-----:R-:W2:Y:S01]  /*d8a0*/  LDL.LU R11, [R1+0x20c] ;  /* 0x00020c00010b7983 */ /* 0x001ea20000300800 */
[----:B------:R-:W-:-:S02]  /*d8b0*/  ISETP.GT.U32.AND P3, PT, R29, R0, PT ;  /* 0x000000001d00720c */ /* 0x000fc40003f64070 */
[----:B------:R-:W-:-:S11]  /*d8c0*/  ISETP.GT.U32.AND P4, PT, R29, R6, PT ;  /* 0x000000061d00720c */ /* 0x000fd60003f84070 */
[----:B------:R-:W-:Y:S01]  /*d8d0*/  @!P3 IMAD.IADD R0, R0, 0x1, -R29 ;  /* 0x000000010000b824 */ /* 0x000fe200078e0a1d */
[C---:B---3--:R-:W-:Y:S01]  /*d8e0*/  ISETP.GT.U32.AND P2, PT, R29.reuse, R8, PT ;  /* 0x000000081d00720c */ /* 0x048fe20003f44070 */
[----:B--2---:R0:W-:Y:S04]  /*d8f0*/  STL [R1+0x232c], R11 ;  /* 0x00232c0b01007387 */ /* 0x0041e80000100800 */
[----:B0-----:R-:W2:Y:S01]  /*d900*/  LDL.LU R11, [R1+0x204] ;  /* 0x00020400010b7983 */ /* 0x001ea20000300800 */
[----:B------:R-:W-:-:S07]  /*d910*/  ISETP.GT.U32.AND P0, PT, R29, R0, PT ;  /* 0x000000001d00720c */ /* 0x000fce0003f04070 */
[----:B------:R-:W-:Y:S01]  /*d920*/  @!P2 IMAD.IADD R8, R8, 0x1, -R29 ;  /* 0x000000010808a824 */ /* 0x000fe200078e0a1d */
[----:B------:R-:W-:Y:S01]  /*d930*/  ISETP.GE.AND P3, PT, R26, RZ, PT ;  /* 0x000000ff1a00720c */ /* 0x000fe20003f66270 */
[----:B------:R-:W-:Y:S01]  /*d940*/  IMAD.MOV.U32 R26, RZ, RZ, R20 ;  /* 0x000000ffff1a7224 */ /* 0x000fe200078e0014 */
[----:B------:R-:W-:Y:S01]  /*d950*/  ISETP.GT.U32.AND P2, PT, R29, R12, PT ;  /* 0x0000000c1d00720c */ /* 0x000fe20003f44070 */
[----:B------:R-:W-:Y:S01]  /*d960*/  IMAD.HI.U32 R20, R16, R7, RZ ;  /* 0x0000000710147227 */ /* 0x000fe200078e00ff */
[----:B------:R-:W-:-:S03]  /*d970*/  IABS R4, R4 ;  /* 0x0000000400047213 */ /* 0x000fc60000000000 */
[----:B------:R-:W-:Y:S01]  /*d980*/  IMAD.MOV R20, RZ, RZ, -R20 ;  /* 0x000000ffff147224 */ /* 0x000fe200078e0a14 */
[----:B------:R0:W-:Y:S01]  /*d990*/  STL [R1+0x2320], R16 ;  /* 0x0023201001007387 */ /* 0x0001e20000100800 */
[----:B------:R-:W-:Y:S02]  /*d9a0*/  @!P4 IMAD.IADD R6, R6, 0x1, -R29 ;  /* 0x000000010606c824 */ /* 0x000fe400078e0a1d */
[----:B------:R-:W-:Y:S02]  /*d9b0*/  IMAD R7, R29, R20, R7 ;  /* 0x000000141d077224 */ /* 0x000fe400078e0207 */
[----:B------:R-:W-:Y:S01]  /*d9c0*/  @!P0 IMAD.IADD R0, R0, 0x1, -R29 ;  /* 0x0000000100008824 */ /* 0x000fe200078e0a1d */
[----:B------:R-:W-:Y:S01]  /*d9d0*/  ISETP.GE.AND P0, PT, R10, RZ, PT ;  /* 0x000000ff0a00720c */ /* 0x000fe20003f06270 */
[----:B----4-:R-:W-:Y:S01]  /*d9e0*/  IMAD.MOV.U32 R20, RZ, RZ, R5 ;  /* 0x000000ffff147224 */ /* 0x010fe200078e0005 */
[----:B------:R-:W-:Y:S01]  /*d9f0*/  ISETP.GE.AND P4, PT, R28, RZ, PT ;  /* 0x000000ff1c00720c */ /* 0x000fe20003f86270 */
[----:B------:R-:W-:-:S04]  /*da00*/  IMAD.HI.U32 R5, R16, R4, RZ ;  /* 0x0000000410057227 */ /* 0x000fc800078e00ff */
[----:B------:R-:W-:Y:S02]  /*da10*/  IMAD.HI.U32 R10, R16, R3, RZ ;  /* 0x00000003100a7227 */ /* 0x000fe400078e00ff */
[----:B0-----:R-:W3:Y:S02]  /*da20*/  LDL.LU R16, [R1+0x228] ;  /* 0x0002280001107983 */ /* 0x001ee40000300800 */
[----:B------:R-:W-:Y:S02]  /*da30*/  @!P2 IMAD.IADD R12, R12, 0x1, -R29 ;  /* 0x000000010c0ca824 */ /* 0x000fe400078e0a1d */
[----:B------:R-:W4:Y:S01]  /*da40*/  LDL.LU R28, [R1+0x2330] ;  /* 0x00233000011c7983 */ /* 0x000f220000300800 */
[----:B--2---:R-:W-:-:S03]  /*da50*/  ISETP.GE.AND P2, PT, R11, RZ, PT ;  /* 0x000000ff0b00720c */ /* 0x004fc60003f46270 */
[----:B------:R-:W2:Y:S01]  /*da60*/  LDL.LU R11, [R1+0x232c] ;  /* 0x00232c00010b7983 */ /* 0x000ea20000300800 */
[----:B------:R-:W-:Y:S01]  /*da70*/  ISETP.GT.U32.AND P1, PT, R29, R9, PT ;  /* 0x000000091d00720c */ /* 0x000fe20003f24070 */
[----:B------:R-:W-:-:S12]  /*da80*/  IMAD.MOV R5, RZ, RZ, -R5 ;  /* 0x000000ffff057224 */ /* 0x000fd800078e0a05 */
[----:B------:R-:W-:Y:S01]  /*da90*/  @!P1 IMAD.IADD R9, R9, 0x1, -R29 ;  /* 0x0000000109099824 */ /* 0x000fe200078e0a1d */
[C---:B------:R-:W-:Y:S01]  /*daa0*/  ISETP.GT.U32.AND P1, PT, R29.reuse, R14, PT ;  /* 0x0000000e1d00720c */ /* 0x040fe20003f24070 */
[----:B------:R-:W-:Y:S02]  /*dab0*/  IMAD.MOV R10, RZ, RZ, -R10 ;  /* 0x000000ffff0a7224 */ /* 0x000fe400078e0a0a */
[C---:B------:R-:W-:Y:S02]  /*dac0*/  IMAD R4, R29.reuse, R5, R4 ;  /* 0x000000051d047224 */ /* 0x040fe400078e0204 */
[----:B------:R-:W-:-:S08]  /*dad0*/  IMAD R3, R29, R10, R3 ;  /* 0x0000000a1d037224 */ /* 0x000fd000078e0203 */
[----:B------:R-:W-:Y:S01]  /*dae0*/  @!P1 IMAD.IADD R14, R14, 0x1, -R29 ;  /* 0x000000010e0e9824 */ /* 0x000fe200078e0a1d */
[----:B--2---:R-:W-:Y:S02]  /*daf0*/  ISETP.GE.AND P1, PT, R11, RZ, PT ;  /* 0x000000ff0b00720c */ /* 0x004fe40003f26270 */
[----:B------:R-:W2:Y:S04]  /*db00*/  LDL.LU R11, [R1+0x2328] ;  /* 0x00232800010b7983 */ /* 0x000ea80000300800 */
[----:B------:R-:W-:Y:S04]  /*db10*/  STL [R1+0x2324], R4 ;  /* 0x0023240401007387 */ /* 0x000fe80000100800 */
[----:B------:R-:W3:Y:S01]  /*db20*/  LDL.LU R10, [R1+0x224] ;  /* 0x00022400010a7983 */ /* 0x000ee20000300800 */
[----:B------:R-:W-:-:S02]  /*db30*/  @!P0 IMAD.MOV R9, RZ, RZ, -R9 ;  /* 0x000000ffff098224 */ /* 0x000fc400078e0a09 */
[----:B------:R-:W-:Y:S01]  /*db40*/  @!P3 IMAD.MOV R8, RZ, RZ, -R8 ;  /* 0x000000ffff08b224 */ /* 0x000fe200078e0a08 */
[----:B------:R-:W-:-:S13]  /*db50*/  ISETP.GT.U32.AND P6, PT, R29, R15, PT ;  /* 0x0000000f1d00720c */ /* 0x000fda0003fc4070 */
[----:B------:R-:W-:-:S05]  /*db60*/  @!P6 IMAD.IADD R15, R15, 0x1, -R29 ;  /* 0x000000010f0fe824 */ /* 0x000fca00078e0a1d */
[----:B------:R-:W-:Y:S01]  /*db70*/  ISETP.GT.U32.AND P6, PT, R29, R15, PT ;  /* 0x0000000f1d00720c */ /* 0x000fe20003fc4070 */
[----:B--2---:R-:W-:Y:S01]  /*db80*/  @!P5 IMAD.MOV R11, RZ, RZ, -R11 ;  /* 0x000000ffff0bd224 */ /* 0x004fe200078e0a0b */
[----:B---3--:R0:W-:Y:S01]  /*db90*/  STL [R1+0x231c], R10 ;  /* 0x00231c0a01007387 */ /* 0x0081e20000100800 */
[----:B------:R-:W-:-:S03]  /*dba0*/  IABS R5, R10 ;  /* 0x0000000a00057213 */ /* 0x000fc60000000000 */
[----:B------:R-:W-:Y:S04]  /*dbb0*/  STL [R1+0x5e4], R11 ;  /* 0x0005e40b01007387 */ /* 0x000fe80000100800 */
[----:B------:R-:W-:Y:S04]  /*dbc0*/  STL [R1+0x5f4], R9 ;  /* 0x0005f40901007387 */ /* 0x000fe80000100800 */
[----:B------:R1:W-:Y:S04]  /*dbd0*/  STL [R1+0x5ec], R8 ;  /* 0x0005ec0801007387 */ /* 0x0003e80000100800 */
[----:B0-----:R-:W2:Y:S01]  /*dbe0*/  LDL.LU R10, [R1+0x214] ;  /* 0x00021400010a7983 */ /* 0x001ea20000300800 */
[----:B------:R-:W-:-:S02]  /*dbf0*/  IMAD.MOV.U32 R4, RZ, RZ, R0 ;  /* 0x000000ffff047224 */ /* 0x000fc400078e0000 */
[----:B------:R-:W-:Y:S02]  /*dc00*/  @!P6 IMAD.IADD R15, R15, 0x1, -R29 ;  /* 0x000000010f0fe824 */ /* 0x000fe400078e0a1d */
[----:B------:R-:W-:Y:S01]  /*dc10*/  @!P4 IMAD.MOV R4, RZ, RZ, -R4 ;  /* 0x000000ffff04c224 */ /* 0x000fe200078e0a04 */
[----:B-1----:R-:W3:Y:S01]  /*dc20*/  LDL.LU R8, [R1+0x21c] ;  /* 0x00021c0001087983 */ /* 0x002ee20000300800 */
[----:B------:R-:W-:Y:S02]  /*dc30*/  IMAD.MOV.U32 R9, RZ, RZ, R16 ;  /* 0x000000ffff097224 */ /* 0x000fe400078e0010 */
[----:B------:R-:W-:Y:S01]  /*dc40*/  IMAD.MOV.U32 R16, RZ, RZ, R15 ;  /* 0x000000ffff107224 */ /* 0x000fe200078e000f */
[----:B------:R-:W3:Y:S04]  /*dc50*/  LDL.LU R11, [R1+0x220] ;  /* 0x00022000010b7983 */ /* 0x000ee80000300800 */
[----:B------:R-:W3:Y:S04]  /*dc60*/  LDL.LU R0, [R1+0x210] ;  /* 0x0002100001007983 */ /* 0x000ee80000300800 */
[----:B------:R-:W3:Y:S04]  /*dc70*/  LDL.LU R15, [R1+0x218] ;  /* 0x00021800010f7983 */ /* 0x000ee80000300800 */
[----:B------:R0:W-:Y:S04]  /*dc80*/  STL [R1+0x5f8], R4 ;  /* 0x0005f80401007387 */ /* 0x0001e80000100800 */
[----:B0-----:R-:W4:Y:S01]  /*dc90*/  LDL.LU R4, [R1+0x2324] ;  /* 0x0023240001047983 */ /* 0x001f220000300800 */
[----:B------:R-:W-:Y:S01]  /*dca0*/  ISETP.GT.U32.AND P3, PT, R29, R12, PT ;  /* 0x0000000c1d00720c */ /* 0x000fe20003f64070 */
[----:B------:R-:W-:-:S05]  /*dcb0*/  @!P2 IMAD.MOV R16, RZ, RZ, -R16 ;  /* 0x000000ffff10a224 */ /* 0x000fca00078e0a10 */
[----:B------:R0:W-:Y:S07]  /*dcc0*/  STL [R1+0x600], R16 ;  /* 0x0006001001007387 */ /* 0x0001ee0000100800 */
[----:B------:R-:W-:Y:S01]  /*dcd0*/  @!P3 IMAD.IADD R12, R12, 0x1, -R29 ;  /* 0x000000010c0cb824 */ /* 0x000fe200078e0a1d */
[----:B0-----:R-:W4:Y:S01]  /*dce0*/  LDL.LU R16, [R1+0x2320] ;  /* 0x0023200001107983 */ /* 0x001f220000300800 */
[----:B------:R-:W-:Y:S02]  /*dcf0*/  ISETP.GT.U32.AND P6, PT, R29, R7, PT ;  /* 0x000000071d00720c */ /* 0x000fe40003fc4070 */
[----:B--2---:R-:W-:-:S02]  /*dd00*/  ISETP.GE.AND P3, PT, R10, RZ, PT ;  /* 0x000000ff0a00720c */ /* 0x004fc40003f66270 */
[----:B------:R-:W2:Y:S09]  /*dd10*/  LDL.LU R10, [R1+0x231c] ;  /* 0x00231c00010a7983 */ /* 0x000eb20000300800 */
[----:B------:R-:W-:Y:S01]  /*dd20*/  @!P6 IMAD.IADD R7, R7, 0x1, -R29 ;  /* 0x000000010707e824 */ /* 0x000fe200078e0a1d */
[----:B------:R-:W-:-:S04]  /*dd30*/  ISETP.GT.U32.AND P6, PT, R29, R6, PT ;  /* 0x000000061d00720c */ /* 0x000fc80003fc4070 */
[C---:B------:R-:W-:Y:S02]  /*dd40*/  ISETP.GT.U32.AND P5, PT, R29.reuse, R7, PT ;  /* 0x000000071d00720c */ /* 0x040fe40003fa4070 */
[----:B------:R-:W-:-:S07]  /*dd50*/  ISETP.GT.U32.AND P0, PT, R29, R14, PT ;  /* 0x0000000e1d00720c */ /* 0x000fce0003f04070 */
[----:B------:R-:W-:-:S04]  /*dd60*/  @!P6 IMAD.IADD R6, R6, 0x1, -R29 ;  /* 0x000000010606e824 */ /* 0x000fc800078e0a1d */
[----:B------:R-:W-:Y:S02]  /*dd70*/  @!P1 IMAD.MOV R6, RZ, RZ, -R6 ;  /* 0x000000ffff069224 */ /* 0x000fe400078e0a06 */
[----:B------:R-:W-:Y:S01]  /*dd80*/  @!P5 IMAD.IADD R7, R7, 0x1, -R29 ;  /* 0x000000010707d824 */ /* 0x000fe200078e0a1d */
[----:B---3--:R-:W-:Y:S02]  /*dd90*/  ISETP.GE.AND P5, PT, R8, RZ, PT ;  /* 0x000000ff0800720c */ /* 0x008fe40003fa6270 */
[----:B------:R0:W-:Y:S01]  /*dda0*/  STL [R1+0x604], R6 ;  /* 0x0006040601007387 */ /* 0x0001e20000100800 */
[----:B----4-:R-:W-:Y:S02]  /*ddb0*/  ISETP.GT.U32.AND P4, PT, R29, R4, PT ;  /* 0x000000041d00720c */ /* 0x010fe40003f84070 */
[----:B------:R-:W-:Y:S01]  /*ddc0*/  IABS R8, R9 ;  /* 0x0000000900087213 */ /* 0x000fe20000000000 */
[----:B0-----:R-:W-:Y:S01]  /*ddd0*/  IMAD.MOV.U32 R6, RZ, RZ, R9 ;  /* 0x000000ffff067224 */ /* 0x001fe200078e0009 */
[----:B------:R-:W-:Y:S01]  /*dde0*/  ISETP.GE.AND P2, PT, R0, RZ, PT ;  /* 0x000000ff0000720c */ /* 0x000fe20003f46270 */
[----:B------:R-:W3:Y:S01]  /*ddf0*/  LDL.LU R9, [R1+0x268] ;  /* 0x0002680001097983 */ /* 0x000ee20000300800 */
[----:B------:R-:W-:Y:S01]  /*de00*/  @!P0 IMAD.IADD R14, R14, 0x1, -R29 ;  /* 0x000000010e0e8824 */ /* 0x000fe200078e0a1d */
[----:B------:R-:W-:-:S02]  /*de10*/  ISETP.GE.AND P0, PT, R15, RZ, PT ;  /* 0x000000ff0f00720c */ /* 0x000fc40003f06270 */
[----:B------:R-:W4:Y:S04]  /*de20*/  LDL.LU R15, [R1+0x22c] ;  /* 0x00022c00010f7983 */ /* 0x000f280000300800 */
[----:B------:R-:W-:Y:S01]  /*de30*/  @!P4 IMAD.IADD R4, R4, 0x1, -R29 ;  /* 0x000000010404c824 */ /* 0x000fe200078e0a1d */
[----:B------:R-:W-:Y:S01]  /*de40*/  ISETP.GE.AND P4, PT, R11, RZ, PT ;  /* 0x000000ff0b00720c */ /* 0x000fe20003f86270 */
[----:B------:R-:W-:-:S03]  /*de50*/  IMAD.MOV.U32 R11, RZ, RZ, R12 ;  /* 0x000000ffff0b7224 */ /* 0x000fc600078e000c */
[----:B------:R-:W-:Y:S01]  /*de60*/  ISETP.GT.U32.AND P1, PT, R29, R4, PT ;  /* 0x000000041d00720c */ /* 0x000fe20003f24070 */
[----:B------:R-:W-:Y:S02]  /*de70*/  @!P2 IMAD.MOV R11, RZ, RZ, -R11 ;  /* 0x000000ffff0ba224 */ /* 0x000fe400078e0a0b */
[----:B------:R-:W-:-:S03]  /*de80*/  IMAD.MOV.U32 R12, RZ, RZ, R14 ;  /* 0x000000ffff0c7224 */ /* 0x000fc600078e000e */
[----:B------:R0:W-:Y:S01]  /*de90*/  STL [R1+0x608], R11 ;  /* 0x0006080b01007387 */ /* 0x0001e20000100800 */
[----:B------:R-:W-:Y:S02]  /*dea0*/  @!P3 IMAD.MOV R12, RZ, RZ, -R12 ;  /* 0x000000ffff0cb224 */ /* 0x000fe400078e0a0c */
[----:B------:R-:W-:Y:S01]  /*deb0*/  @!P0 IMAD.MOV R7, RZ, RZ, -R7 ;  /* 0x000000ffff078224 */ /* 0x000fe200078e0a07 */
[----:B0-----:R-:W4:Y:S03]  /*dec0*/  LDL.LU R11, [R1+0x26c] ;  /* 0x00026c00010b7983 */ /* 0x001f260000300800 */
[----:B------:R-:W-:Y:S01]  /*ded0*/  @!P1 IMAD.IADD R4, R4, 0x1, -R29 ;  /* 0x0000000104049824 */ /* 0x000fe200078e0a1d */
[----:B--2---:R-:W-:Y:S02]  /*dee0*/  ISETP.GE.AND P3, PT, R10, RZ, PT ;  /* 0x000000ff0a00720c */ /* 0x004fe40003f66270 */
[----:B------:R-:W2:Y:S04]  /*def0*/  LDL.LU R10, [R1+0x270] ;  /* 0x00027000010a7983 */ /* 0x000ea80000300800 */
[----:B------:R-:W2:Y:S04]  /*df00*/  LDL.LU R14, [R1+0x230] ;  /* 0x00023000010e7983 */ /* 0x000ea80000300800 */
[----:B------:R-:W-:Y:S04]  /*df10*/  STL [R1+0x610], R12 ;  /* 0x0006100c01007387 */ /* 0x000fe80000100800 */
[----:B------:R0:W-:Y:S02]  /*df20*/  STL [R1+0x624], R7 ;  /* 0x0006240701007387 */ /* 0x0001e40000100800 */
[----:B0-----:R-:W-:-:S04]  /*df30*/  IMAD.MOV.U32 R7, RZ, RZ, R4 ;  /* 0x000000ffff077224 */ /* 0x001fc800078e0004 */
[----:B------:R-:W-:-:S05]  /*df40*/  @!P5 IMAD.MOV R7, RZ, RZ, -R7 ;  /* 0x000000ffff07d224 */ /* 0x000fca00078e0a07 */
[----:B------:R2:W-:Y:S04]  /*df50*/  STL [R1+0x628], R7 ;  /* 0x0006280701007387 */ /* 0x0005e80000100800 */
[----:B------:R-:W2:Y:S01]  /*df60*/  LDL R12, [R1+0x234] ;  /* 0x00023400010c7983 */ /* 0x000ea20000100800 */
[----:B------:R-:W-:Y:S01]  /*df70*/  ISETP.GT.U32.AND P6, PT, R29, R3, PT ;  /* 0x000000031d00720c */ /* 0x000fe20003fc4070 */
[----:B------:R-:W-:-:S04]  /*df80*/  IMAD.HI.U32 R0, R16, R5, RZ ;  /* 0x0000000510007227 */ /* 0x000fc800078e00ff */
[----:B------:R-:W-:-:S04]  /*df90*/  IMAD.MOV R0, RZ, RZ, -R0 ;  /* 0x000000ffff007224 */ /* 0x000fc800078e0a00 */
[----:B------:R-:W-:-:S04]  /*dfa0*/  IMAD R0, R29, R0, R5 ;  /* 0x000000001d007224 */ /* 0x000fc800078e0205 */
[----:B------:R-:W-:Y:S01]  /*dfb0*/  @!P6 IMAD.IADD R3, R3, 0x1, -R29 ;  /* 0x000000010303e824 */ /* 0x000fe200078e0a1d */
[----:B------:R-:W-:-:S04]  /*dfc0*/  ISETP.GT.U32.AND P6, PT, R29, R0, PT ;  /* 0x000000001d00720c */ /* 0x000fc80003fc4070 */
[----:B------:R-:W-:Y:S01]  /*dfd0*/  ISETP.GT.U32.AND P2, PT, R29, R3, PT ;  /* 0x000000031d00720c */ /* 0x000fe20003f44070 */
[----:B------:R-:W-:Y:S01]  /*dfe0*/  IMAD.HI.U32 R5, R16, R8, RZ ;  /* 0x0000000810057227 */ /* 0x000fe200078e00ff */
[----:B------:R-:W-:Y:S02]  /*dff0*/  ISETP.GE.AND P0, PT, R6, RZ, PT ;  /* 0x000000ff0600720c */ /* 0x000fe40003f06270 */
[----:B---3--:R-:W-:Y:S01]  /*e000*/  IABS R6, R9 ;  /* 0x0000000900067213 */ /* 0x008fe20000000000 */
[----:B------:R-:W-:-:S04]  /*e010*/  IMAD.MOV R5, RZ, RZ, -R5 ;  /* 0x000000ffff057224 */ /* 0x000fc800078e0a05 */
[--C-:B------:R-:W-:Y:S02]  /*e020*/  @!P6 IMAD.IADD R0, R0, 0x1, -R29.reuse ;  /* 0x000000010000e824 */ /* 0x100fe400078e0a1d */
[----:B------:R-:W-:Y:S02]  /*e030*/  IMAD R5, R29, R5, R8 ;  /* 0x000000051d057224 */ /* 0x000fe400078e0208 */
[----:B------:R-:W-:Y:S01]  /*e040*/  @!P2 IMAD.IADD R3, R3, 0x1, -R29 ;  /* 0x000000010303a824 */ /* 0x000fe200078e0a1d */
[----:B------:R-:W-:Y:S01]  /*e050*/  ISETP.GT.U32.AND P6, PT, R29, R0, PT ;  /* 0x000000001d00720c */ /* 0x000fe20003fc4070 */
[----:B------:R-:W-:Y:S01]  /*e060*/  IMAD.HI.U32 R8, R16, R6, RZ ;  /* 0x0000000610087227 */ /* 0x000fe200078e00ff */
[----:B------:R-:W-:-:S03]  /*e070*/  ISETP.GE.AND P1, PT, R9, RZ, PT ;  /* 0x000000ff0900720c */ /* 0x000fc60003f26270 */
[----:B------:R-:W-:Y:S01]  /*e080*/  IMAD.MOV.U32 R9, RZ, RZ, R3 ;  /* 0x000000ffff097224 */ /* 0x000fe200078e0003 */
[----:B------:R-:W-:Y:S01]  /*e090*/  ISETP.GT.U32.AND P5, PT, R29, R5, PT ;  /* 0x000000051d00720c */ /* 0x000fe20003fa4070 */
[----:B------:R-:W-:-:S04]  /*e0a0*/  IMAD.MOV R3, RZ, RZ, -R8 ;  /* 0x000000ffff037224 */ /* 0x000fc800078e0a08 */
[----:B------:R-:W-:Y:S02]  /*e0b0*/  IMAD R3, R29, R3, R6 ;  /* 0x000000031d037224 */ /* 0x000fe400078e0206 */
[----:B------:R-:W-:-:S03]  /*e0c0*/  @!P6 IMAD.IADD R0, R0, 0x1, -R29 ;  /* 0x000000010000e824 */ /* 0x000fc600078e0a1d */
[----:B------:R-:W-:Y:S01]  /*e0d0*/  ISETP.GT.U32.AND P6, PT, R29, R3, PT ;  /* 0x000000031d00720c */ /* 0x000fe20003fc4070 */
[----:B------:R-:W-:Y:S01]  /*e0e0*/  @!P4 IMAD.MOV R9, RZ, RZ, -R9 ;  /* 0x000000ffff09c224 */ /* 0x000fe200078e0a09 */
[----:B----4-:R-:W-:Y:S01]  /*e0f0*/  IABS R4, R11 ;  /* 0x0000000b00047213 */ /* 0x010fe20000000000 */
[----:B------:R-:W-:Y:S01]  /*e100*/  @!P5 IMAD.IADD R5, R5, 0x1, -R29 ;  /* 0x000000010505d824 */ /* 0x000fe200078e0a1d */
[----:B------:R-:W-:Y:S02]  /*e110*/  ISETP.GE.AND P2, PT, R11, RZ, PT ;  /* 0x000000ff0b00720c */ /* 0x000fe40003f46270 */
[----:B------:R-:W-:Y:S01]  /*e120*/  IABS R8, R15 ;  /* 0x0000000f00087213 */ /* 0x000fe20000000000 */
[----:B------:R0:W-:Y:S01]  /*e130*/  STL [R1+0x63c], R9 ;  /* 0x00063c0901007387 */ /* 0x0001e20000100800 */
[----:B------:R-:W-:Y:S01]  /*e140*/  ISETP.GT.U32.AND P5, PT, R29, R5, PT ;  /* 0x000000051d00720c */ /* 0x000fe20003fa4070 */
[----:B------:R-:W-:-:S04]  /*e150*/  IMAD.HI.U32 R11, R16, R4, RZ ;  /* 0x00000004100b7227 */ /* 0x000fc800078e00ff */
[----:B------:R-:W-:Y:S02]  /*e160*/  @!P6 IMAD.IADD R3, R3, 0x1, -R29 ;  /* 0x000000010303e824 */ /* 0x000fe400078e0a1d */
[----:B------:R-:W-:-:S03]  /*e170*/  IMAD.MOV R11, RZ, RZ, -R11 ;  /* 0x000000ffff0b7224 */ /* 0x000fc600078e0a0b */
[C---:B------:R-:W-:Y:S01]  /*e180*/  ISETP.GT.U32.AND P6, PT, R29.reuse, R3, PT ;  /* 0x000000031d00720c */ /* 0x040fe20003fc4070 */
[----:B------:R-:W-:Y:S02]  /*e190*/  IMAD R4, R29, R11, R4 ;  /* 0x0000000b1d047224 */ /* 0x000fe400078e0204 */
[----:B------:R-:W-:-:S04]  /*e1a0*/  @!P5 IMAD.IADD R5, R5, 0x1, -R29 ;  /* 0x000000010505d824 */ /* 0x000fc800078e0a1d */
[----:B------:R-:W-:-:S06]  /*e1b0*/  @!P0 IMAD.MOV R5, RZ, RZ, -R5 ;  /* 0x000000ffff058224 */ /* 0x000fcc00078e0a05 */
[----:B------:R-:W-:Y:S01]  /*e1c0*/  @!P6 IMAD.IADD R3, R3, 0x1, -R29 ;  /* 0x000000010303e824 */ /* 0x000fe200078e0a1d */
[----:B------:R-:W-:Y:S02]  /*e1d0*/  ISETP.GE.AND P6, PT, R15, RZ, PT ;  /* 0x000000ff0f00720c */ /* 0x000fe40003fc6270 */
[----:B--2---:R-:W-:-:S05]  /*e1e0*/  IABS R7, R10 ;  /* 0x0000000a00077213 */ /* 0x004fca0000000000 */
[----:B------:R-:W-:-:S04]  /*e1f0*/  IMAD.MOV.U32 R6, RZ, RZ, R7 ;  /* 0x000000ffff067224 */ /* 0x000fc800078e0007 */
[----:B0-----:R-:W-:Y:S01]  /*e200*/  IMAD.HI.U32 R9, R16, R6, RZ ;  /* 0x0000000610097227 */ /* 0x001fe200078e00ff */
[----:B------:R-:W-:-:S03]  /*e210*/  ISETP.GE.AND P4, PT, R10, RZ, PT ;  /* 0x000000ff0a00720c */ /* 0x000fc60003f86270 */
[----:B------:R-:W-:Y:S01]  /*e220*/  IMAD.MOV.U32 R7, RZ, RZ, R8 ;  /* 0x000000ffff077224 */ /* 0x000fe200078e0008 */
[----:B------:R-:W-:Y:S01]  /*e230*/  IABS R8, R14 ;  /* 0x0000000e00087213 */ /* 0x000fe20000000000 */
[----:B------:R-:W-:Y:S02]  /*e240*/  IMAD.MOV R9, RZ, RZ, -R9 ;  /* 0x000000ffff097224 */ /* 0x000fe400078e0a09 */
[----:B------:R-:W-:-:S04]  /*e250*/  IMAD.HI.U32 R10, R16, R7, RZ ;  /* 0x00000007100a7227 */ /* 0x000fc800078e00ff */
[----:B------:R-:W-:Y:S02]  /*e260*/  IMAD R6, R29, R9, R6 ;  /* 0x000000091d067224 */ /* 0x000fe400078e0206 */
[----:B------:R-:W-:Y:S02]  /*e270*/  IMAD.MOV.U32 R9, RZ, RZ, R0 ;  /* 0x000000ffff097224 */ /* 0x000fe400078e0000 */
[----:B------:R-:W-:Y:S02]  /*e280*/  IMAD.MOV R10, RZ, RZ, -R10 ;  /* 0x000000ffff0a7224 */ /* 0x000fe400078e0a0a */
[----:B------:R-:W-:Y:S01]  /*e290*/  @!P3 IMAD.MOV R9, RZ, RZ, -R9 ;  /* 0x000000ffff09b224 */ /* 0x000fe200078e0a09 */
[----:B------:R-:W-:Y:S01]  /*e2a0*/  IABS R11, R12 ;  /* 0x0000000c000b7213 */ /* 0x000fe20000000000 */
[----:B------:R-:W-:-:S04]  /*e2b0*/  IMAD.HI.U32 R12, R16, R8, RZ ;  /* 0x00000008100c7227 */ /* 0x000fc800078e00ff */
[----:B------:R-:W-:Y:S02]  /*e2c0*/  IMAD.MOV R12, RZ, RZ, -R12 ;  /* 0x000000ffff0c7224 */ /* 0x000fe400078e0a0c */
[C---:B------:R-:W-:Y:S02]  /*e2d0*/  IMAD R7, R29.reuse, R10, R7 ;  /* 0x0000000a1d077224 */ /* 0x040fe400078e0207 */
[----:B------:R-:W2:Y:S01]  /*e2e0*/  LDL R10, [R1+0x23c] ;  /* 0x00023c00010a7983 */ /* 0x000ea20000100800 */
[----:B------:R-:W-:-:S03]  /*e2f0*/  IMAD R8, R29, R12, R8 ;  /* 0x0000000c1d087224 */ /* 0x000fc600078e0208 */
        /* <DEDUP_REMOVED lines=20> */
[C---:B------:R-:W-:Y:S02]  /*e440*/  ISETP.GT.U32.AND P1, PT, R29.reuse, R8, PT ;  /* 0x000000081d00720c */ /* 0x040fe40003f24070 */
        /* <DEDUP_REMOVED lines=28> */
[----:B------:R-:W-:Y:S02]  /*e610*/  ISETP.GT.U32.AND P5, PT, R29, R7, PT ;  /* 0x000000071d00720c */ /* 0x000fe40003fa4070 */
        /* <DEDUP_REMOVED lines=76> */
[----:B------:R-:W-:Y:S02]  /*eae0*/  IMAD R11, R29, R12, R11 ;  /* 0x0000000c1d0b7224 */ /* 0x000fe400078e020b */
        /* <DEDUP_REMOVED lines=18> */
[----:B------:R-:W-:-:S02]  /*ec10*/  IMAD.MOV.U32 R3, RZ, RZ, R9 ;  /* 0x000000ffff037224 */ /* 0x000fc400078e0009 */
[----:B------:R-:W-:Y:S01]  /*ec20*/  IMAD.MOV.U32 R7, RZ, RZ, R14 ;  /* 0x000000ffff077224 */ /* 0x000fe200078e000e */
[----:B---3--:R-:W-:Y:S01]  /*ec30*/  IABS R10, R10 ;  /* 0x0000000a000a7213 */ /* 0x008fe20000000000 */
[----:B------:R-:W-:Y:S01]  /*ec40*/  @!P4 IMAD.MOV R3, RZ, RZ, -R3 ;  /* 0x000000ffff03c224 */ /* 0x000fe200078e0a03 */
[----:B------:R-:W3:Y:S01]  /*ec50*/  LDL.LU R14, [R1+0x258] ;  /* 0x00025800010e7983 */ /* 0x000ee20000300800 */
[----:B------:R-:W-:-:S03]  /*ec60*/  @!P5 IMAD.MOV R7, RZ, RZ, -R7 ;  /* 0x000000ffff07d224 */ /* 0x000fc600078e0a07 */
[----:B------:R0:W-:Y:S04]  /*ec70*/  STL [R1+0x69c], R3 ;  /* 0x00069c0301007387 */ /* 0x0001e80000100800 */
[----:B------:R1:W-:Y:S01]  /*ec80*/  STL [R1+0x2300], R16 ;  /* 0x0023001001007387 */ /* 0x0003e20000100800 */
[----:B0-----:R-:W-:Y:S01]  /*ec90*/  IMAD.HI.U32 R3, R16, R12, RZ ;  /* 0x0000000c10037227 */ /* 0x001fe200078e00ff */
[----:B------:R-:W-:-:S03]  /*eca0*/  ISETP.GT.U32.AND P6, PT, R29, R6, PT ;  /* 0x000000061d00720c */ /* 0x000fc60003fc4070 */
[----:B------:R-:W-:-:S10]  /*ecb0*/  IMAD.MOV R3, RZ, RZ, -R3 ;  /* 0x000000ffff037224 */ /* 0x000fd400078e0a03 */
[----:B------:R-:W-:Y:S02]  /*ecc0*/  @!P6 IMAD.IADD R6, R6, 0x1, -R29 ;  /* 0x000000010606e824 */ /* 0x000fe400078e0a1d */
[----:B------:R-:W-:Y:S02]  /*ecd0*/  IMAD R3, R29, R3, R12 ;  /* 0x000000031d037224 */ /* 0x000fe400078e020c */
[----:B--2---:R-:W-:Y:S02]  /*ece0*/  IMAD.MOV.U32 R9, RZ, RZ, R0 ;  /* 0x000000ffff097224 */ /* 0x004fe400078e0000 */
[----:B------:R-:W-:Y:S02]  /*ecf0*/  IMAD.HI.U32 R0, R16, R10, RZ ;  /* 0x0000000a10007227 */ /* 0x000fe400078e00ff */
[----:B-1----:R-:W2:Y:S04]  /*ed00*/  LDL.LU R16, [R1+0x254] ;  /* 0x0002540001107983 */ /* 0x002ea80000300800 */
[----:B------:R0:W-:Y:S04]  /*ed10*/  STL [R1+0x6a8], R7 ;  /* 0x0006a80701007387 */ /* 0x0001e80000100800 */
[----:B0-----:R-:W2:Y:S01]  /*ed20*/  LDL.LU R7, [R1+0x230c] ;  /* 0x00230c0001077983 */ /* 0x001ea20000300800 */
[----:B----4-:R-:W-:-:S03]  /*ed30*/  ISETP.GE.AND P6, PT, R11, RZ, PT ;  /* 0x000000ff0b00720c */ /* 0x010fc60003fc6270 */
[----:B------:R-:W4:Y:S01]  /*ed40*/  LDL.LU R11, [R1+0x2308] ;  /* 0x00230800010b7983 */ /* 0x000f220000300800 */
[----:B------:R-:W-:-:S03]  /*ed50*/  IMAD.MOV R0, RZ, RZ, -R0 ;  /* 0x000000ffff007224 */ /* 0x000fc600078e0a00 */
[----:B------:R0:W-:Y:S01]  /*ed60*/  STL [R1+0x2304], R24 ;  /* 0x0023041801007387 */ /* 0x0001e20000100800 */
[----:B------:R-:W-:-:S03]  /*ed70*/  IMAD R0, R29, R0, R10 ;  /* 0x000000001d007224 */ /* 0x000fc600078e020a */
[----:B------:R-:W4:Y:S04]  /*ed80*/  LDL.LU R12, [R1+0x274] ;  /* 0x00027400010c7983 */ /* 0x000f280000300800 */
[----:B------:R-:W4:Y:S01]  /*ed90*/  LDL.LU R10, [R1+0x260] ;  /* 0x00026000010a7983 */ /* 0x000f220000300800 */
[C---:B------:R-:W-:Y:S02]  /*eda0*/  ISETP.GT.U32.AND P3, PT, R29.reuse, R5, PT ;  /* 0x000000051d00720c */ /* 0x040fe40003f64070 */
[----:B------:R-:W-:Y:S01]  /*edb0*/  ISETP.GT.U32.AND P4, PT, R29, R8, PT ;  /* 0x000000081d00720c */ /* 0x000fe20003f84070 */
[----:B0-----:R-:W-:-:S10]  /*edc0*/  IMAD.MOV.U32 R24, RZ, RZ, R6 ;  /* 0x000000ffff187224 */ /* 0x001fd400078e0006 */
[----:B------:R-:W-:-:S04]  /*edd0*/  @!P3 IMAD.IADD R5, R5, 0x1, -R29 ;  /* 0x000000010505b824 */ /* 0x000fc800078e0a1d */
[----:B------:R-:W-:Y:S02]  /*ede0*/  @!P1 IMAD.MOV R5, RZ, RZ, -R5 ;  /* 0x000000ffff059224 */ /* 0x000fe400078e0a05 */
[----:B------:R-:W-:Y:S01]  /*edf0*/  @!P4 IMAD.IADD R8, R8, 0x1, -R29 ;  /* 0x000000010808c824 */ /* 0x000fe200078e0a1d */
[----:B---3--:R-:W-:Y:S01]  /*ee00*/  ISETP.GE.AND P4, PT, R14, RZ, PT ;  /* 0x000000ff0e00720c */ /* 0x008fe20003f86270 */
[----:B------:R-:W-:Y:S02]  /*ee10*/  IMAD.MOV.U32 R14, RZ, RZ, R9 ;  /* 0x000000ffff0e7224 */ /* 0x000fe400078e0009 */
[----:B------:R-:W-:Y:S01]  /*ee20*/  @!P2 IMAD.MOV R24, RZ, RZ, -R24 ;  /* 0x000000ffff18a224 */ /* 0x000fe200078e0a18 */
[----:B------:R-:W3:Y:S04]  /*ee30*/  LDL.LU R9, [R1+0x264] ;  /* 0x0002640001097983 */ /* 0x000ee80000300800 */
[----:B------:R-:W-:Y:S04]  /*ee40*/  STL [R1+0x6ac], R5 ;  /* 0x0006ac0501007387 */ /* 0x000fe80000100800 */
[----:B------:R-:W3:Y:S01]  /*ee50*/  LDL.LU R6, [R1+0x25c] ;  /* 0x00025c0001067983 */ /* 0x000ee20000300800 */
[----:B--2---:R-:W-:-:S13]  /*ee60*/  ISETP.GT.U32.AND P5, PT, R29, R7, PT ;  /* 0x000000071d00720c */ /* 0x004fda0003fa4070 */
[--C-:B------:R-:W-:Y:S02]  /*ee70*/  @!P5 IMAD.IADD R7, R7, 0x1, -R29.reuse ;  /* 0x000000010707d824 */ /* 0x100fe400078e0a1d */
[----:B----4-:R-:W-:-:S03]  /*ee80*/  @!P0 IMAD.IADD R11, R11, 0x1, -R29 ;  /* 0x000000010b0b8824 */ /* 0x010fc600078e0a1d */
[----:B------:R-:W-:Y:S02]  /*ee90*/  ISETP.GT.U32.AND P1, PT, R29, R7, PT ;  /* 0x000000071d00720c */ /* 0x000fe40003f24070 */
[----:B------:R-:W-:Y:S01]  /*eea0*/  ISETP.GE.AND P0, PT, R16, RZ, PT ;  /* 0x000000ff1000720c */ /* 0x000fe20003f06270 */
[----:B------:R-:W-:Y:S02]  /*eeb0*/  IMAD.MOV.U32 R16, RZ, RZ, R11 ;  /* 0x000000ffff107224 */ /* 0x000fe400078e000b */
[----:B------:R-:W2:Y:S02]  /*eec0*/  LDL.LU R11, [R1+0x278] ;  /* 0x00027800010b7983 */ /* 0x000ea40000300800 */
[----:B------:R-:W-:Y:S02]  /*eed0*/  @!P6 IMAD.MOV R16, RZ, RZ, -R16 ;  /* 0x000000ffff10e224 */ /* 0x000fe400078e0a10 */
[----:B------:R0:W-:Y:S04]  /*eee0*/  STL [R1+0x6b4], R24 ;  /* 0x0006b41801007387 */ /* 0x0001e80000100800 */
[----:B------:R-:W-:Y:S01]  /*eef0*/  @!P1 IMAD.IADD R7, R7, 0x1, -R29 ;  /* 0x0000000107079824 */ /* 0x000fe200078e0a1d */
[----:B------:R-:W-:Y:S01]  /*ef00*/  ISETP.GE.AND P1, PT, R10, RZ, PT ;  /* 0x000000ff0a00720c */ /* 0x000fe20003f26270 */
[----:B0-----:R-:W4:Y:S04]  /*ef10*/  LDL.LU R24, [R1+0x2304] ;  /* 0x0023040001187983 */ /* 0x001f280000300800 */
[----:B------:R0:W-:Y:S04]  /*ef20*/  STL [R1+0x6c0], R16 ;  /* 0x0006c01001007387 */ /* 0x0001e80000100800 */
[----:B0-----:R-:W4:Y:S04]  /*ef30*/  LDL.LU R16, [R1+0x2300] ;  /* 0x0023000001107983 */ /* 0x001f280000300800 */
[----:B------:R-:W4:Y:S01]  /*ef40*/  LDL.LU R10, [R1+0x280] ;  /* 0x00028000010a7983 */ /* 0x000f220000300800 */
[----:B------:R-:W-:-:S02]  /*ef50*/  ISETP.GT.U32.AND P3, PT, R29, R4, PT ;  /* 0x000000041d00720c */ /* 0x000fc40003f64070 */
[----:B------:R-:W-:-:S11]  /*ef60*/  ISETP.GT.U32.AND P5, PT, R29, R8, PT ;  /* 0x000000081d00720c */ /* 0x000fd60003fa4070 */
[----:B------:R-:W-:-:S05]  /*ef70*/  @!P3 IMAD.IADD R4, R4, 0x1, -R29 ;  /* 0x000000010404b824 */ /* 0x000fca00078e0a1d */
[C---:B------:R-:W-:Y:S02]  /*ef80*/  ISETP.GT.U32.AND P3, PT, R29.reuse, R4, PT ;  /* 0x000000041d00720c */ /* 0x040fe40003f64070 */
[----:B------:R-:W-:Y:S01]  /*ef90*/  ISETP.GT.U32.AND P2, PT, R29, R0, PT ;  /* 0x000000001d00720c */ /* 0x000fe20003f44070 */
[----:B------:R-:W-:Y:S01]  /*efa0*/  @!P5 IMAD.IADD R8, R8, 0x1, -R29 ;  /* 0x000000010808d824 */ /* 0x000fe200078e0a1d */
[----:B------:R-:W-:-:S09]  /*efb0*/  IABS R5, R12 ;  /* 0x0000000c00057213 */ /* 0x000fd20000000000 */
[--C-:B------:R-:W-:Y:S01]  /*efc0*/  @!P3 IMAD.IADD R4, R4, 0x1, -R29.reuse ;  /* 0x000000010404b824 */ /* 0x100fe200078e0a1d */
[----:B---3--:R-:W-:Y:S01]  /*efd0*/  ISETP.GE.AND P3, PT, R9, RZ, PT ;  /* 0x000000ff0900720c */ /* 0x008fe20003f66270 */
[----:B------:R-:W-:Y:S01]  /*efe0*/  @!P2 IMAD.IADD R0, R0, 0x1, -R29 ;  /* 0x000000010000a824 */ /* 0x000fe200078e0a1d */
[----:B------:R-:W-:Y:S02]  /*eff0*/  ISETP.GE.AND P2, PT, R12, RZ, PT ;  /* 0x000000ff0c00720c */ /* 0x000fe40003f46270 */
[----:B--2---:R-:W-:Y:S01]  /*f000*/  IABS R9, R11 ;  /* 0x0000000b00097213 */ /* 0x004fe20000000000 */
[----:B----4-:R0:W-:Y:S04]  /*f010*/  STL [R1+0x22f8], R10 ;  /* 0x0022f80a01007387 */ /* 0x0101e80000100800 */
[----:B------:R1:W-:Y:S01]  /*f020*/  STL [R1+0x22fc], R11 ;  /* 0x0022fc0b01007387 */ /* 0x0003e20000100800 */
[----:B0-----:R-:W-:-:S03]  /*f030*/  IMAD.MOV.U32 R10, RZ, RZ, R8 ;  /* 0x000000ffff0a7224 */ /* 0x001fc600078e0008 */
[----:B------:R-:W2:Y:S01]  /*f040*/  LDL.LU R8, [R1+0x27c] ;  /* 0x00027c0001087983 */ /* 0x000ea20000300800 */
[----:B-1----:R-:W-:Y:S02]  /*f050*/  IMAD.MOV.U32 R11, RZ, RZ, R7 ;  /* 0x000000ffff0b7224 */ /* 0x002fe400078e0007 */
[----:B------:R-:W-:Y:S01]  /*f060*/  @!P0 IMAD.MOV R10, RZ, RZ, -R10 ;  /* 0x000000ffff0a8224 */ /* 0x000fe200078e0a0a */
[----:B------:R-:W3:Y:S01]  /*f070*/  LDL.LU R12, [R1+0x2cc] ;  /* 0x0002cc00010c7983 */ /* 0x000ee20000300800 */
[----:B------:R-:W-:-:S03]  /*f080*/  @!P4 IMAD.MOV R11, RZ, RZ, -R11 ;  /* 0x000000ffff0bc224 */ /* 0x000fc600078e0a0b */
[----:B------:R0:W-:Y:S02]  /*f090*/  STL [R1+0x6c4], R10 ;  /* 0x0006c40a01007387 */ /* 0x0001e40000100800 */
[----:B0-----:R-:W-:Y:S02]  /*f0a0*/  IMAD.MOV.U32 R10, RZ, RZ, R4 ;  /* 0x000000ffff0a7224 */ /* 0x001fe400078e0004 */
[----:B------:R-:W4:Y:S04]  /*f0b0*/  LDL.LU R4, [R1+0x284] ;  /* 0x0002840001047983 */ /* 0x000f280000300800 */
[----:B------:R0:W-:Y:S04]  /*f0c0*/  STL [R1+0x6cc], R11 ;  /* 0x0006cc0b01007387 */ /* 0x0001e80000100800 */
[----:B0-----:R-:W2:Y:S01]  /*f0d0*/  LDL.LU R11, [R1+0x22fc] ;  /* 0x0022fc00010b7983 */ /* 0x001ea20000300800 */
[----:B------:R-:W-:Y:S01]  /*f0e0*/  ISETP.GE.AND P6, PT, R6, RZ, PT ;  /* 0x000000ff0600720c */ /* 0x000fe20003fc6270 */
[----:B------:R-:W-:Y:S01]  /*f0f0*/  IMAD.HI.U32 R6, R16, R5, RZ ;  /* 0x0000000510067227 */ /* 0x000fe200078e00ff */
[----:B------:R-:W-:-:S03]  /*f100*/  ISETP.GT.U32.AND P0, PT, R29, R0, PT ;  /* 0x000000001d00720c */ /* 0x000fc60003f04070 */
[----:B------:R-:W-:-:S04]  /*f110*/  IMAD.MOV R6, RZ, RZ, -R6 ;  /* 0x000000ffff067224 */ /* 0x000fc800078e0a06 */
[----:B------:R-:W-:-:S04]  /*f120*/  IMAD R6, R29, R6, R5 ;  /* 0x000000061d067224 */ /* 0x000fc800078e0205 */
[----:B------:R-:W-:Y:S01]  /*f130*/  @!P6 IMAD.MOV R10, RZ, RZ, -R10 ;  /* 0x000000ffff0ae224 */ /* 0x000fe200078e0a0a */
[----:B------:R-:W-:Y:S01]  /*f140*/  ISETP.GT.U32.AND P4, PT, R29, R6, PT ;  /* 0x000000061d00720c */ /* 0x000fe20003f84070 */
[----:B------:R-:W-:-:S03]  /*f150*/  @!P0 IMAD.IADD R0, R0, 0x1, -R29 ;  /* 0x0000000100008824 */ /* 0x000fc600078e0a1d */
[----:B------:R0:W-:Y:S01]  /*f160*/  STL [R1+0x6e4], R10 ;  /* 0x0006e40a01007387 */ /* 0x0001e20000100800 */
[----:B------:R-:W-:-:S03]  /*f170*/  IMAD.HI.U32 R5, R16, R9, RZ ;  /* 0x0000000910057227 */ /* 0x000fc600078e00ff */
[----:B0-----:R-:W2:Y:S04]  /*f180*/  LDL.LU R10, [R1+0x22f8] ;  /* 0x0022f800010a7983 */ /* 0x001ea80000300800 */
[----:B------:R0:W-:Y:S01]  /*f190*/  STL [R1+0x22f4], R17 ;  /* 0x0022f41101007387 */ /* 0x0001e20000100800 */
[----:B------:R-:W-:Y:S02]  /*f1a0*/  IMAD.MOV R5, RZ, RZ, -R5 ;  /* 0x000000ffff057224 */ /* 0x000fe400078e0a05 */
[----:B0-----:R-:W-:-:S04]  /*f1b0*/  IMAD.MOV.U32 R17, RZ, RZ, R0 ;  /* 0x000000ffff117224 */ /* 0x001fc800078e0000 */
[----:B------:R-:W-:Y:S02]  /*f1c0*/  @!P1 IMAD.MOV R17, RZ, RZ, -R17 ;  /* 0x000000ffff119224 */ /* 0x000fe400078e0a11 */
[----:B------:R-:W-:Y:S02]  /*f1d0*/  IMAD R5, R29, R5, R9 ;  /* 0x000000051d057224 */ /* 0x000fe400078e0209 */
[----:B------:R-:W-:Y:S01]  /*f1e0*/  @!P4 IMAD.IADD R6, R6, 0x1, -R29 ;  /* 0x000000010606c824 */ /* 0x000fe200078e0a1d */
[----:B---3--:R-:W-:Y:S01]  /*f1f0*/  ISETP.GE.AND P4, PT, R12, RZ, PT ;  /* 0x000000ff0c00720c */ /* 0x008fe20003f86270 */
[----:B----4-:R-:W-:Y:S01]  /*f200*/  IMAD.MOV.U32 R9, RZ, RZ, R4 ;  /* 0x000000ffff097224 */ /* 0x010fe200078e0004 */
[----:B------:R-:W-:Y:S02]  /*f210*/  IABS R4, R12 ;  /* 0x0000000c00047213 */ /* 0x000fe40000000000 */
[----:B--2---:R-:W-:Y:S02]  /*f220*/  ISETP.GE.AND P6, PT, R11, RZ, PT ;  /* 0x000000ff0b00720c */ /* 0x004fe40003fc6270 */
[----:B------:R-:W2:Y:S04]  /*f230*/  LDL.LU R11, [R1+0x288] ;  /* 0x00028800010b7983 */ /* 0x000ea80000300800 */
[----:B------:R0:W-:Y:S04]  /*f240*/  STL [R1+0x6e8], R17 ;  /* 0x0006e81101007387 */ /* 0x0001e80000100800 */
[----:B0-----:R-:W3:Y:S04]  /*f250*/  LDL.LU R17, [R1+0x22f4] ;  /* 0x0022f40001117983 */ /* 0x001ee80000300800 */
[----:B------:R-:W4:Y:S01]  /*f260*/  LDL.LU R12, [R1+0x28c] ;  /* 0x00028c00010c7983 */ /* 0x000f220000300800 */
[----:B------:R-:W-:-:S02]  /*f270*/  ISETP.GT.U32.AND P5, PT, R29, R3, PT ;  /* 0x000000031d00720c */ /* 0x000fc40003fa4070 */
[----:B------:R-:W-:-:S11]  /*f280*/  IABS R7, R8 ;  /* 0x0000000800077213 */ /* 0x000fd60000000000 */
[----:B------:R-:W-:-:S05]  /*f290*/  @!P5 IMAD.IADD R3, R3, 0x1, -R29 ;  /* 0x000000010303d824 */ /* 0x000fca00078e0a1d */
[C---:B------:R-:W-:Y:S02]  /*f2a0*/  ISETP.GT.U32.AND P5, PT, R29.reuse, R3, PT ;  /* 0x000000031d00720c */ /* 0x040fe40003fa4070 */
[----:B------:R-:W-:Y:S01]  /*f2b0*/  ISETP.GE.AND P0, PT, R8, RZ, PT ;  /* 0x000000ff0800720c */ /* 0x000fe20003f06270 */
[----:B------:R-:W-:Y:S01]  /*f2c0*/  IMAD.HI.U32 R8, R16, R7, RZ ;  /* 0x0000000710087227 */ /* 0x000fe200078e00ff */
[----:B------:R-:W-:-:S03]  /*f2d0*/  ISETP.GT.U32.AND P1, PT, R29, R6, PT ;  /* 0x000000061d00720c */ /* 0x000fc60003f24070 */
[----:B------:R-:W-:-:S06]  /*f2e0*/  IMAD.MOV R8, RZ, RZ, -R8 ;  /* 0x000000ffff087224 */ /* 0x000fcc00078e0a08 */
[----:B------:R-:W-:Y:S02]  /*f2f0*/  @!P5 IMAD.IADD R3, R3, 0x1, -R29 ;  /* 0x000000010303d824 */ /* 0x000fe400078e0a1d */
[----:B------:R-:W-:Y:S02]  /*f300*/  IMAD R7, R29, R8, R7 ;  /* 0x000000081d077224 */ /* 0x000fe400078e0207 */
[----:B------:R-:W-:-:S04]  /*f310*/  IMAD.HI.U32 R8, R16, R4, RZ ;  /* 0x0000000410087227 */ /* 0x000fc800078e00ff */
[----:B------:R-:W-:Y:S02]  /*f320*/  IMAD.MOV R8, RZ, RZ, -R8 ;  /* 0x000000ffff087224 */ /* 0x000fe400078e0a08 */
[----:B------:R-:W-:Y:S02]  /*f330*/  @!P1 IMAD.IADD R6, R6, 0x1, -R29 ;  /* 0x0000000106069824 */ /* 0x000fe400078e0a1d */
[----:B------:R-:W-:Y:S01]  /*f340*/  IMAD R4, R29, R8, R4 ;  /* 0x000000081d047224 */ /* 0x000fe200078e0204 */
[----:B----4-:R0:W-:Y:S02]  /*f350*/  STL [R1+0x22f0], R12 ;  /* 0x0022f00c01007387 */ /* 0x0101e40000100800 */
[----:B0-----:R-:W-:Y:S02]  /*f360*/  IMAD.MOV.U32 R12, RZ, RZ, R9 ;  /* 0x000000ffff0c7224 */ /* 0x001fe400078e0009 */
[----:B------:R-:W-:-:S04]  /*f370*/  IMAD.MOV.U32 R9, RZ, RZ, R3 ;  /* 0x000000ffff097224 */ /* 0x000fc800078e0003 */
[----:B------:R-:W-:Y:S02]  /*f380*/  @!P3 IMAD.MOV R9, RZ, RZ, -R9 ;  /* 0x000000ffff09b224 */ /* 0x000fe400078e0a09 */
[----:B------:R-:W-:-:S03]  /*f390*/  IMAD.MOV.U32 R8, RZ, RZ, R12 ;  /* 0x000000ffff087224 */ /* 0x000fc600078e000c */
[----:B------:R0:W-:Y:S02]  /*f3a0*/  STL [R1+0x6f0], R9 ;  /* 0x0006f00901007387 */ /* 0x0001e40000100800 */
[----:B0-----:R-:W-:Y:S01]  /*f3b0*/  IABS R9, R12 ;  /* 0x0000000c00097213 */ /* 0x001fe20000000000 */
[----:B------:R-:W-:-:S04]  /*f3c0*/  IMAD.MOV.U32 R12, RZ, RZ, R6 ;  /* 0x000000ffff0c7224 */ /* 0x000fc800078e0006 */
[----:B------:R-:W-:-:S05]  /*f3d0*/  @!P2 IMAD.MOV R12, RZ, RZ, -R12 ;  /* 0x000000ffff0ca224 */ /* 0x000fca00078e0a0c */
[----:B------:R0:W-:Y:S04]  /*f3e0*/  STL [R1+0x6f4], R12 ;  /* 0x0006f40c01007387 */ /* 0x0001e80000100800 */
[----:B0-----:R-:W4:Y:S01]  /*f3f0*/  LDL.LU R12, [R1+0x22f0] ;  /* 0x0022f000010c7983 */ /* 0x001f220000300800 */
[----:B------:R-:W-:-:S13]  /*f400*/  ISETP.GT.U32.AND P5, PT, R29, R5, PT ;  /* 0x000000051d00720c */ /* 0x000fda0003fa4070 */
[----:B------:R-:W-:-:S05]  /*f410*/  @!P5 IMAD.IADD R5, R5, 0x1, -R29 ;  /* 0x000000010505d824 */ /* 0x000fca00078e0a1d */
[----:B------:R-:W-:Y:S02]  /*f420*/  ISETP.GT.U32.AND P5, PT, R29, R5, PT ;  /* 0x000000051d00720c */ /* 0x000fe40003fa4070 */
[----:B------:R-:W-:Y:S02]  /*f430*/  IABS R0, R10 ;  /* 0x0000000a00007213 */ /* 0x000fe40000000000 */
[----:B------:R-:W-:Y:S02]  /*f440*/  ISETP.GE.AND P1, PT, R10, RZ, PT ;  /* 0x000000ff0a00720c */ /* 0x000fe40003f26270 */
[----:B--2---:R-:W-:-:S07]  /*f450*/  IABS R10, R11 ;  /* 0x0000000b000a7213 */ /* 0x004fce0000000000 */
[----:B------:R-:W-:Y:S02]  /*f460*/  @!P5 IMAD.IADD R5, R5, 0x1, -R29 ;  /* 0x000000010505d824 */ /* 0x000fe400078e0a1d */
[----:B------:R-:W-:-:S04]  /*f470*/  IMAD.HI.U32 R6, R16, R10, RZ ;  /* 0x0000000a10067227 */ /* 0x000fc800078e00ff */
[----:B------:R-:W-:Y:S02]  /*f480*/  @!P6 IMAD.MOV R5, RZ, RZ, -R5 ;  /* 0x000000ffff05e224 */ /* 0x000fe400078e0a05 */
[----:B------:R-:W-:Y:S01]  /*f490*/  IMAD.MOV R6, RZ, RZ, -R6 ;  /* 0x000000ffff067224 */ /* 0x000fe200078e0a06 */
[----:B------:R-:W-:Y:S02]  /*f4a0*/  ISETP.GE.AND P6, PT, R8, RZ, PT ;  /* 0x000000ff0800720c */ /* 0x000fe40003fc6270 */
[----:B------:R0:W-:Y:S01]  /*f4b0*/  STL [R1+0x6fc], R5 ;  /* 0x0006fc0501007387 */ /* 0x0001e20000100800 */
[----:B------:R-:W-:-:S03]  /*f4c0*/  IMAD R6, R29, R6, R10 ;  /* 0x000000061d067224 */ /* 0x000fc600078e020a */
[----:B------:R-:W2:Y:S04]  /*f4d0*/  LDL R8, [R1+0x294] ;  /* 0x0002940001087983 */ /* 0x000ea80000100800 */
[----:B----4-:R1:W-:Y:S04]  /*f4e0*/  STL [R1+0x22ec], R12 ;  /* 0x0022ec0c01007387 */ /* 0x0103e80000100800 */
[----:B------:R-:W4:Y:S01]  /*f4f0*/  LDL.LU R10, [R1+0x290] ;  /* 0x00029000010a7983 */ /* 0x000f220000300800 */
[C---:B------:R-:W-:Y:S01]  /*f500*/  ISETP.GT.U32.AND P3, PT, R29.reuse, R7, PT ;  /* 0x000000071d00720c */ /* 0x040fe20003f64070 */
[----:B------:R-:W-:Y:S01]  /*f510*/  IMAD.HI.U32 R3, R16, R0, RZ ;  /* 0x0000000010037227 */ /* 0x000fe200078e00ff */
[----:B------:R-:W-:-:S03]  /*f520*/  ISETP.GT.U32.AND P5, PT, R29, R4, PT ;  /* 0x000000041d00720c */ /* 0x000fc60003fa4070 */
[----:B------:R-:W-:-:S04]  /*f530*/  IMAD.MOV R3, RZ, RZ, -R3 ;  /* 0x000000ffff037224 */ /* 0x000fc800078e0a03 */
[----:B------:R-:W-:-:S04]  /*f540*/  IMAD R0, R29, R3, R0 ;  /* 0x000000031d007224 */ /* 0x000fc800078e0200 */
[----:B------:R-:W-:Y:S01]  /*f550*/  @!P3 IMAD.IADD R7, R7, 0x1, -R29 ;  /* 0x000000010707b824 */ /* 0x000fe200078e0a1d */
[----:B------:R-:W-:-:S04]  /*f560*/  ISETP.GT.U32.AND P2, PT, R29, R0, PT ;  /* 0x000000001d00720c */ /* 0x000fc80003f44070 */
[----:B------:R-:W-:Y:S01]  /*f570*/  ISETP.GT.U32.AND P3, PT, R29, R7, PT ;  /* 0x000000071d00720c */ /* 0x000fe20003f64070 */
[----:B------:R-:W-:-:S05]  /*f580*/  @!P5 IMAD.IADD R4, R4, 0x1, -R29 ;  /* 0x000000010404d824 */ /* 0x000fca00078e0a1d */
[----:B------:R-:W-:-:S03]  /*f590*/  ISETP.GT.U32.AND P5, PT, R29, R4, PT ;  /* 0x000000041d00720c */ /* 0x000fc60003fa4070 */
[----:B------:R-:W-:Y:S01]  /*f5a0*/  @!P2 IMAD.IADD R0, R0, 0x1, -R29 ;  /* 0x000000010000a824 */ /* 0x000fe200078e0a1d */
[----:B0-----:R-:W-:-:S03]  /*f5b0*/  IABS R5, R12 ;  /* 0x0000000c00057213 */ /* 0x001fc60000000000 */
[----:B------:R-:W-:Y:S01]  /*f5c0*/  @!P3 IMAD.IADD R7, R7, 0x1, -R29 ;  /* 0x000000010707b824 */ /* 0x000fe200078e0a1d */
[----:B------:R-:W-:-:S03]  /*f5d0*/  ISETP.GT.U32.AND P2, PT, R29, R0, PT ;  /* 0x000000001d00720c */ /* 0x000fc60003f44070 */
[----:B-1----:R-:W-:Y:S02]  /*f5e0*/  IMAD.MOV.U32 R12, RZ, RZ, R7 ;  /* 0x000000ffff0c7224 */ /* 0x002fe400078e0007 */
[----:B------:R-:W-:Y:S02]  /*f5f0*/  @!P5 IMAD.IADD R4, R4, 0x1, -R29 ;  /* 0x000000010404d824 */ /* 0x000fe400078e0a1d */
[----:B------:R-:W-:Y:S01]  /*f600*/  @!P0 IMAD.MOV R12, RZ, RZ, -R12 ;  /* 0x000000ffff0c8224 */ /* 0x000fe200078e0a0c */
[----:B------:R-:W-:-:S05]  /*f610*/  ISETP.GE.AND P5, PT, R11, RZ, PT ;  /* 0x000000ff0b00720c */ /* 0x000fca0003fa6270 */
[----:B------:R-:W-:Y:S01]  /*f620*/  @!P2 IMAD.IADD R0, R0, 0x1, -R29 ;  /* 0x000000010000a824 */ /* 0x000fe200078e0a1d */
[----:B----4-:R-:W-:Y:S04]  /*f630*/  STL [R1+0x22e8], R10 ;  /* 0x0022e80a01007387 */ /* 0x010fe80000100800 */
[----:B------:R0:W-:Y:S01]  /*f640*/  STL [R1+0x700], R12 ;  /* 0x0007000c01007387 */ /* 0x0001e20000100800 */
[----:B------:R-:W-:-:S03]  /*f650*/  IABS R7, R10 ;  /* 0x0000000a00077213 */ /* 0x000fc60000000000 */
[----:B------:R-:W4:Y:S01]  /*f660*/  LDL.LU R11, [R1+0x29c] ;  /* 0x00029c00010b7983 */ /* 0x000f220000300800 */
[----:B0-----:R-:W-:-:S04]  /*f670*/  IMAD.MOV.U32 R12, RZ, RZ, R4 ;  /* 0x000000ffff0c7224 */ /* 0x001fc800078e0004 */
[----:B------:R-:W-:Y:S02]  /*f680*/  @!P4 IMAD.MOV R12, RZ, RZ, -R12 ;  /* 0x000000ffff0cc224 */ /* 0x000fe400078e0a0c */
[----:B------:R-:W-:Y:S02]  /*f690*/  IMAD.MOV.U32 R10, RZ, RZ, R0 ;  /* 0x000000ffff0a7224 */ /* 0x000fe400078e0000 */
[----:B------:R-:W3:Y:S04]  /*f6a0*/  LDL.LU R0, [R1+0x294] ;  /* 0x0002940001007983 */ /* 0x000ee80000300800 */
[----:B------:R0:W-:Y:S04]  /*f6b0*/  STL [R1+0x708], R12 ;  /* 0x0007080c01007387 */ /* 0x0001e80000100800 */
[----:B0-----:R-:W3:Y:S01]  /*f6c0*/  LDL.LU R12, [R1+0x22ec] ;  /* 0x0022ec00010c7983 */ /* 0x001ee20000300800 */
[----:B------:R-:W-:Y:S01]  /*f6d0*/  @!P1 IMAD.MOV R10, RZ, RZ, -R10 ;  /* 0x000000ffff0a9224 */ /* 0x000fe200078e0a0a */
[----:B--2---:R-:W-:-:S02]  /*f6e0*/  IABS R8, R8 ;  /* 0x0000000800087213 */ /* 0x004fc40000000000 */
[----:B---3--:R-:W-:Y:S02]  /*f6f0*/  ISETP.GE.AND P4, PT, R12, RZ, PT ;  /* 0x000000ff0c00720c */ /* 0x008fe40003f86270 */
[----:B------:R-:W2:Y:S04]  /*f700*/  LDL.LU R12, [R1+0x2a0] ;  /* 0x0002a000010c7983 */ /* 0x000ea80000300800 */
[----:B------:R0:W-:Y:S04]  /*f710*/  STL [R1+0x70c], R10 ;  /* 0x00070c0a01007387 */ /* 0x0001e80000100800 */
[----:B0-----:R-:W3:Y:S01]  /*f720*/  LDL.LU R10, [R1+0x22e8] ;  /* 0x0022e800010a7983 */ /* 0x001ee20000300800 */
[----:B------:R-:W-:-:S04]  /*f730*/  IMAD.HI.U32 R4, R16, R8, RZ ;  /* 0x0000000810047227 */ /* 0x000fc800078e00ff */
[----:B------:R-:W-:-:S04]  /*f740*/  IMAD.MOV R4, RZ, RZ, -R4 ;  /* 0x000000ffff047224 */ /* 0x000fc800078e0a04 */
[----:B------:R-:W-:Y:S02]  /*f750*/  IMAD R4, R29, R4, R8 ;  /* 0x000000041d047224 */ /* 0x000fe400078e0208 */
[----:B------:R-:W-:-:S04]  /*f760*/  IMAD.HI.U32 R3, R16, R9, RZ ;  /* 0x0000000910037227 */ /* 0x000fc800078e00ff */
[----:B------:R-:W-:-:S04]  /*f770*/  IMAD.MOV R3, RZ, RZ, -R3 ;  /* 0x000000ffff037224 */ /* 0x000fc800078e0a03 */
[----:B------:R-:W-:-:S05]  /*f780*/  IMAD R3, R29, R3, R9 ;  /* 0x000000031d037224 */ /* 0x000fca00078e0209 */
[C---:B------:R-:W-:Y:S01]  /*f790*/  ISETP.GT.U32.AND P3, PT, R29.reuse, R3, PT ;  /* 0x000000031d00720c */ /* 0x040fe20003f64070 */
[----:B------:R-:W-:Y:S01]  /*f7a0*/  IMAD.HI.U32 R9, R16, R5, RZ ;  /* 0x0000000510097227 */ /* 0x000fe200078e00ff */
[----:B---3--:R-:W-:Y:S02]  /*f7b0*/  ISETP.GE.AND P1, PT, R10, RZ, PT ;  /* 0x000000ff0a00720c */ /* 0x008fe40003f26270 */
[----:B------:R-:W3:Y:S04]  /*f7c0*/  LDL.LU R10, [R1+0x2ec] ;  /* 0x0002ec00010a7983 */ /* 0x000ee80000300800 */
[----:B------:R-:W2:Y:S01]  /*f7d0*/  LDL.LU R8, [R1+0x298] ;  /* 0x0002980001087983 */ /* 0x000ea20000300800 */
[----:B------:R-:W-:Y:S01]  /*f7e0*/  ISETP.GT.U32.AND P0, PT, R29, R6, PT ;  /* 0x000000061d00720c */ /* 0x000fe20003f04070 */
[----:B------:R-:W-:-:S03]  /*f7f0*/  IMAD.MOV R9, RZ, RZ, -R9 ;  /* 0x000000ffff097224 */ /* 0x000fc600078e0a09 */
[----:B------:R-:W-:Y:S02]  /*f800*/  @!P3 IMAD.IADD R3, R3, 0x1, -R29 ;  /* 0x000000010303b824 */ /* 0x000fe400078e0a1d */
[----:B------:R-:W-:-:S03]  /*f810*/  IMAD R5, R29, R9, R5 ;  /* 0x000000091d057224 */ /* 0x000fc600078e0205 */
[C---:B------:R-:W-:Y:S02]  /*f820*/  ISETP.GT.U32.AND P3, PT, R29.reuse, R3, PT ;  /* 0x000000031d00720c */ /* 0x040fe40003f64070 */
[----:B------:R-:W-:Y:S02]  /*f830*/  ISETP.GT.U32.AND P2, PT, R29, R5, PT ;  /* 0x000000051d00720c */ /* 0x000fe40003f44070 */
[----:B------:R-:W-:Y:S02]  /*f840*/  @!P0 IMAD.IADD R6, R6, 0x1, -R29 ;  /* 0x0000000106068824 */ /* 0x000fe400078e0a1d */
[----:B------:R-:W-:-:S03]  /*f850*/  IMAD.HI.U32 R9, R16, R7, RZ ;  /* 0x0000000710097227 */ /* 0x000fc600078e00ff */
[----:B------:R-:W-:Y:S01]  /*f860*/  ISETP.GT.U32.AND P0, PT, R29, R6, PT ;  /* 0x000000061d00720c */ /* 0x000fe20003f04070 */
[----:B------:R-:W-:-:S03]  /*f870*/  IMAD.MOV R9, RZ, RZ, -R9 ;  /* 0x000000ffff097224 */ /* 0x000fc600078e0a09 */
[--C-:B------:R-:W-:Y:S01]  /*f880*/  @!P3 IMAD.IADD R3, R3, 0x1, -R29.reuse ;  /* 0x000000010303b824 */ /* 0x100fe200078e0a1d */
[----:B------:R-:W-:Y:S01]  /*f890*/  ISETP.GE.AND P3, PT, R0, RZ, PT ;  /* 0x000000ff0000720c */ /* 0x000fe20003f66270 */
[----:B------:R-:W-:Y:S02]  /*f8a0*/  @!P2 IMAD.IADD R5, R5, 0x1, -R29 ;  /* 0x000000010505a824 */ /* 0x000fe400078e0a1d */
[C---:B------:R-:W-:Y:S02]  /*f8b0*/  IMAD R7, R29.reuse, R9, R7 ;  /* 0x000000091d077224 */ /* 0x040fe400078e0207 */
[----:B------:R-:W-:Y:S01]  /*f8c0*/  IMAD.MOV.U32 R9, RZ, RZ, R3 ;  /* 0x000000ffff097224 */ /* 0x000fe200078e0003 */
[C---:B------:R-:W-:Y:S02]  /*f8d0*/  ISETP.GT.U32.AND P2, PT, R29.reuse, R5, PT ;  /* 0x000000051d00720c */ /* 0x040fe40003f44070 */
[--C-:B------:R-:W-:Y:S01]  /*f8e0*/  @!P0 IMAD.IADD R6, R6, 0x1, -R29.reuse ;  /* 0x0000000106068824 */ /* 0x100fe200078e0a1d */
[----:B------:R-:W-:Y:S01]  /*f8f0*/  ISETP.GT.U32.AND P0, PT, R29, R7, PT ;  /* 0x000000071d00720c */ /* 0x000fe20003f04070 */
[----:B------:R0:W-:Y:S09]  /*f900*/  STL [R1+0x710], R9 ;  /* 0x0007100901007387 */ /* 0x0001f20000100800 */
[----:B------:R-:W-:-:S03]  /*f910*/  @!P2 IMAD.IADD R5, R5, 0x1, -R29 ;  /* 0x000000010505a824 */ /* 0x000fc600078e0a1d */
[----:B------:R-:W-:-:S05]  /*f920*/  @!P0 IMAD.IADD R7, R7, 0x1, -R29 ;  /* 0x0000000107078824 */ /* 0x000fca00078e0a1d */
[----:B------:R-:W-:-:S13]  /*f930*/  ISETP.GT.U32.AND P0, PT, R29, R7, PT ;  /* 0x000000071d00720c */ /* 0x000fda0003f04070 */
[----:B------:R-:W-:-:S04]  /*f940*/  @!P0 IMAD.IADD R7, R7, 0x1, -R29 ;  /* 0x0000000107078824 */ /* 0x000fc800078e0a1d */
[----:B------:R-:W-:Y:S01]  /*f950*/  @!P1 IMAD.MOV R7, RZ, RZ, -R7 ;  /* 0x000000ffff079224 */ /* 0x000fe200078e0a07 */
[----:B--2---:R-:W-:-:S05]  /*f960*/  IABS R0, R8 ;  /* 0x0000000800007213 */ /* 0x004fca0000000000 */
[----:B------:R-:W-:Y:S02]  /*f970*/  IMAD.MOV.U32 R3, RZ, RZ, R0 ;  /* 0x000000ffff037224 */ /* 0x000fe400078e0000 */
[----:B------:R-:W-:-:S04]  /*f980*/  IMAD.MOV.U32 R0, RZ, RZ, R9 ;  /* 0x000000ffff007224 */ /* 0x000fc800078e0009 */
[----:B------:R-:W-:-:S05]  /*f990*/  @!P6 IMAD.MOV R0, RZ, RZ, -R0 ;  /* 0x000000ffff00e224 */ /* 0x000fca00078e0a00 */
[----:B------:R1:W-:Y:S01]  /*f9a0*/  @!P6 STL [R1+0x710], R0 ;  /* 0x000710000100e387 */ /* 0x0003e20000100800 */
[----:B------:R-:W-:Y:S02]  /*f9b0*/  ISETP.GE.AND P6, PT, R8, RZ, PT ;  /* 0x000000ff0800720c */ /* 0x000fe40003fc6270 */
[----:B---3--:R-:W-:Y:S01]  /*f9c0*/  IABS R8, R10 ;  /* 0x0000000a00087213 */ /* 0x008fe20000000000 */
[----:B0-----:R-:W-:Y:S01]  /*f9d0*/  IMAD.MOV.U32 R9, RZ, RZ, R6 ;  /* 0x000000ffff097224 */ /* 0x001fe200078e0006 */
[----:B----4-:R0:W-:Y:S01]  /*f9e0*/  STL [R1+0x22e4], R11 ;  /* 0x0022e40b01007387 */ /* 0x0101e20000100800 */
[----:B------:R-:W-:Y:S02]  /*f9f0*/  ISETP.GE.AND P2, PT, R10, RZ, PT ;  /* 0x000000ff0a00720c */ /* 0x000fe40003f46270 */
[----:B------:R-:W-:Y:S01]  /*fa00*/  IMAD.HI.U32 R10, R16, R8, RZ ;  /* 0x00000008100a7227 */ /* 0x000fe200078e00ff */
[----:B-1----:R-:W-:-:S03]  /*fa10*/  IABS R0, R11 ;  /* 0x0000000b00007213 */ /* 0x002fc60000000000 */
[----:B------:R-:W-:Y:S02]  /*fa20*/  @!P5 IMAD.MOV R9, RZ, RZ, -R9 ;  /* 0x000000ffff09d224 */ /* 0x000fe400078e0a09 */
[----:B0-----:R-:W-:Y:S02]  /*fa30*/  IMAD.MOV.U32 R11, RZ, RZ, R5 ;  /* 0x000000ffff0b7224 */ /* 0x001fe400078e0005 */
[----:B------:R-:W-:Y:S02]  /*fa40*/  IMAD.MOV R10, RZ, RZ, -R10 ;  /* 0x000000ffff0a7224 */ /* 0x000fe400078e0a0a */
[----:B------:R-:W-:Y:S01]  /*fa50*/  @!P4 IMAD.MOV R11, RZ, RZ, -R11 ;  /* 0x000000ffff0bc224 */ /* 0x000fe200078e0a0b */
[----:B------:R-:W-:Y:S01]  /*fa60*/  STL [R1+0x718], R9 ;  /* 0x0007180901007387 */ /* 0x000fe20000100800 */
[----:B------:R-:W-:-:S03]  /*fa70*/  IMAD R8, R29, R10, R8 ;  /* 0x0000000a1d087224 */ /* 0x000fc600078e0208 */
[----:B------:R-:W2:Y:S04]  /*fa80*/  LDL R5, [R1+0x2a4] ;  /* 0x0002a40001057983 */ /* 0x000ea80000100800 */
[----:B------:R0:W-:Y:S01]  /*fa90*/  STL [R1+0x720], R11 ;  /* 0x0007200b01007387 */ /* 0x0001e20000100800 */
[----:B------:R-:W-:-:S03]  /*faa0*/  ISETP.GT.U32.AND P0, PT, R29, R8, PT ;  /* 0x000000081d00720c */ /* 0x000fc60003f04070 */
[----:B0-----:R-:W3:Y:S04]  /*fab0*/  LDL.LU R11, [R1+0x22e4] ;  /* 0x0022e400010b7983 */ /* 0x001ee80000300800 */
[----:B------:R-:W4:Y:S01]  /*fac0*/  LDL R10, [R1+0x2a8] ;  /* 0x0002a800010a7983 */ /* 0x000f220000100800 */
[----:B------:R-:W-:-:S04]  /*fad0*/  IMAD.HI.U32 R6, R16, R3, RZ ;  /* 0x0000000310067227 */ /* 0x000fc800078e00ff */
[----:B------:R-:W-:Y:S01]  /*fae0*/  IMAD.MOV R6, RZ, RZ, -R6 ;  /* 0x000000ffff067224 */ /* 0x000fe200078e0a06 */
[----:B------:R0:W-:Y:S01]  /*faf0*/  STL [R1+0x728], R7 ;  /* 0x0007280701007387 */ /* 0x0001e20000100800 */
[----:B------:R-:W-:Y:S01]  /*fb00*/  @!P0 IMAD.IADD R8, R8, 0x1, -R29 ;  /* 0x0000000108088824 */ /* 0x000fe200078e0a1d */
[----:B------:R-:W-:Y:S01]  /*fb10*/  ISETP.GE.AND P0, PT, R12, RZ, PT ;  /* 0x000000ff0c00720c */ /* 0x000fe20003f06270 */
[C---:B------:R-:W-:Y:S01]  /*fb20*/  IMAD R3, R29.reuse, R6, R3 ;  /* 0x000000061d037224 */ /* 0x040fe200078e0203 */
[----:B------:R-:W-:Y:S02]  /*fb30*/  IABS R6, R12 ;  /* 0x0000000c00067213 */ /* 0x000fe40000000000 */
[----:B------:R-:W3:Y:S01]  /*fb40*/  LDL R12, [R1+0x2b0] ;  /* 0x0002b000010c7983 */ /* 0x000ee20000100800 */
[C---:B------:R-:W-:Y:S02]  /*fb50*/  ISETP.GT.U32.AND P5, PT, R29.reuse, R4, PT ;  /* 0x000000041d00720c */ /* 0x040fe40003fa4070 */
[----:B------:R-:W-:Y:S01]  /*fb60*/  ISETP.GT.U32.AND P4, PT, R29, R3, PT ;  /* 0x000000031d00720c */ /* 0x000fe20003f84070 */
[----:B------:R-:W-:-:S10]  /*fb70*/  IMAD.HI.U32 R9, R16, R0, RZ ;  /* 0x0000000010097227 */ /* 0x000fd400078e00ff */
[----:B------:R-:W-:Y:S02]  /*fb80*/  @!P5 IMAD.IADD R4, R4, 0x1, -R29 ;  /* 0x000000010404d824 */ /* 0x000fe400078e0a1d */
[----:B------:R-:W-:-:S03]  /*fb90*/  IMAD.MOV R9, RZ, RZ, -R9 ;  /* 0x000000ffff097224 */ /* 0x000fc600078e0a09 */
[----:B------:R-:W-:Y:S01]  /*fba0*/  ISETP.GT.U32.AND P5, PT, R29, R4, PT ;  /* 0x000000041d00720c */ /* 0x000fe20003fa4070 */
[----:B------:R-:W-:Y:S02]  /*fbb0*/  @!P4 IMAD.IADD R3, R3, 0x1, -R29 ;  /* 0x000000010303c824 */ /* 0x000fe400078e0a1d */
[----:B------:R-:W-:-:S03]  /*fbc0*/  IMAD R0, R29, R9, R0 ;  /* 0x000000091d007224 */ /* 0x000fc600078e0200 */
[----:B------:R-:W-:-:S07]  /*fbd0*/  ISETP.GT.U32.AND P4, PT, R29, R3, PT ;  /* 0x000000031d00720c */ /* 0x000fce0003f84070 */
[----:B------:R-:W-:-:S06]  /*fbe0*/  @!P5 IMAD.IADD R4, R4, 0x1, -R29 ;  /* 0x000000010404d824 */ /* 0x000fcc00078e0a1d */
[----:B------:R-:W-:Y:S01]  /*fbf0*/  @!P4 IMAD.IADD R3, R3, 0x1, -R29 ;  /* 0x000000010303c824 */ /* 0x000fe200078e0a1d */
[----:B--2---:R-:W-:-:S05]  /*fc00*/  IABS R5, R5 ;  /* 0x0000000500057213 */ /* 0x004fca0000000000 */
[----:B0-----:R-:W-:Y:S01]  /*fc10*/  IMAD.HI.U32 R7, R16, R5, RZ ;  /* 0x0000000510077227 */ /* 0x001fe200078e00ff */
[----:B----4-:R-:W-:-:S03]  /*fc20*/  IABS R9, R10 ;  /* 0x0000000a00097213 */ /* 0x010fc60000000000 */
[----:B------:R-:W-:-:S04]  /*fc30*/  IMAD.HI.U32 R10, R16, R6, RZ ;  /* 0x00000006100a7227 */ /* 0x000fc800078e00ff */
[----:B------:R-:W-:Y:S01]  /*fc40*/  IMAD.MOV R10, RZ, RZ, -R10 ;  /* 0x000000ffff0a7224 */ /* 0x000fe200078e0a0a */
[----:B---3--:R-:W-:Y:S01]  /*fc50*/  ISETP.GE.AND P1, PT, R11, RZ, PT ;  /* 0x000000ff0b00720c */ /* 0x008fe20003f26270 */
[----:B------:R-:W-:-:S04]  /*fc60*/  IMAD.HI.U32 R11, R16, R9, RZ ;  /* 0x00000009100b7227 */ /* 0x000fc800078e00ff */
[C---:B------:R-:W-:Y:S02]  /*fc70*/  IMAD R6, R29.reuse, R10, R6 ;  /* 0x0000000a1d067224 */ /* 0x040fe400078e0206 */
[----:B------:R-:W-:Y:S02]  /*fc80*/  IMAD.MOV.U32 R10, RZ, RZ, R4 ;  /* 0x000000ffff0a7224 */ /* 0x000fe400078e0004 */
[----:B------:R-:W-:Y:S01]  /*fc90*/  IMAD.MOV R7, RZ, RZ, -R7 ;  /* 0x000000ffff077224 */ /* 0x000fe200078e0a07 */
[----:B------:R-:W2:Y:S01]  /*fca0*/  LDL R4, [R1+0x2ac] ;  /* 0x0002ac0001047983 */ /* 0x000ea20000100800 */
[----:B------:R-:W-:Y:S02]  /*fcb0*/  @!P3 IMAD.MOV R10, RZ, RZ, -R10 ;  /* 0x000000ffff0ab224 */ /* 0x000fe400078e0a0a */
[----:B------:R-:W-:Y:S02]  /*fcc0*/  IMAD.MOV R11, RZ, RZ, -R11 ;  /* 0x000000ffff0b7224 */ /* 0x000fe400078e0a0b */
[C---:B------:R-:W-:Y:S01]  /*fcd0*/  IMAD R5, R29.reuse, R7, R5 ;  /* 0x000000071d057224 */ /* 0x040fe200078e0205 */
[----:B------:R0:W-:Y:S01]  /*fce0*/  STL [R1+0x72c], R10 ;  /* 0x00072c0a01007387 */ /* 0x0001e20000100800 */
[----:B------:R-:W-:Y:S01]  /*fcf0*/  IMAD.MOV.U32 R7, RZ, RZ, R3 ;  /* 0x000000ffff077224 */ /* 0x000fe200078e0003 */
[----:B------:R-:W-:Y:S01]  /*fd00*/  IABS R3, R12 ;  /* 0x0000000c00037213 */ /* 0x000fe20000000000 */
[C---:B------:R-:W-:Y:S01]  /*fd10*/  IMAD R9, R29.reuse, R11, R9 ;  /* 0x0000000b1d097224 */ /* 0x040fe200078e0209 */
[----:B0-----:R-:W3:Y:S04]  /*fd20*/  LDL.LU R10, [R1+0x2a4] ;  /* 0x0002a400010a7983 */ /* 0x001ee80000300800 */
[----:B------:R-:W4:Y:S04]  /*fd30*/  LDL.LU R11, [R1+0x2a8] ;  /* 0x0002a800010b7983 */ /* 0x000f280000300800 */
[----:B------:R-:W2:Y:S01]  /*fd40*/  LDL R12, [R1+0x2b4] ;  /* 0x0002b400010c7983 */ /* 0x000ea20000100800 */
[----:B------:R-:W-:Y:S01]  /*fd50*/  ISETP.GT.U32.AND P4, PT, R29, R6, PT ;  /* 0x000000061d00720c */ /* 0x000fe20003f84070 */
[----:B------:R-:W-:-:S05]  /*fd60*/  @!P6 IMAD.MOV R7, RZ, RZ, -R7 ;  /* 0x000000ffff07e224 */ /* 0x000fca00078e0a07 */
[----:B------:R-:W-:Y:S04]  /*fd70*/  STL [R1+0x734], R7 ;  /* 0x0007340701007387 */ /* 0x000fe80000100800 */
[----:B------:R0:W-:Y:S03]  /*fd80*/  STL [R1+0x22e0], R27 ;  /* 0x0022e01b01007387 */ /* 0x0001e60000100800 */
[----:B------:R-:W-:Y:S01]  /*fd90*/  @!P4 IMAD.IADD R6, R6, 0x1, -R29 ;  /* 0x000000010606c824 */ /* 0x000fe200078e0a1d */
[----:B------:R1:W-:Y:S01]  /*fda0*/  STL [R1+0x22dc], R18 ;  /* 0x0022dc1201007387 */ /* 0x0003e20000100800 */
[C---:B------:R-:W-:Y:S02]  /*fdb0*/  ISETP.GT.U32.AND P5, PT, R29.reuse, R0, PT ;  /* 0x000000001d00720c */ /* 0x040fe40003fa4070 */
[----:B------:R-:W-:-:S02]  /*fdc0*/  ISETP.GT.U32.AND P3, PT, R29, R8, PT ;  /* 0x000000081d00720c */ /* 0x000fc40003f64070 */
[----:B----4-:R-:W-:Y:S02]  /*fdd0*/  ISETP.GE.AND P4, PT, R11, RZ, PT ;  /* 0x000000ff0b00720c */ /* 0x010fe40003f86270 */
[----:B--2---:R-:W-:Y:S02]  /*fde0*/  IABS R11, R12 ;  /* 0x0000000c000b7213 */ /* 0x004fe40000000000 */
[----:B------:R-:W2:Y:S05]  /*fdf0*/  LDL R12, [R1+0x2b8] ;  /* 0x0002b800010c7983 */ /* 0x000eaa0000100800 */
[----:B------:R-:W-:-:S05]  /*fe00*/  @!P5 IMAD.IADD R0, R0, 0x1, -R29 ;  /* 0x000000010000d824 */ /* 0x000fca00078e0a1d */
[----:B------:R-:W-:Y:S01]  /*fe10*/  ISETP.GT.U32.AND P5, PT, R29, R0, PT ;  /* 0x000000001d00720c */ /* 0x000fe20003fa4070 */
[----:B------:R-:W-:Y:S01]  /*fe20*/  @!P3 IMAD.IADD R8, R8, 0x1, -R29 ;  /* 0x000000010808b824 */ /* 0x000fe200078e0a1d */
[----:B------:R-:W-:-:S03]  /*fe30*/  IABS R4, R4 ;  /* 0x0000000400047213 */ /* 0x000fc60000000000 */
[----:B0-----:R-:W-:Y:S02]  /*fe40*/  IMAD.MOV.U32 R27, RZ, RZ, R8 ;  /* 0x000000ffff1b7224 */ /* 0x001fe400078e0008 */
[----:B------:R-:W-:Y:S01]  /*fe50*/  IMAD.HI.U32 R7, R16, R3, RZ ;  /* 0x0000000310077227 */ /* 0x000fe200078e00ff */
[----:B------:R-:W4:Y:S05]  /*fe60*/  LDL.LU R8, [R1+0x2ac] ;  /* 0x0002ac0001087983 */ /* 0x000f2a0000300800 */
[----:B------:R-:W-:Y:S01]  /*fe70*/  @!P5 IMAD.IADD R0, R0, 0x1, -R29 ;  /* 0x000000010000d824 */ /* 0x000fe200078e0a1d */
[----:B---3--:R-:W-:Y:S01]  /*fe80*/  ISETP.GE.AND P5, PT, R10, RZ, PT ;  /* 0x000000ff0a00720c */ /* 0x008fe20003fa6270 */
[----:B------:R-:W-:-:S04]  /*fe90*/  IMAD.HI.U32 R10, R16, R4, RZ ;  /* 0x00000004100a7227 */ /* 0x000fc800078e00ff */
[----:B-1----:R-:W-:Y:S02]  /*fea0*/  IMAD.MOV.U32 R18, RZ, RZ, R0 ;  /* 0x000000ffff127224 */ /* 0x002fe400078e0000 */
[----:B------:R-:W-:Y:S01]  /*feb0*/  @!P2 IMAD.MOV R27, RZ, RZ, -R27 ;  /* 0x000000ffff1ba224 */ /* 0x000fe200078e0a1b */
[----:B------:R-:W3:Y:S01]  /*fec0*/  LDL R0, [R1+0x2bc] ;  /* 0x0002bc0001007983 */ /* 0x000ee20000100800 */
[----:B------:R-:W-:Y:S02]  /*fed0*/  @!P1 IMAD.MOV R18, RZ, RZ, -R18 ;  /* 0x000000ffff129224 */ /* 0x000fe400078e0a12 */
[----:B------:R-:W-:Y:S01]  /*fee0*/  IMAD.MOV R10, RZ, RZ, -R10 ;  /* 0x000000ffff0a7224 */ /* 0x000fe200078e0a0a */
[----:B------:R0:W-:Y:S01]  /*fef0*/  STL [R1+0x738], R27 ;  /* 0x0007381b01007387 */ /* 0x0001e20000100800 */
[----:B------:R-:W-:Y:S02]  /*ff00*/  IMAD.MOV R7, RZ, RZ, -R7 ;  /* 0x000000ffff077224 */ /* 0x000fe400078e0a07 */
[----:B------:R-:W-:-:S02]  /*ff10*/  IMAD R4, R29, R10, R4 ;  /* 0x0000000a1d047224 */ /* 0x000fc400078e0204 */
[----:B------:R-:W-:Y:S01]  /*ff20*/  IMAD R3, R29, R7, R3 ;  /* 0x000000071d037224 */ /* 0x000fe200078e0203 */
[----:B0-----:R-:W3:Y:S04]  /*ff30*/  LDL.LU R27, [R1+0x22e0] ;  /* 0x0022e000011b7983 */ /* 0x001ee80000300800 */
[----:B------:R0:W-:Y:S04]  /*ff40*/  STL [R1+0x73c], R18 ;  /* 0x00073c1201007387 */ /* 0x0001e80000100800 */
[----:B0-----:R-:W3:Y:S04]  /*ff50*/  LDL.LU R18, [R1+0x22dc] ;  /* 0x0022dc0001127983 */ /* 0x001ee80000300800 */
[----:B------:R-:W3:Y:S01]  /*ff60*/  LDL.LU R10, [R1+0x2b0] ;  /* 0x0002b000010a7983 */ /* 0x000ee20000300800 */
[----:B--2---:R-:W-:-:S03]  /*ff70*/  IABS R7, R12 ;  /* 0x0000000c00077213 */ /* 0x004fc60000000000 */
[----:B------:R-:W2:Y:S04]  /*ff80*/  LDL R12, [R1+0x2c0] ;  /* 0x0002c000010c7983 */ /* 0x000ea80000100800 */
[----:B------:R0:W-:Y:S04]  /*ff90*/  STL [R1+0x22d4], R2 ;  /* 0x0022d40201007387 */ /* 0x0001e80000100800 */
[----:B------:R1:W-:Y:S04]  /*ffa0*/  STL [R1+0x22d8], R17 ;  /* 0x0022d81101007387 */ /* 0x0003e80000100800 */
[----:B0-----:R-:W2:Y:S01]  /*ffb0*/  LDL.LU R2, [R1+0x2b4] ;  /* 0x0002b40001027983 */ /* 0x001ea20000300800 */
[----:B------:R-:W-:-:S02]  /*ffc0*/  ISETP.GT.U32.AND P6, PT, R29, R5, PT ;  /* 0x000000051d00720c */ /* 0x000fc40003fc4070 */
[----:B------:R-:W-:-:S11]  /*ffd0*/  ISETP.GT.U32.AND P3, PT, R29, R9, PT ;  /* 0x000000091d00720c */ /* 0x000fd60003f64070 */
[--C-:B------:R-:W-:Y:S01]  /*ffe0*/  @!P6 IMAD.IADD R5, R5, 0x1, -R29.reuse ;  /* 0x000000010505e824 */ /* 0x100fe200078e0a1d */
[----:B------:R-:W-:Y:S01]  /*fff0*/  ISETP.GT.U32.AND P6, PT, R29, R6, PT ;  /* 0x000000061d00720c */ /* 0x000fe20003fc4070 */
[----:B------:R-:W-:Y:S01]  /*10000*/  @!P3 IMAD.IADD R9, R9, 0x1, -R29 ;  /* 0x000000010909b824 */ /* 0x000fe200078e0a1d */
[----:B----4-:R-:W-:Y:S01]  /*10010*/  ISETP.GE.AND P3, PT, R8, RZ, PT ;  /* 0x000000ff0800720c */ /* 0x010fe20003f66270 */
[----:B------:R-:W-:-:S03]  /*10020*/  IMAD.HI.U32 R8, R16, R11, RZ ;  /* 0x0000000b10087227 */ /* 0x000fc600078e00ff */
[----:B------:R-:W-:Y:S01]  /*10030*/  ISETP.GT.U32.AND P1, PT, R29, R9, PT ;  /* 0x000000091d00720c */ /* 0x000fe20003f24070 */
[----:B------:R-:W-:Y:S01]  /*10040*/  IMAD.MOV R8, RZ, RZ, -R8 ;  /* 0x000000ffff087224 */ /* 0x000fe200078e0a08 */
[----:B---3--:R-:W-:-:S03]  /*10050*/  IABS R0, R0 ;  /* 0x0000000000007213 */ /* 0x008fc60000000000 */
[----:B------:R-:W-:Y:S02]  /*10060*/  IMAD R11, R29, R8, R11 ;  /* 0x000000081d0b7224 */ /* 0x000fe400078e020b */
[----:B------:R-:W-:-:S04]  /*10070*/  @!P6 IMAD.IADD R6, R6, 0x1, -R29 ;  /* 0x000000010606e824 */ /* 0x000fc800078e0a1d */
[----:B-1----:R-:W-:Y:S02]  /*10080*/  IMAD.MOV.U32 R17, RZ, RZ, R6 ;  /* 0x000000ffff117224 */ /* 0x002fe400078e0006 */
[----:B------:R-:W-:Y:S01]  /*10090*/  @!P1 IMAD.IADD R9, R9, 0x1, -R29 ;  /* 0x0000000109099824 */ /* 0x000fe200078e0a1d */
[----:B------:R-:W3:Y:S01]  /*100a0*/  LDL R6, [R1+0x2c4] ;  /* 0x0002c40001067983 */ /* 0x000ee20000100800 */
[----:B------:R-:W-:Y:S01]  /*100b0*/  @!P0 IMAD.MOV R17, RZ, RZ, -R17 ;  /* 0x000000ffff118224 */ /* 0x000fe200078e0a11 */
[----:B------:R-:W-:Y:S01]  /*100c0*/  ISETP.GE.AND P1, PT, R10, RZ, PT ;  /* 0x000000ff0a00720c */ /* 0x000fe20003f26270 */
[----:B------:R-:W-:-:S03]  /*100d0*/  IMAD.HI.U32 R10, R16, R7, RZ ;  /* 0x00000007100a7227 */ /* 0x000fc600078e00ff */
[----:B------:R0:W-:Y:S01]  /*100e0*/  STL [R1+0x744], R17 ;  /* 0x0007441101007387 */ /* 0x0001e20000100800 */
[----:B------:R-:W-:-:S04]  /*100f0*/  IMAD.MOV R10, RZ, RZ, -R10 ;  /* 0x000000ffff0a7224 */ /* 0x000fc800078e0a0a */
[----:B------:R-:W-:Y:S01]  /*10100*/  IMAD R7, R29, R10, R7 ;  /* 0x0000000a1d077224 */ /* 0x000fe200078e0207 */
[----:B0-----:R-:W4:Y:S01]  /*10110*/  LDL.LU R17, [R1+0x22d8] ;  /* 0x0022d80001117983 */ /* 0x001f220000300800 */
[----:B--2---:R-:W-:Y:S01]  /*10120*/  IABS R8, R12 ;  /* 0x0000000c00087213 */ /* 0x004fe20000000000 */
[----:B------:R-:W-:-:S04]  /*10130*/  IMAD.HI.U32 R12, R16, R0, RZ ;  /* 0x00000000100c7227 */ /* 0x000fc800078e00ff */
[----:B------:R-:W-:-:S04]  /*10140*/  IMAD.MOV R12, RZ, RZ, -R12 ;  /* 0x000000ffff0c7224 */ /* 0x000fc800078e0a0c */
[C---:B------:R-:W-:Y:S01]  /*10150*/  IMAD R0, R29.reuse, R12, R0 ;  /* 0x0000000c1d007224 */ /* 0x040fe200078e0200 */
[----:B------:R-:W-:Y:S02]  /*10160*/  ISETP.GE.AND P0, PT, R2, RZ, PT ;  /* 0x000000ff0200720c */ /* 0x000fe40003f06270 */
[----:B------:R-:W2:Y:S04]  /*10170*/  LDL.LU R2, [R1+0x22d4] ;  /* 0x0022d40001027983 */ /* 0x000ea80000300800 */
[----:B------:R-:W2:Y:S04]  /*10180*/  LDL.LU R10, [R1+0x2b8] ;  /* 0x0002b800010a7983 */ /* 0x000ea80000300800 */
[----:B------:R2:W-:Y:S04]  /*10190*/  STL [R1+0x22cc], R0 ;  /* 0x0022cc0001007387 */ /* 0x0005e80000100800 */
[----:B------:R-:W3:Y:S01]  /*101a0*/  LDL.LU R12, [R1+0x2c8] ;  /* 0x0002c800010c7983 */ /* 0x000ee20000300800 */
[----:B------:R-:W-:-:S02]  /*101b0*/  ISETP.GT.U32.AND P2, PT, R29, R5, PT ;  /* 0x000000051d00720c */ /* 0x000fc40003f44070 */
[----:B------:R-:W-:-:S11]  /*101c0*/  ISETP.GT.U32.AND P6, PT, R29, R4, PT ;  /* 0x000000041d00720c */ /* 0x000fd60003fc4070 */
[--C-:B------:R-:W-:Y:S01]  /*101d0*/  @!P2 IMAD.IADD R5, R5, 0x1, -R29.reuse ;  /* 0x000000010505a824 */ /* 0x100fe200078e0a1d */
[----:B------:R-:W-:Y:S01]  /*101e0*/  ISETP.GT.U32.AND P2, PT, R29, R3, PT ;  /* 0x000000031d00720c */ /* 0x000fe20003f44070 */
[----:B------:R-:W-:-:S12]  /*101f0*/  @!P6 IMAD.IADD R4, R4, 0x1, -R29 ;  /* 0x000000010404e824 */ /* 0x000fd800078e0a1d */
[----:B------:R-:W-:Y:S01]  /*10200*/  @!P2 IMAD.IADD R3, R3, 0x1, -R29 ;  /* 0x000000010303a824 */ /* 0x000fe200078e0a1d */
[----:B------:R-:W-:-:S13]  /*10210*/  ISETP.GT.U32.AND P2, PT, R29, R4, PT ;  /* 0x000000041d00720c */ /* 0x000fda0003f44070 */
[----:B------:R-:W-:Y:S02]  /*10220*/  @!P2 IMAD.IADD R4, R4, 0x1, -R29 ;  /* 0x000000010404a824 */ /* 0x000fe400078e0a1d */
[----:B--2---:R-:W-:Y:S02]  /*10230*/  IMAD.MOV.U32 R0, RZ, RZ, R10 ;  /* 0x000000ffff007224 */ /* 0x004fe400078e000a */
[----:B------:R-:W-:Y:S02]  /*10240*/  IMAD.MOV.U32 R10, RZ, RZ, R5 ;  /* 0x000000ffff0a7224 */ /* 0x000fe400078e0005 */
[----:B------:R-:W-:Y:S01]  /*10250*/  IMAD.HI.U32 R5, R16, R8, RZ ;  /* 0x0000000810057227 */ /* 0x000fe200078e00ff */
[----:B---3--:R-:W-:Y:S03]  /*10260*/  STL [R1+0x22c8], R12 ;  /* 0x0022c80c01007387 */ /* 0x008fe60000100800 */
[----:B------:R-:W-:Y:S01]  /*10270*/  @!P5 IMAD.MOV R10, RZ, RZ, -R10 ;  /* 0x000000ffff0ad224 */ /* 0x000fe200078e0a0a */
[----:B------:R0:W-:Y:S01]  /*10280*/  STL [R1+0x22d0], R19 ;  /* 0x0022d01301007387 */ /* 0x0001e20000100800 */
[----:B------:R-:W-:-:S03]  /*10290*/  IMAD.MOV R5, RZ, RZ, -R5 ;  /* 0x000000ffff057224 */ /* 0x000fc600078e0a05 */
[----:B------:R1:W-:Y:S01]  /*102a0*/  STL [R1+0x74c], R10 ;  /* 0x00074c0a01007387 */ /* 0x0003e20000100800 */
[----:B0-----:R-:W-:-:S03]  /*102b0*/  IMAD.MOV.U32 R19, RZ, RZ, R9 ;  /* 0x000000ffff137224 */ /* 0x001fc600078e0009 */
[----:B------:R-:W2:Y:S01]  /*102c0*/  LDL.LU R12, [R1+0x2bc] ;  /* 0x0002bc00010c7983 */ /* 0x000ea20000300800 */
[----:B------:R-:W-:Y:S02]  /*102d0*/  IMAD.MOV.U32 R9, RZ, RZ, R0 ;  /* 0x000000ffff097224 */ /* 0x000fe400078e0000 */
[----:B------:R-:W-:Y:S01]  /*102e0*/  IMAD.MOV.U32 R0, RZ, RZ, R4 ;  /* 0x000000ffff007224 */ /* 0x000fe200078e0004 */
[----:B-1----:R-:W3:Y:S01]  /*102f0*/  LDL.LU R10, [R1+0x2c0] ;  /* 0x0002c000010a7983 */ /* 0x002ee20000300800 */
[----:B------:R-:W-:Y:S02]  /*10300*/  @!P4 IMAD.MOV R19, RZ, RZ, -R19 ;  /* 0x000000ffff13c224 */ /* 0x000fe400078e0a13 */
[----:B------:R-:W-:Y:S01]  /*10310*/  @!P3 IMAD.MOV R0, RZ, RZ, -R0 ;  /* 0x000000ffff00b224 */ /* 0x000fe200078e0a00 */
[----:B------:R-:W-:Y:S01]  /*10320*/  ISETP.GE.AND P4, PT, R9, RZ, PT ;  /* 0x000000ff0900720c */ /* 0x000fe20003f86270 */
[C---:B------:R-:W-:Y:S01]  /*10330*/  IMAD R5, R29.reuse, R5, R8 ;  /* 0x000000051d057224 */ /* 0x040fe200078e0208 */
[----:B------:R0:W-:Y:S04]  /*10340*/  STL [R1+0x754], R19 ;  /* 0x0007541301007387 */ /* 0x0001e80000100800 */
[----:B0-----:R-:W3:Y:S04]  /*10350*/  LDL.LU R19, [R1+0x22d0] ;  /* 0x0022d00001137983 */ /* 0x001ee80000300800 */
[----:B------:R-:W3:Y:S04]  /*10360*/  LDL R9, [R1+0x2d8] ;  /* 0x0002d80001097983 */ /* 0x000ee80000100800 */
[----:B------:R-:W3:Y:S04]  /*10370*/  LDL R8, [R1+0x2d4] ;  /* 0x0002d40001087983 */ /* 0x000ee80000100800 */
[----:B------:R0:W-:Y:S04]  /*10380*/  STL [R1+0x758], R0 ;  /* 0x0007580001007387 */ /* 0x0001e80000100800 */
[----:B0-----:R-:W3:Y:S01]  /*10390*/  LDL.LU R0, [R1+0x22cc] ;  /* 0x0022cc0001007983 */ /* 0x001ee20000300800 */
[----:B------:R-:W-:-:S02]  /*103a0*/  ISETP.GT.U32.AND P6, PT, R29, R11, PT ;  /* 0x0000000b1d00720c */ /* 0x000fc40003fc4070 */
[----:B------:R-:W-:Y:S02]  /*103b0*/  IABS R6, R6 ;  /* 0x0000000600067213 */ /* 0x000fe40000000000 */
[----:B------:R-:W-:-:S03]  /*103c0*/  ISETP.GT.U32.AND P5, PT, R29, R3, PT ;  /* 0x000000031d00720c */ /* 0x000fc60003fa4070 */
[----:B------:R-:W-:-:S04]  /*103d0*/  IMAD.HI.U32 R4, R16, R6, RZ ;  /* 0x0000000610047227 */ /* 0x000fc800078e00ff */
[----:B------:R-:W-:Y:S02]  /*103e0*/  IMAD.MOV R4, RZ, RZ, -R4 ;  /* 0x000000ffff047224 */ /* 0x000fe400078e0a04 */
[----:B------:R-:W-:Y:S02]  /*103f0*/  @!P6 IMAD.IADD R11, R11, 0x1, -R29 ;  /* 0x000000010b0be824 */ /* 0x000fe400078e0a1d */
[----:B------:R-:W-:-:S03]  /*10400*/  IMAD R6, R29, R4, R6 ;  /* 0x000000041d067224 */ /* 0x000fc600078e0206 */
[----:B------:R-:W-:Y:S01]  /*10410*/  ISETP.GT.U32.AND P6, PT, R29, R11, PT ;  /* 0x0000000b1d00720c */ /* 0x000fe20003fc4070 */
[----:B------:R-:W-:Y:S01]  /*10420*/  @!P5 IMAD.IADD R3, R3, 0x1, -R29 ;  /* 0x000000010303d824 */ /* 0x000fe200078e0a1d */
[----:B------:R-:W-:-:S11]  /*10430*/  ISETP.GT.U32.AND P2, PT, R29, R7, PT ;  /* 0x000000071d00720c */ /* 0x000fd60003f44070 */
[--C-:B------:R-:W-:Y:S02]  /*10440*/  @!P6 IMAD.IADD R11, R11, 0x1, -R29.reuse ;  /* 0x000000010b0be824 */ /* 0x100fe400078e0a1d */
[----:B------:R-:W-:Y:S01]  /*10450*/  @!P2 IMAD.IADD R7, R7, 0x1, -R29 ;  /* 0x000000010707a824 */ /* 0x000fe200078e0a1d */
[----:B--2---:R-:W-:Y:S02]  /*10460*/  ISETP.GE.AND P5, PT, R12, RZ, PT ;  /* 0x000000ff0c00720c */ /* 0x004fe40003fa6270 */
[----:B------:R-:W2:Y:S04]  /*10470*/  LDL.LU R12, [R1+0x22c8] ;  /* 0x0022c800010c7983 */ /* 0x000ea80000300800 */
[----:B------:R-:W2:Y:S04]  /*10480*/  LDL R4, [R1+0x2d0] ;  /* 0x0002d00001047983 */ /* 0x000ea80000100800 */
[----:B------:R0:W-:Y:S02]  /*10490*/  STL [R1+0x22c4], R6 ;  /* 0x0022c40601007387 */ /* 0x0001e40000100800 */
[----:B0-----:R-:W-:-:S04]  /*104a0*/  IMAD.MOV.U32 R6, RZ, RZ, R3 ;  /* 0x000000ffff067224 */ /* 0x001fc800078e0003 */
[----:B------:R-:W-:-:S05]  /*104b0*/  @!P1 IMAD.MOV R6, RZ, RZ, -R6 ;  /* 0x000000ffff069224 */ /* 0x000fca00078e0a06 */
[----:B------:R0:W-:Y:S01]  /*104c0*/  STL [R1+0x75c], R6 ;  /* 0x00075c0601007387 */ /* 0x0001e20000100800 */
[----:B---3--:R-:W-:Y:S01]  /*104d0*/  ISETP.GT.U32.AND P3, PT, R29, R0, PT ;  /* 0x000000001d00720c */ /* 0x008fe20003f64070 */
[----:B0-----:R-:W-:Y:S02]  /*104e0*/  IMAD.MOV.U32 R6, RZ, RZ, R11 ;  /* 0x000000ffff067224 */ /* 0x001fe400078e000b */
[----:B------:R-:W3:Y:S02]  /*104f0*/  LDL.LU R11, [R1+0x2c4] ;  /* 0x0002c400010b7983 */ /* 0x000ee40000300800 */
[----:B------:R-:W-:-:S08]  /*10500*/  @!P0 IMAD.MOV R6, RZ, RZ, -R6 ;  /* 0x000000ffff068224 */ /* 0x000fd000078e0a06 */
[--C-:B------:R-:W-:Y:S01]  /*10510*/  @!P3 IMAD.IADD R0, R0, 0x1, -R29.reuse ;  /* 0x000000010000b824 */ /* 0x100fe200078e0a1d */
[----:B------:R-:W-:Y:S01]  /*10520*/  ISETP.GT.U32.AND P3, PT, R29, R7, PT ;  /* 0x000000071d00720c */ /* 0x000fe20003f64070 */
[----:B------:R0:W-:Y:S04]  /*10530*/  STL [R1+0x764], R6 ;  /* 0x0007640601007387 */ /* 0x0001e80000100800 */
[----:B0-----:R-:W2:Y:S08]  /*10540*/  LDL.LU R6, [R1+0x22c4] ;  /* 0x0022c40001067983 */ /* 0x001eb00000300800 */
[----:B------:R-:W-:-:S05]  /*10550*/  @!P3 IMAD.IADD R7, R7, 0x1, -R29 ;  /* 0x000000010707b824 */ /* 0x000fca00078e0a1d */
[----:B------:R0:W-:Y:S04]  /*10560*/  STL [R1+0x22c0], R7 ;  /* 0x0022c00701007387 */ /* 0x0001e80000100800 */
[----:B0-----:R-:W3:Y:S01]  /*10570*/  LDL.LU R7, [R1+0x2d0] ;  /* 0x0002d00001077983 */ /* 0x001ee20000300800 */
[C---:B------:R-:W-:Y:S02]  /*10580*/  ISETP.GT.U32.AND P6, PT, R29.reuse, R5, PT ;  /* 0x000000051d00720c */ /* 0x040fe40003fc4070 */
[----:B--2---:R-:W-:-:S13]  /*10590*/  ISETP.GT.U32.AND P0, PT, R29, R6, PT ;  /* 0x000000061d00720c */ /* 0x004fda0003f04070 */
[--C-:B------:R-:W-:Y:S01]  /*105a0*/  @!P0 IMAD.IADD R6, R6, 0x1, -R29.reuse ;  /* 0x0000000106068824 */ /* 0x100fe200078e0a1d */
[----:B---3--:R-:W-:Y:S02]  /*105b0*/  ISETP.GE.AND P0, PT, R7, RZ, PT ;  /* 0x000000ff0700720c */ /* 0x008fe40003f06270 */
[----:B------:R-:W2:Y:S01]  /*105c0*/  LDL.LU R7, [R1+0x22c0] ;  /* 0x0022c00001077983 */ /* 0x000ea20000300800 */
[----:B------:R-:W-:Y:S01]  /*105d0*/  ISETP.GE.AND P2, PT, R10, RZ, PT ;  /* 0x000000ff0a00720c */ /* 0x000fe20003f46270 */
[----:B------:R-:W-:Y:S01]  /*105e0*/  @!P6 IMAD.IADD R5, R5, 0x1, -R29 ;  /* 0x000000010505e824 */ /* 0x000fe200078e0a1d */
[----:B------:R-:W-:Y:S02]  /*105f0*/  IABS R10, R12 ;  /* 0x0000000c000a7213 */ /* 0x000fe40000000000 */
[----:B------:R-:W-:Y:S02]  /*10600*/  ISETP.GT.U32.AND P6, PT, R29, R0, PT ;  /* 0x000000001d00720c */ /* 0x000fe40003fc4070 */
[----:B------:R-:W-:Y:S01]  /*10610*/  IABS R4, R4 ;  /* 0x0000000400047213 */ /* 0x000fe20000000000 */
[----:B------:R-:W-:Y:S01]  /*10620*/  IMAD.HI.U32 R3, R16, R10, RZ ;  /* 0x0000000a10037227 */ /* 0x000fe200078e00ff */
[----:B------:R-:W-:-:S02]  /*10630*/  ISETP.GE.AND P3, PT, R11, RZ, PT ;  /* 0x000000ff0b00720c */ /* 0x000fc40003f66270 */
[----:B------:R-:W-:Y:S01]  /*10640*/  IABS R8, R8 ;  /* 0x0000000800087213 */ /* 0x000fe20000000000 */
[----:B------:R-:W-:-:S04]  /*10650*/  IMAD.HI.U32 R11, R16, R4, RZ ;  /* 0x00000004100b7227 */ /* 0x000fc800078e00ff */
[----:B------:R-:W-:Y:S01]  /*10660*/  IMAD.MOV R3, RZ, RZ, -R3 ;  /* 0x000000ffff037224 */ /* 0x000fe200078e0a03 */
[C---:B------:R-:W-:Y:S01]  /*10670*/  ISETP.GT.U32.AND P1, PT, R29.reuse, R5, PT ;  /* 0x000000051d00720c */ /* 0x040fe20003f24070 */
[----:B------:R-:W-:Y:S02]  /*10680*/  IMAD.MOV R11, RZ, RZ, -R11 ;  /* 0x000000ffff0b7224 */ /* 0x000fe400078e0a0b */
[----:B------:R-:W-:Y:S02]  /*10690*/  IMAD R3, R29, R3, R10 ;  /* 0x000000031d037224 */ /* 0x000fe400078e020a */
[----:B------:R-:W-:Y:S02]  /*106a0*/  @!P6 IMAD.IADD R0, R0, 0x1, -R29 ;  /* 0x000000010000e824 */ /* 0x000fe400078e0a1d */
[----:B------:R-:W-:-:S04]  /*106b0*/  IMAD.HI.U32 R10, R16, R8, RZ ;  /* 0x00000008100a7227 */ /* 0x000fc800078e00ff */
[C---:B------:R-:W-:Y:S02]  /*106c0*/  IMAD R4, R29.reuse, R11, R4 ;  /* 0x0000000b1d047224 */ /* 0x040fe400078e0204 */
[----:B------:R-:W-:Y:S02]  /*106d0*/  IMAD.MOV.U32 R11, RZ, RZ, R0 ;  /* 0x000000ffff0b7224 */ /* 0x000fe400078e0000 */
[----:B------:R-:W-:Y:S01]  /*106e0*/  IMAD.MOV R10, RZ, RZ, -R10 ;  /* 0x000000ffff0a7224 */ /* 0x000fe200078e0a0a */
[----:B------:R-:W3:Y:S01]  /*106f0*/  LDL R0, [R1+0x2e0] ;  /* 0x0002e00001007983 */ /* 0x000ee20000100800 */
[----:B------:R-:W-:Y:S02]  /*10700*/  @!P5 IMAD.MOV R11, RZ, RZ, -R11 ;  /* 0x000000ffff0bd224 */ /* 0x000fe400078e0a0b */
[----:B------:R-:W-:Y:S01]  /*10710*/  IMAD R8, R29, R10, R8 ;  /* 0x0000000a1d087224 */ /* 0x000fe200078e0208 */
[----:B------:R-:W-:Y:S01]  /*10720*/  IABS R9, R9 ;  /* 0x0000000900097213 */ /* 0x000fe20000000000 */
[----:B------:R-:W3:Y:S01]  /*10730*/  LDL R10, [R1+0x2e4] ;  /* 0x0002e400010a7983 */ /* 0x000ee20000100800 */
[----:B------:R-:W-:Y:S01]  /*10740*/  @!P1 IMAD.IADD R5, R5, 0x1, -R29 ;  /* 0x0000000105059824 */ /* 0x000fe200078e0a1d */
[----:B------:R-:W-:-:S02]  /*10750*/  ISETP.GE.AND P1, PT, R12, RZ, PT ;  /* 0x000000ff0c00720c */ /* 0x000fc40003f26270 */
[----:B------:R-:W-:-:S04]  /*10760*/  IMAD.HI.U32 R12, R16, R9, RZ ;  /* 0x00000009100c7227 */ /* 0x000fc800078e00ff */
[----:B------:R-:W-:-:S04]  /*10770*/  IMAD.MOV R12, RZ, RZ, -R12 ;  /* 0x000000ffff0c7224 */ /* 0x000fc800078e0a0c */
[----:B------:R-:W-:Y:S02]  /*10780*/  IMAD R9, R29, R12, R9 ;  /* 0x0000000c1d097224 */ /* 0x000fe400078e0209 */
[----:B--2---:R-:W-:-:S05]  /*10790*/  @!P4 IMAD.MOV R7, RZ, RZ, -R7 ;  /* 0x000000ffff07c224 */ /* 0x004fca00078e0a07 */
[----:B------:R0:W-:Y:S04]  /*107a0*/  STL [R1+0x768], R7 ;  /* 0x0007680701007387 */ /* 0x0001e80000100800 */
[----:B------:R1:W-:Y:S01]  /*107b0*/  STL [R1+0x770], R11 ;  /* 0x0007700b01007387 */ /* 0x0003e20000100800 */
[----:B0-----:R-:W-:-:S03]  /*107c0*/  IMAD.MOV.U32 R7, RZ, RZ, R5 ;  /* 0x000000ffff077224 */ /* 0x001fc600078e0005 */
[----:B-1----:R-:W2:Y:S04]  /*107d0*/  LDL.LU R11, [R1+0x2d4] ;  /* 0x0002d400010b7983 */ /* 0x002ea80000300800 */
[----:B------:R0:W-:Y:S01]  /*107e0*/  STL [R1+0x22bc], R14 ;  /* 0x0022bc0e01007387 */ /* 0x0001e20000100800 */
[----:B------:R-:W-:-:S03]  /*107f0*/  @!P2 IMAD.MOV R7, RZ, RZ, -R7 ;  /* 0x000000ffff07a224 */ /* 0x000fc600078e0a07 */
[----:B0-----:R-:W2:Y:S04]  /*10800*/  LDL R14, [R1+0x2dc] ;  /* 0x0002dc00010e7983 */ /* 0x001ea80000100800 */
[----:B------:R0:W-:Y:S04]  /*10810*/  STL [R1+0x778], R7 ;  /* 0x0007780701007387 */ /* 0x0001e80000100800 */
[----:B------:R-:W4:Y:S01]  /*10820*/  LDL R12, [R1+0x2f0] ;  /* 0x0002f000010c7983 */ /* 0x000f220000100800 */
[C---:B------:R-:W-:Y:S02]  /*10830*/  ISETP.GT.U32.AND P2, PT, R29.reuse, R8, PT ;  /* 0x000000081d00720c */ /* 0x040fe40003f44070 */
[----:B------:R-:W-:-:S02]  /*10840*/  ISETP.GT.U32.AND P4, PT, R29, R6, PT ;  /* 0x000000061d00720c */ /* 0x000fc40003f84070 */
[----:B---3--:R-:W-:-:S09]  /*10850*/  IABS R0, R0 ;  /* 0x0000000000007213 */ /* 0x008fd20000000000 */
[--C-:B------:R-:W-:Y:S02]  /*10860*/  @!P2 IMAD.IADD R8, R8, 0x1, -R29.reuse ;  /* 0x000000010808a824 */ /* 0x100fe400078e0a1d */
[----:B------:R-:W-:-:S03]  /*10870*/  @!P4 IMAD.IADD R6, R6, 0x1, -R29 ;  /* 0x000000010606c824 */ /* 0x000fc600078e0a1d */
[----:B------:R-:W-:Y:S01]  /*10880*/  ISETP.GT.U32.AND P2, PT, R29, R8, PT ;  /* 0x000000081d00720c */ /* 0x000fe20003f44070 */
[----:B0-----:R-:W-:-:S04]  /*10890*/  IMAD.HI.U32 R7, R16, R0, RZ ;  /* 0x0000000010077227 */ /* 0x001fc800078e00ff */
[----:B------:R-:W-:-:S04]  /*108a0*/  IMAD.MOV R7, RZ, RZ, -R7 ;  /* 0x000000ffff077224 */ /* 0x000fc800078e0a07 */
[----:B------:R-:W-:-:S04]  /*108b0*/  IMAD R0, R29, R7, R0 ;  /* 0x000000071d007224 */ /* 0x000fc800078e0200 */
[----:B------:R-:W-:Y:S01]  /*108c0*/  @!P2 IMAD.IADD R8, R8, 0x1, -R29 ;  /* 0x000000010808a824 */ /* 0x000fe200078e0a1d */
[----:B--2---:R-:W-:Y:S01]  /*108d0*/  IABS R5, R14 ;  /* 0x0000000e00057213 */ /* 0x004fe20000000000 */
[----:B------:R-:W-:Y:S02]  /*108e0*/  IMAD.MOV.U32 R14, RZ, RZ, R6 ;  /* 0x000000ffff0e7224 */ /* 0x000fe400078e0006 */
[----:B------:R-:W2:Y:S02]  /*108f0*/  LDL.LU R6, [R1+0x2d8] ;  /* 0x0002d80001067983 */ /* 0x000ea40000300800 */
[----:B------:R-:W-:Y:S01]  /*10900*/  @!P3 IMAD.MOV R14, RZ, RZ, -R14 ;  /* 0x000000ffff0eb224 */ /* 0x000fe200078e0a0e */
[----:B----4-:R-:W-:-:S04]  /*10910*/  IABS R7, R12 ;  /* 0x0000000c00077213 */ /* 0x010fc80000000000 */
[----:B------:R0:W-:Y:S04]  /*10920*/  STL [R1+0x77c], R14 ;  /* 0x00077c0e01007387 */ /* 0x0001e80000100800 */
[----:B0-----:R-:W3:Y:S04]  /*10930*/  LDL.LU R14, [R1+0x22bc] ;  /* 0x0022bc00010e7983 */ /* 0x001ee80000300800 */
[----:B------:R-:W4:Y:S04]  /*10940*/  LDL R12, [R1+0x2f4] ;  /* 0x0002f400010c7983 */ /* 0x000f280000100800 */
[----:B------:R0:W-:Y:S04]  /*10950*/  STL [R1+0x22b4], R8 ;  /* 0x0022b40801007387 */ /* 0x0001e80000100800 */
[----:B0-----:R-:W4:Y:S01]  /*10960*/  LDL.LU R8, [R1+0x2dc] ;  /* 0x0002dc0001087983 */ /* 0x001f220000300800 */
[----:B------:R-:W-:-:S13]  /*10970*/  ISETP.GT.U32.AND P4, PT, R29, R9, PT ;  /* 0x000000091d00720c */ /* 0x000fda0003f84070 */
[----:B------:R-:W-:-:S05]  /*10980*/  @!P4 IMAD.IADD R9, R9, 0x1, -R29 ;  /* 0x000000010909c824 */ /* 0x000fca00078e0a1d */
[----:B------:R-:W-:-:S13]  /*10990*/  ISETP.GT.U32.AND P4, PT, R29, R9, PT ;  /* 0x000000091d00720c */ /* 0x000fda0003f84070 */
[----:B------:R-:W-:-:S05]  /*109a0*/  @!P4 IMAD.IADD R9, R9, 0x1, -R29 ;  /* 0x000000010909c824 */ /* 0x000fca00078e0a1d */
[----:B------:R0:W-:Y:S04]  /*109b0*/  STL [R1+0x22b8], R9 ;  /* 0x0022b80901007387 */ /* 0x0001e80000100800 */
[----:B0-----:R-:W4:Y:S01]  /*109c0*/  LDL.LU R9, [R1+0x2e0] ;  /* 0x0002e00001097983 */ /* 0x001f220000300800 */
[----:B--2---:R-:W-:Y:S02]  /*109d0*/  ISETP.GE.AND P3, PT, R6, RZ, PT ;  /* 0x000000ff0600720c */ /* 0x004fe40003f66270 */
[----:B---3--:R-:W-:Y:S02]  /*109e0*/  IABS R6, R14 ;  /* 0x0000000e00067213 */ /* 0x008fe40000000000 */
[----:B----4-:R-:W-:Y:S01]  /*109f0*/  ISETP.GE.AND P4, PT, R8, RZ, PT ;  /* 0x000000ff0800720c */ /* 0x010fe20003f86270 */
[----:B------:R-:W-:-:S02]  /*10a00*/  IMAD.MOV.U32 R8, RZ, RZ, R14 ;  /* 0x000000ffff087224 */ /* 0x000fc400078e000e */
[----:B------:R-:W-:-:S04]  /*10a10*/  IMAD.HI.U32 R14, R16, R6, RZ ;  /* 0x00000006100e7227 */ /* 0x000fc800078e00ff */
[----:B------:R-:W-:-:S04]  /*10a20*/  IMAD.MOV R14, RZ, RZ, -R14 ;  /* 0x000000ffff0e7224 */ /* 0x000fc800078e0a0e */
[C---:B------:R-:W-:Y:S02]  /*10a30*/  IMAD R6, R29.reuse, R14, R6 ;  /* 0x0000000e1d067224 */ /* 0x040fe400078e0206 */
[----:B------:R-:W2:Y:S01]  /*10a40*/  LDL.LU R14, [R1+0x2f8] ;  /* 0x0002f800010e7983 */ /* 0x000ea20000300800 */
[----:B------:R-:W-:-:S13]  /*10a50*/  ISETP.GT.U32.AND P6, PT, R29, R3, PT ;  /* 0x000000031d00720c */ /* 0x000fda0003fc4070 */
[----:B------:R-:W-:-:S05]  /*10a60*/  @!P6 IMAD.IADD R3, R3, 0x1, -R29 ;  /* 0x000000010303e824 */ /* 0x000fca00078e0a1d */
[C---:B------:R-:W-:Y:S02]  /*10a70*/  ISETP.GT.U32.AND P5, PT, R29.reuse, R3, PT ;  /* 0x000000031d00720c */ /* 0x040fe40003fa4070 */
[----:B------:R-:W-:Y:S02]  /*10a80*/  ISETP.GT.U32.AND P6, PT, R29, R4, PT ;  /* 0x000000041d00720c */ /* 0x000fe40003fc4070 */
[----:B------:R-:W-:-:S09]  /*10a90*/  IABS R10, R10 ;  /* 0x0000000a000a7213 */ /* 0x000fd20000000000 */
[----:B------:R-:W-:Y:S01]  /*10aa0*/  @!P5 IMAD.IADD R3, R3, 0x1, -R29 ;  /* 0x000000010303d824 */ /* 0x000fe200078e0a1d */
[----:B------:R-:W-:Y:S01]  /*10ab0*/  ISETP.GE.AND P5, PT, R11, RZ, PT ;  /* 0x000000ff0b00720c */ /* 0x000fe20003fa6270 */
[----:B------:R-:W-:-:S04]  /*10ac0*/  IMAD.HI.U32 R11, R16, R5, RZ ;  /* 0x00000005100b7227 */ /* 0x000fc800078e00ff */
[----:B------:R-:W-:Y:S02]  /*10ad0*/  IMAD.MOV R11, RZ, RZ, -R11 ;  /* 0x000000ffff0b7224 */ /* 0x000fe400078e0a0b */
[----:B------:R-:W-:Y:S02]  /*10ae0*/  @!P6 IMAD.IADD R4, R4, 0x1, -R29 ;  /* 0x000000010404e824 */ /* 0x000fe400078e0a1d */
[C---:B------:R-:W-:Y:S02]  /*10af0*/  IMAD R5, R29.reuse, R11, R5 ;  /* 0x0000000b1d057224 */ /* 0x040fe400078e0205 */
[----:B------:R-:W-:Y:S01]  /*10b00*/  IMAD.HI.U32 R11, R16, R10, RZ ;  /* 0x0000000a100b7227 */ /* 0x000fe200078e00ff */
[C---:B------:R-:W-:Y:S02]  /*10b10*/  ISETP.GT.U32.AND P6, PT, R29.reuse, R4, PT ;  /* 0x000000041d00720c */ /* 0x040fe40003fc4070 */
[----:B------:R-:W-:Y:S01]  /*10b20*/  ISETP.GT.U32.AND P2, PT, R29, R0, PT ;  /* 0x000000001d00720c */ /* 0x000fe20003f44070 */
[----:B------:R-:W-:-:S04]  /*10b30*/  IMAD.MOV R11, RZ, RZ, -R11 ;  /* 0x000000ffff0b7224 */ /* 0x000fc800078e0a0b */
[----:B------:R-:W-:Y:S02]  /*10b40*/  IMAD R10, R29, R11, R10 ;  /* 0x0000000b1d0a7224 */ /* 0x000fe400078e020a */
[----:B------:R-:W-:-:S04]  /*10b50*/  IMAD.HI.U32 R11, R16, R7, RZ ;  /* 0x00000007100b7227 */ /* 0x000fc800078e00ff */
[----:B------:R-:W-:Y:S02]  /*10b60*/  IMAD.MOV R11, RZ, RZ, -R11 ;  /* 0x000000ffff0b7224 */ /* 0x000fe400078e0a0b */
[--C-:B------:R-:W-:Y:S02]  /*10b70*/  @!P6 IMAD.IADD R4, R4, 0x1, -R29.reuse ;  /* 0x000000010404e824 */ /* 0x100fe400078e0a1d */
[----:B------:R-:W-:Y:S01]  /*10b80*/  @!P2 IMAD.IADD R0, R0, 0x1, -R29 ;  /* 0x000000010000a824 */ /* 0x000fe200078e0a1d */
[----:B------:R-:W-:Y:S01]  /*10b90*/  ISETP.GE.AND P2, PT, R9, RZ, PT ;  /* 0x000000ff0900720c */ /* 0x000fe20003f46270 */
[----:B------:R-:W-:Y:S02]  /*10ba0*/  IMAD R11, R29, R11, R7 ;  /* 0x0000000b1d0b7224 */ /* 0x000fe400078e0207 */
[----:B------:R-:W-:-:S04]  /*10bb0*/  IMAD.MOV.U32 R9, RZ, RZ, R3 ;  /* 0x000000ffff097224 */ /* 0x000fc800078e0003 */
[----:B------:R-:W-:Y:S01]  /*10bc0*/  @!P1 IMAD.MOV R9, RZ, RZ, -R9 ;  /* 0x000000ffff099224 */ /* 0x000fe200078e0a09 */
[----:B--2---:R-:W-:Y:S01]  /*10bd0*/  IABS R7, R14 ;  /* 0x0000000e00077213 */ /* 0x004fe20000000000 */
[----:B------:R0:W-:Y:S02]  /*10be0*/  STL [R1+0x22b0], R14 ;  /* 0x0022b00e01007387 */ /* 0x0001e40000100800 */
[----:B0-----:R-:W-:Y:S02]  /*10bf0*/  IMAD.MOV.U32 R14, RZ, RZ, R8 ;  /* 0x000000ffff0e7224 */ /* 0x001fe400078e0008 */
[----:B------:R-:W-:Y:S02]  /*10c00*/  IMAD.MOV.U32 R8, RZ, RZ, R4 ;  /* 0x000000ffff087224 */ /* 0x000fe400078e0004 */
[----:B------:R-:W2:Y:S02]  /*10c10*/  LDL.LU R4, [R1+0x2e4] ;  /* 0x0002e40001047983 */ /* 0x000ea40000300800 */
[----:B------:R-:W-:-:S02]  /*10c20*/  @!P0 IMAD.MOV R8, RZ, RZ, -R8 ;  /* 0x000000ffff088224 */ /* 0x000fc400078e0a08 */
[----:B------:R0:W-:Y:S04]  /*10c30*/  STL [R1+0x780], R9 ;  /* 0x0007800901007387 */ /* 0x0001e80000100800 */
[----:B0-----:R-:W3:Y:S04]  /*10c40*/  LDL.LU R9, [R1+0x22b8] ;  /* 0x0022b80001097983 */ /* 0x001ee80000300800 */
[----:B------:R0:W-:Y:S04]  /*10c50*/  STL [R1+0x788], R8 ;  /* 0x0007880801007387 */ /* 0x0001e80000100800 */
[----:B0-----:R-:W4:Y:S01]  /*10c60*/  LDL.LU R8, [R1+0x22b4] ;  /* 0x0022b40001087983 */ /* 0x001f220000300800 */
[----:B------:R-:W-:-:S02]  /*10c70*/  ISETP.GT.U32.AND P6, PT, R29, R5, PT ;  /* 0x000000051d00720c */ /* 0x000fc40003fc4070 */
[----:B------:R-:W-:Y:S02]  /*10c80*/  ISETP.GT.U32.AND P0, PT, R29, R0, PT ;  /* 0x000000001d00720c */ /* 0x000fe40003f04070 */
[----:B------:R-:W-:-:S09]  /*10c90*/  IABS R12, R12 ;  /* 0x0000000c000c7213 */ /* 0x000fd20000000000 */
[----:B------:R-:W-:-:S05]  /*10ca0*/  @!P6 IMAD.IADD R5, R5, 0x1, -R29 ;  /* 0x000000010505e824 */ /* 0x000fca00078e0a1d */
[----:B------:R-:W-:Y:S01]  /*10cb0*/  ISETP.GT.U32.AND P1, PT, R29, R5, PT ;  /* 0x000000051d00720c */ /* 0x000fe20003f24070 */
[----:B------:R-:W-:-:S04]  /*10cc0*/  IMAD.HI.U32 R3, R16, R12, RZ ;  /* 0x0000000c10037227 */ /* 0x000fc800078e00ff */
[----:B------:R-:W-:Y:S02]  /*10cd0*/  IMAD.MOV R3, RZ, RZ, -R3 ;  /* 0x000000ffff037224 */ /* 0x000fe400078e0a03 */
[----:B------:R-:W-:Y:S01]  /*10ce0*/  @!P0 IMAD.IADD R0, R0, 0x1, -R29 ;  /* 0x0000000100008824 */ /* 0x000fe200078e0a1d */
[----:B------:R-:W-:Y:S01]  /*10cf0*/  ISETP.GE.AND P0, PT, R14, RZ, PT ;  /* 0x000000ff0e00720c */ /* 0x000fe20003f06270 */
[----:B------:R-:W-:-:S04]  /*10d00*/  IMAD R3, R29, R3, R12 ;  /* 0x000000031d037224 */ /* 0x000fc800078e020c */
[----:B------:R-:W-:-:S04]  /*10d10*/  @!P1 IMAD.IADD R5, R5, 0x1, -R29 ;  /* 0x0000000105059824 */ /* 0x000fc800078e0a1d */
[----:B------:R-:W-:Y:S02]  /*10d20*/  IMAD.MOV.U32 R14, RZ, RZ, R5 ;  /* 0x000000ffff0e7224 */ /* 0x000fe400078e0005 */
[----:B---3--:R-:W-:Y:S02]  /*10d30*/  @!P3 IMAD.MOV R9, RZ, RZ, -R9 ;  /* 0x000000ffff09b224 */ /* 0x008fe400078e0a09 */
[----:B----4-:R-:W-:-:S05]  /*10d40*/  @!P5 IMAD.MOV R8, RZ, RZ, -R8 ;  /* 0x000000ffff08d224 */ /* 0x010fca00078e0a08 */
[----:B------:R-:W-:Y:S04]  /*10d50*/  STL [R1+0x78c], R8 ;  /* 0x00078c0801007387 */ /* 0x000fe80000100800 */
[----:B------:R0:W-:Y:S04]  /*10d60*/  STL [R1+0x794], R9 ;  /* 0x0007940901007387 */ /* 0x0001e80000100800 */
[----:B0-----:R-:W3:Y:S04]  /*10d70*/  LDL.LU R9, [R1+0x2f4] ;  /* 0x0002f40001097983 */ /* 0x001ee80000300800 */
[----:B------:R-:W4:Y:S04]  /*10d80*/  LDL R8, [R1+0x300] ;  /* 0x0003000001087983 */ /* 0x000f280000100800 */
[----:B------:R-:W2:Y:S04]  /*10d90*/  LDL R12, [R1+0x2fc] ;  /* 0x0002fc00010c7983 */ /* 0x000ea80000100800 */
[----:B------:R-:W2:Y:S01]  /*10da0*/  LDL.LU R5, [R1+0x2f0] ;  /* 0x0002f00001057983 */ /* 0x000ea20000300800 */
[----:B------:R-:W-:Y:S01]  /*10db0*/  ISETP.GT.U32.AND P5, PT, R29, R6, PT ;  /* 0x000000061d00720c */ /* 0x000fe20003fa4070 */
[----:B------:R-:W-:-:S05]  /*10dc0*/  @!P4 IMAD.MOV R14, RZ, RZ, -R14 ;  /* 0x000000ffff0ec224 */ /* 0x000fca00078e0a0e */
[----:B------:R0:W-:Y:S07]  /*10dd0*/  STL [R1+0x790], R14 ;  /* 0x0007900e01007387 */ /* 0x0001ee0000100800 */
[----:B------:R-:W-:Y:S01]  /*10de0*/  @!P5 IMAD.IADD R6, R6, 0x1, -R29 ;  /* 0x000000010606d824 */ /* 0x000fe200078e0a1d */
[----:B0-----:R-:W3:Y:S01]  /*10df0*/  LDL.LU R14, [R1+0x22b0] ;  /* 0x0022b000010e7983 */ /* 0x001ee20000300800 */
[----:B--2---:R-:W-:Y:S02]  /*10e00*/  ISETP.GE.AND P5, PT, R5, RZ, PT ;  /* 0x000000ff0500720c */ /* 0x004fe40003fa6270 */
[----:B------:R-:W-:-:S02]  /*10e10*/  IABS R5, R12 ;  /* 0x0000000c00057213 */ /* 0x000fc40000000000 */
[----:B------:R-:W2:Y:S01]  /*10e20*/  LDL.LU R12, [R1+0x304] ;  /* 0x00030400010c7983 */ /* 0x000ea20000300800 */
[C---:B------:R-:W-:Y:S02]  /*10e30*/  ISETP.GT.U32.AND P6, PT, R29.reuse, R10, PT ;  /* 0x0000000a1d00720c */ /* 0x040fe40003fc4070 */
[C---:B------:R-:W-:Y:S02]  /*10e40*/  ISETP.GT.U32.AND P1, PT, R29.reuse, R11, PT ;  /* 0x0000000b1d00720c */ /* 0x040fe40003f24070 */
[----:B------:R-:W-:-:S09]  /*10e50*/  ISETP.GT.U32.AND P4, PT, R29, R6, PT ;  /* 0x000000061d00720c */ /* 0x000fd20003f84070 */
[----:B------:R-:W-:-:S05]  /*10e60*/  @!P6 IMAD.IADD R10, R10, 0x1, -R29 ;  /* 0x000000010a0ae824 */ /* 0x000fca00078e0a1d */
[----:B------:R-:W-:Y:S01]  /*10e70*/  ISETP.GT.U32.AND P6, PT, R29, R10, PT ;  /* 0x0000000a1d00720c */ /* 0x000fe20003fc4070 */
[----:B------:R-:W-:Y:S01]  /*10e80*/  @!P1 IMAD.IADD R11, R11, 0x1, -R29 ;  /* 0x000000010b0b9824 */ /* 0x000fe200078e0a1d */
[----:B------:R-:W-:Y:S01]  /*10e90*/  ISETP.GE.AND P3, PT, R4, RZ, PT ;  /* 0x000000ff0400720c */ /* 0x000fe20003f66270 */
[----:B------:R-:W-:Y:S01]  /*10ea0*/  IMAD.HI.U32 R4, R16, R7, RZ ;  /* 0x0000000710047227 */ /* 0x000fe200078e00ff */
[----:B---3--:R-:W-:-:S03]  /*10eb0*/  ISETP.GE.AND P1, PT, R9, RZ, PT ;  /* 0x000000ff0900720c */ /* 0x008fc60003f26270 */
[----:B------:R-:W-:Y:S02]  /*10ec0*/  IMAD.MOV.U32 R9, RZ, RZ, R0 ;  /* 0x000000ffff097224 */ /* 0x000fe400078e0000 */
[----:B------:R-:W-:Y:S02]  /*10ed0*/  IMAD.MOV R4, RZ, RZ, -R4 ;  /* 0x000000ffff047224 */ /* 0x000fe400078e0a04 */
[----:B------:R-:W-:Y:S02]  /*10ee0*/  @!P2 IMAD.MOV R9, RZ, RZ, -R9 ;  /* 0x000000ffff09a224 */ /* 0x000fe400078e0a09 */
[----:B------:R-:W-:Y:S02]  /*10ef0*/  @!P6 IMAD.IADD R10, R10, 0x1, -R29 ;  /* 0x000000010a0ae824 */ /* 0x000fe400078e0a1d */
[----:B------:R-:W-:Y:S02]  /*10f00*/  IMAD R4, R29, R4, R7 ;  /* 0x000000041d047224 */ /* 0x000fe400078e0207 */
[----:B------:R-:W-:-:S02]  /*10f10*/  @!P4 IMAD.IADD R6, R6, 0x1, -R29 ;  /* 0x000000010606c824 */ /* 0x000fc400078e0a1d */
[----:B------:R-:W-:Y:S01]  /*10f20*/  IMAD.HI.U32 R0, R16, R5, RZ ;  /* 0x0000000510007227 */ /* 0x000fe200078e00ff */
[----:B--2---:R0:W-:Y:S04]  /*10f30*/  STL [R1+0x22a8], R12 ;  /* 0x0022a80c01007387 */ /* 0x0041e80000100800 */
[----:B------:R1:W-:Y:S04]  /*10f40*/  STL [R1+0x22ac], R5 ;  /* 0x0022ac0501007387 */ /* 0x0003e80000100800 */
[----:B0-----:R-:W2:Y:S04]  /*10f50*/  LDL.LU R12, [R1+0x2fc] ;  /* 0x0002fc00010c7983 */ /* 0x001ea80000300800 */
[----:B------:R-:W3:Y:S01]  /*10f60*/  LDL.LU R7, [R1+0x348] ;  /* 0x0003480001077983 */ /* 0x000ee20000300800 */
[----:B-1----:R-:W-:-:S03]  /*10f70*/  IMAD.MOV.U32 R5, RZ, RZ, R6 ;  /* 0x000000ffff057224 */ /* 0x002fc600078e0006 */
[----:B------:R0:W-:Y:S01]  /*10f80*/  STL [R1+0x784], R9 ;  /* 0x0007840901007387 */ /* 0x0001e20000100800 */
[----:B------:R-:W-:Y:S02]  /*10f90*/  @!P0 IMAD.MOV R5, RZ, RZ, -R5 ;  /* 0x000000ffff058224 */ /* 0x000fe400078e0a05 */
[----:B0-----:R-:W-:Y:S02]  /*10fa0*/  IMAD.MOV.U32 R9, RZ, RZ, R10 ;  /* 0x000000ffff097224 */ /* 0x001fe400078e000a */
[----:B------:R-:W3:Y:S02]  /*10fb0*/  LDL.LU R10, [R1+0x300] ;  /* 0x00030000010a7983 */ /* 0x000ee40000300800 */
[----:B------:R-:W-:Y:S01]  /*10fc0*/  @!P3 IMAD.MOV R9, RZ, RZ, -R9 ;  /* 0x000000ffff09b224 */ /* 0x000fe200078e0a09 */
[----:B------:R-:W-:-:S04]  /*10fd0*/  ISETP.GE.AND P3, PT, R14, RZ, PT ;  /* 0x000000ff0e00720c */ /* 0x000fc80003f66270 */
[----:B------:R0:W-:Y:S04]  /*10fe0*/  STL [R1+0x774], R9 ;  /* 0x0007740901007387 */ /* 0x0001e80000100800 */
[----:B------:R-:W3:Y:S04]  /*10ff0*/  LDL R14, [R1+0x30c] ;  /* 0x00030c00010e7983 */ /* 0x000ee80000100800 */
[----:B0-----:R-:W3:Y:S04]  /*11000*/  LDL R9, [R1+0x308] ;  /* 0x0003080001097983 */ /* 0x001ee80000100800 */
[----:B------:R0:W-:Y:S04]  /*11010*/  STL [R1+0x76c], R5 ;  /* 0x00076c0501007387 */ /* 0x0001e80000100800 */
[----:B0-----:R-:W3:Y:S01]  /*11020*/  LDL.LU R5, [R1+0x22ac] ;  /* 0x0022ac0001057983 */ /* 0x001ee20000300800 */
[----:B------:R-:W-:-:S02]  /*11030*/  ISETP.GT.U32.AND P6, PT, R29, R3, PT ;  /* 0x000000031d00720c */ /* 0x000fc40003fc4070 */
[----:B--2---:R-:W-:Y:S02]  /*11040*/  ISETP.GE.AND P0, PT, R12, RZ, PT ;  /* 0x000000ff0c00720c */ /* 0x004fe40003f06270 */
[----:B------:R-:W2:Y:S09]  /*11050*/  LDL.LU R12, [R1+0x22a8] ;  /* 0x0022a800010c7983 */ /* 0x000eb20000300800 */
[----:B------:R-:W-:-:S05]  /*11060*/  @!P6 IMAD.IADD R3, R3, 0x1, -R29 ;  /* 0x000000010303e824 */ /* 0x000fca00078e0a1d */
[C---:B------:R-:W-:Y:S01]  /*11070*/  ISETP.GT.U32.AND P6, PT, R29.reuse, R3, PT ;  /* 0x000000031d00720c */ /* 0x040fe20003fc4070 */
[----:B------:R-:W-:Y:S01]  /*11080*/  IMAD.MOV R0, RZ, RZ, -R0 ;  /* 0x000000ffff007224 */ /* 0x000fe200078e0a00 */
[C---:B------:R-:W-:Y:S02]  /*11090*/  ISETP.GT.U32.AND P2, PT, R29.reuse, R11, PT ;  /* 0x0000000b1d00720c */ /* 0x040fe40003f44070 */
[----:B----4-:R-:W-:Y:S02]  /*110a0*/  IABS R8, R8 ;  /* 0x0000000800087213 */ /* 0x010fe40000000000 */
[----:B------:R-:W-:-:S03]  /*110b0*/  ISETP.GT.U32.AND P4, PT, R29, R4, PT ;  /* 0x000000041d00720c */ /* 0x000fc60003f84070 */
[----:B------:R-:W-:-:S04]  /*110c0*/  IMAD.HI.U32 R6, R16, R8, RZ ;  /* 0x0000000810067227 */ /* 0x000fc800078e00ff */
[--C-:B------:R-:W-:Y:S02]  /*110d0*/  @!P6 IMAD.IADD R3, R3, 0x1, -R29.reuse ;  /* 0x000000010303e824 */ /* 0x100fe400078e0a1d */
[----:B------:R-:W-:Y:S02]  /*110e0*/  IMAD.MOV R6, RZ, RZ, -R6 ;  /* 0x000000ffff067224 */ /* 0x000fe400078e0a06 */
[--C-:B------:R-:W-:Y:S02]  /*110f0*/  @!P2 IMAD.IADD R11, R11, 0x1, -R29.reuse ;  /* 0x000000010b0ba824 */ /* 0x100fe400078e0a1d */
[C---:B------:R-:W-:Y:S02]  /*11100*/  IMAD R8, R29.reuse, R6, R8 ;  /* 0x000000061d087224 */ /* 0x040fe400078e0208 */
[----:B------:R-:W-:Y:S01]  /*11110*/  @!P4 IMAD.IADD R4, R4, 0x1, -R29 ;  /* 0x000000010404c824 */ /* 0x000fe200078e0a1d */
[----:B---3--:R-:W-:Y:S01]  /*11120*/  IABS R6, R9 ;  /* 0x0000000900067213 */ /* 0x008fe20000000000 */
[----:B------:R-:W-:-:S05]  /*11130*/  IMAD R0, R29, R0, R5 ;  /* 0x000000001d007224 */ /* 0x000fca00078e0205 */
[----:B------:R-:W-:Y:S02]  /*11140*/  ISETP.GT.U32.AND P6, PT, R29, R0, PT ;  /* 0x000000001d00720c */ /* 0x000fe40003fc4070 */
[----:B------:R-:W-:Y:S01]  /*11150*/  IABS R9, R14 ;  /* 0x0000000e00097213 */ /* 0x000fe20000000000 */
[----:B------:R-:W-:-:S04]  /*11160*/  IMAD.MOV.U32 R14, RZ, RZ, R11 ;  /* 0x000000ffff0e7224 */ /* 0x000fc800078e000b */
[----:B------:R-:W-:Y:S01]  /*11170*/  @!P5 IMAD.MOV R14, RZ, RZ, -R14 ;  /* 0x000000ffff0ed224 */ /* 0x000fe200078e0a0e */
[----:B------:R-:W-:-:S05]  /*11180*/  ISETP.GT.U32.AND P5, PT, R29, R4, PT ;  /* 0x000000041d00720c */ /* 0x000fca0003fa4070 */
[----:B------:R-:W-:Y:S01]  /*11190*/  @!P6 IMAD.IADD R0, R0, 0x1, -R29 ;  /* 0x000000010000e824 */ /* 0x000fe200078e0a1d */
[----:B------:R0:W-:Y:S04]  /*111a0*/  STL [R1+0x760], R14 ;  /* 0x0007600e01007387 */ /* 0x0001e80000100800 */
[----:B------:R-:W-:Y:S02]  /*111b0*/  ISETP.GT.U32.AND P6, PT, R29, R0, PT ;  /* 0x000000001d00720c */ /* 0x000fe40003fc4070 */
[----:B------:R-:W-:Y:S01]  /*111c0*/  ISETP.GE.AND P4, PT, R7, RZ, PT ;  /* 0x000000ff0700720c */ /* 0x000fe20003f86270 */
[----:B0-----:R-:W-:Y:S01]  /*111d0*/  IMAD.MOV.U32 R14, RZ, RZ, R3 ;  /* 0x000000ffff0e7224 */ /* 0x001fe200078e0003 */
[----:B------:R-:W-:-:S03]  /*111e0*/  IABS R7, R7 ;  /* 0x0000000700077213 */ /* 0x000fc60000000000 */
[----:B------:R-:W-:Y:S01]  /*111f0*/  @!P1 IMAD.MOV R14, RZ, RZ, -R14 ;  /* 0x000000ffff0e9224 */ /* 0x000fe200078e0a0e */
[----:B------:R-:W-:Y:S01]  /*11200*/  ISETP.GT.U32.AND P1, PT, R29, R8, PT ;  /* 0x000000081d00720c */ /* 0x000fe20003f24070 */
[----:B------:R-:W-:-:S04]  /*11210*/  IMAD.HI.U32 R11, R16, R7, RZ ;  /* 0x00000007100b7227 */ /* 0x000fc800078e00ff */
[--C-:B------:R-:W-:Y:S02]  /*11220*/  @!P5 IMAD.IADD R4, R4, 0x1, -R29.reuse ;  /* 0x000000010404d824 */ /* 0x100fe400078e0a1d */
[----:B------:R-:W-:Y:S02]  /*11230*/  @!P6 IMAD.IADD R0, R0, 0x1, -R29 ;  /* 0x000000010000e824 */ /* 0x000fe400078e0a1d */
[----:B------:R-:W-:Y:S02]  /*11240*/  @!P3 IMAD.MOV R4, RZ, RZ, -R4 ;  /* 0x000000ffff04b224 */ /* 0x000fe400078e0a04 */
[----:B------:R-:W-:Y:S02]  /*11250*/  IMAD.MOV R3, RZ, RZ, -R11 ;  /* 0x000000ffff037224 */ /* 0x000fe400078e0a0b */
[----:B------:R-:W3:Y:S01]  /*11260*/  LDL R11, [R1+0x310] ;  /* 0x00031000010b7983 */ /* 0x000ee20000100800 */
[----:B------:R-:W-:-:S03]  /*11270*/  @!P0 IMAD.MOV R0, RZ, RZ, -R0 ;  /* 0x000000ffff008224 */ /* 0x000fc600078e0a00 */
[----:B------:R0:W-:Y:S01]  /*11280*/  STL [R1+0x750], R14 ;  /* 0x0007500e01007387 */ /* 0x0001e20000100800 */
[----:B------:R-:W-:-:S03]  /*11290*/  @!P1 IMAD.IADD R8, R8, 0x1, -R29 ;  /* 0x0000000108089824 */ /* 0x000fc600078e0a1d */
[----:B0-----:R-:W4:Y:S04]  /*112a0*/  LDL R14, [R1+0x314] ;  /* 0x00031400010e7983 */ /* 0x001f280000100800 */
[----:B------:R0:W-:Y:S04]  /*112b0*/  STL [R1+0x748], R4 ;  /* 0x0007480401007387 */ /* 0x0001e80000100800 */
[----:B0-----:R-:W3:Y:S04]  /*112c0*/  LDL R4, [R1+0x318] ;  /* 0x0003180001047983 */ /* 0x001ee80000100800 */
[----:B------:R-:W-:Y:S01]  /*112d0*/  STL [R1+0x740], R0 ;  /* 0x0007400001007387 */ /* 0x000fe20000100800 */
[----:B--2---:R-:W-:-:S02]  /*112e0*/  IABS R5, R12 ;  /* 0x0000000c00057213 */ /* 0x004fc40000000000 */
[----:B------:R-:W-:Y:S02]  /*112f0*/  ISETP.GE.AND P1, PT, R12, RZ, PT ;  /* 0x000000ff0c00720c */ /* 0x000fe40003f26270 */
[----:B------:R-:W2:Y:S01]  /*11300*/  LDL.LU R12, [R1+0x320] ;  /* 0x00032000010c7983 */ /* 0x000ea20000300800 */
[----:B------:R-:W-:Y:S02]  /*11310*/  IMAD R3, R29, R3, R7 ;  /* 0x000000031d037224 */ /* 0x000fe400078e0207 */
[----:B------:R-:W-:-:S04]  /*11320*/  IMAD.HI.U32 R7, R16, R6, RZ ;  /* 0x0000000610077227 */ /* 0x000fc800078e00ff */
[----:B------:R-:W-:-:S04]  /*11330*/  IMAD.MOV R7, RZ, RZ, -R7 ;  /* 0x000000ffff077224 */ /* 0x000fc800078e0a07 */
[----:B------:R-:W-:Y:S01]  /*11340*/  IMAD R6, R29, R7, R6 ;  /* 0x000000071d067224 */ /* 0x000fe200078e0206 */
[----:B----4-:R-:W-:Y:S01]  /*11350*/  IABS R7, R14 ;  /* 0x0000000e00077213 */ /* 0x010fe20000000000 */
[----:B------:R-:W-:Y:S01]  /*11360*/  IMAD.MOV.U32 R14, RZ, RZ, R15 ;  /* 0x000000ffff0e7224 */ /* 0x000fe200078e000f */
[----:B--2---:R0:W-:Y:S04]  /*11370*/  STL [R1+0x22a0], R12 ;  /* 0x0022a00c01007387 */ /* 0x0041e80000100800 */
[----:B0-----:R-:W2:Y:S04]  /*11380*/  LDL.LU R12, [R1+0x30c] ;  /* 0x00030c00010c7983 */ /* 0x001ea80000300800 */
[----:B------:R-:W4:Y:S01]  /*11390*/  LDL.LU R15, [R1+0x324] ;  /* 0x00032400010f7983 */ /* 0x000f220000300800 */
[----:B------:R-:W-:Y:S01]  /*113a0*/  ISETP.GE.AND P2, PT, R10, RZ, PT ;  /* 0x000000ff0a00720c */ /* 0x000fe20003f46270 */
[----:B------:R-:W-:-:S04]  /*113b0*/  IMAD.HI.U32 R10, R16, R5, RZ ;  /* 0x00000005100a7227 */ /* 0x000fc800078e00ff */
[----:B------:R-:W-:-:S04]  /*113c0*/  IMAD.MOV R10, RZ, RZ, -R10 ;  /* 0x000000ffff0a7224 */ /* 0x000fc800078e0a0a */
[C---:B------:R-:W-:Y:S01]  /*113d0*/  IMAD R5, R29.reuse, R10, R5 ;  /* 0x0000000a1d057224 */ /* 0x040fe200078e0205 */
[----:B---3--:R-:W-:Y:S01]  /*113e0*/  IABS R10, R11 ;  /* 0x0000000b000a7213 */ /* 0x008fe20000000000 */
[----:B------:R-:W-:Y:S01]  /*113f0*/  IMAD.HI.U32 R11, R16, R9, RZ ;  /* 0x00000009100b7227 */ /* 0x000fe200078e00ff */
[----:B------:R-:W-:-:S03]  /*11400*/  ISETP.GT.U32.AND P0, PT, R29, R6, PT ;  /* 0x000000061d00720c */ /* 0x000fc60003f04070 */
[----:B------:R-:W-:-:S04]  /*11410*/  IMAD.MOV R11, RZ, RZ, -R11 ;  /* 0x000000ffff0b7224 */ /* 0x000fc800078e0a0b */
[----:B------:R-:W-:Y:S02]  /*11420*/  IMAD R9, R29, R11, R9 ;  /* 0x0000000b1d097224 */ /* 0x000fe400078e0209 */
[----:B------:R-:W-:-:S04]  /*11430*/  IMAD.HI.U32 R11, R16, R10, RZ ;  /* 0x0000000a100b7227 */ /* 0x000fc800078e00ff */
[----:B------:R-:W-:Y:S02]  /*11440*/  IMAD.MOV R11, RZ, RZ, -R11 ;  /* 0x000000ffff0b7224 */ /* 0x000fe400078e0a0b */
[----:B------:R-:W-:Y:S02]  /*11450*/  @!P0 IMAD.IADD R6, R6, 0x1, -R29 ;  /* 0x0000000106068824 */ /* 0x000fe400078e0a1d */
[C---:B------:R-:W-:Y:S01]  /*11460*/  IMAD R10, R29.reuse, R11, R10 ;  /* 0x0000000b1d0a7224 */ /* 0x040fe200078e020a */
[----:B------:R-:W-:Y:S01]  /*11470*/  ISETP.GT.U32.AND P5, PT, R29, R3, PT ;  /* 0x000000031d00720c */ /* 0x000fe20003fa4070 */
[----:B----4-:R0:W-:Y:S04]  /*11480*/  STL [R1+0x22a4], R15 ;  /* 0x0022a40f01007387 */ /* 0x0101e80000100800 */
[----:B0-----:R-:W3:Y:S01]  /*11490*/  LDL R15, [R1+0x31c] ;  /* 0x00031c00010f7983 */ /* 0x001ee20000100800 */
[----:B--2---:R-:W-:-:S03]  /*114a0*/  ISETP.GE.AND P0, PT, R12, RZ, PT ;  /* 0x000000ff0c00720c */ /* 0x004fc60003f06270 */
[----:B------:R-:W2:Y:S04]  /*114b0*/  LDL.LU R11, [R1+0x308] ;  /* 0x00030800010b7983 */ /* 0x000ea80000300800 */
[----:B------:R-:W4:Y:S01]  /*114c0*/  LDL.LU R12, [R1+0x310] ;  /* 0x00031000010c7983 */ /* 0x000f220000300800 */
[----:B------:R-:W-:Y:S01]  /*114d0*/  ISETP.GT.U32.AND P6, PT, R29, R5, PT ;  /* 0x000000051d00720c */ /* 0x000fe20003fc4070 */
[----:B------:R-:W-:Y:S01]  /*114e0*/  @!P5 IMAD.IADD R3, R3, 0x1, -R29 ;  /* 0x000000010303d824 */ /* 0x000fe200078e0a1d */
[----:B------:R-:W-:Y:S02]  /*114f0*/  ISETP.GT.U32.AND P5, PT, R29, R8, PT ;  /* 0x000000081d00720c */ /* 0x000fe40003fa4070 */
[----:B------:R-:W-:Y:S01]  /*11500*/  IABS R0, R4 ;  /* 0x0000000400007213 */ /* 0x000fe20000000000 */
[----:B------:R-:W-:-:S08]  /*11510*/  IMAD.HI.U32 R4, R16, R7, RZ ;  /* 0x0000000710047227 */ /* 0x000fd000078e00ff */
[--C-:B------:R-:W-:Y:S01]  /*11520*/  @!P6 IMAD.IADD R5, R5, 0x1, -R29.reuse ;  /* 0x000000010505e824 */ /* 0x100fe200078e0a1d */
[C---:B------:R-:W-:Y:S01]  /*11530*/  ISETP.GT.U32.AND P6, PT, R29.reuse, R3, PT ;  /* 0x000000031d00720c */ /* 0x040fe20003fc4070 */
[----:B------:R-:W-:Y:S02]  /*11540*/  IMAD.MOV R4, RZ, RZ, -R4 ;  /* 0x000000ffff047224 */ /* 0x000fe400078e0a04 */
[----:B------:R-:W-:Y:S02]  /*11550*/  @!P5 IMAD.IADD R8, R8, 0x1, -R29 ;  /* 0x000000010808d824 */ /* 0x000fe400078e0a1d */
[----:B------:R-:W-:-:S08]  /*11560*/  IMAD R4, R29, R4, R7 ;  /* 0x000000041d047224 */ /* 0x000fd000078e0207 */
[----:B------:R-:W-:Y:S01]  /*11570*/  @!P6 IMAD.IADD R3, R3, 0x1, -R29 ;  /* 0x000000010303e824 */ /* 0x000fe200078e0a1d */
[----:B---3--:R-:W-:Y:S01]  /*11580*/  IABS R7, R15 ;  /* 0x0000000f00077213 */ /* 0x008fe20000000000 */
[----:B------:R-:W-:Y:S02]  /*11590*/  IMAD.MOV.U32 R15, RZ, RZ, R8 ;  /* 0x000000ffff0f7224 */ /* 0x000fe400078e0008 */
[----:B------:R-:W-:Y:S02]  /*115a0*/  IMAD.MOV.U32 R8, RZ, RZ, R3 ;  /* 0x000000ffff087224 */ /* 0x000fe400078e0003 */
[----:B------:R-:W-:Y:S01]  /*115b0*/  @!P2 IMAD.MOV R15, RZ, RZ, -R15 ;  /* 0x000000ffff0fa224 */ /* 0x000fe200078e0a0f */
[----:B------:R-:W3:Y:S01]  /*115c0*/  LDL.LU R3, [R1+0x314] ;  /* 0x0003140001037983 */ /* 0x000ee20000300800 */
[----:B------:R-:W-:-:S03]  /*115d0*/  @!P4 IMAD.MOV R8, RZ, RZ, -R8 ;  /* 0x000000ffff08c224 */ /* 0x000fc600078e0a08 */
[----:B------:R0:W-:Y:S01]  /*115e0*/  STL [R1+0x730], R15 ;  /* 0x0007300f01007387 */ /* 0x0001e20000100800 */
[----:B----4-:R-:W-:-:S03]  /*115f0*/  ISETP.GE.AND P4, PT, R12, RZ, PT ;  /* 0x000000ff0c00720c */ /* 0x010fc60003f86270 */
[----:B0-----:R-:W4:Y:S04]  /*11600*/  LDL.LU R15, [R1+0x22a4] ;  /* 0x0022a400010f7983 */ /* 0x001f280000300800 */
[----:B------:R0:W-:Y:S04]  /*11610*/  STL [R1+0x724], R8 ;  /* 0x0007240801007387 */ /* 0x0001e80000100800 */
[----:B0-----:R-:W4:Y:S04]  /*11620*/  LDL.LU R8, [R1+0x318] ;  /* 0x0003180001087983 */ /* 0x001f280000300800 */
[----:B------:R-:W4:Y:S01]  /*11630*/  LDL.LU R12, [R1+0x22a0] ;  /* 0x0022a000010c7983 */ /* 0x000f220000300800 */
[----:B------:R-:W-:-:S02]  /*11640*/  ISETP.GT.U32.AND P5, PT, R29, R9, PT ;  /* 0x000000091d00720c */ /* 0x000fc40003fa4070 */
[----:B------:R-:W-:-:S11]  /*11650*/  ISETP.GT.U32.AND P3, PT, R29, R5, PT ;  /* 0x000000051d00720c */ /* 0x000fd60003f64070 */
[--C-:B------:R-:W-:Y:S01]  /*11660*/  @!P5 IMAD.IADD R9, R9, 0x1, -R29.reuse ;  /* 0x000000010909d824 */ /* 0x100fe200078e0a1d */
[----:B------:R-:W-:Y:S01]  /*11670*/  ISETP.GT.U32.AND P5, PT, R29, R6, PT ;  /* 0x000000061d00720c */ /* 0x000fe20003fa4070 */
[----:B------:R-:W-:Y:S01]  /*11680*/  @!P3 IMAD.IADD R5, R5, 0x1, -R29 ;  /* 0x000000010505b824 */ /* 0x000fe200078e0a1d */
[----:B--2---:R-:W-:Y:S01]  /*11690*/  ISETP.GE.AND P3, PT, R11, RZ, PT ;  /* 0x000000ff0b00720c */ /* 0x004fe20003f66270 */
[----:B------:R-:W-:-:S04]  /*116a0*/  IMAD.HI.U32 R11, R16, R0, RZ ;  /* 0x00000000100b7227 */ /* 0x000fc800078e00ff */
[----:B------:R-:W-:Y:S02]  /*116b0*/  IMAD.MOV R11, RZ, RZ, -R11 ;  /* 0x000000ffff0b7224 */ /* 0x000fe400078e0a0b */
[----:B------:R-:W-:Y:S02]  /*116c0*/  @!P1 IMAD.MOV R5, RZ, RZ, -R5 ;  /* 0x000000ffff059224 */ /* 0x000fe400078e0a05 */
[----:B------:R-:W-:Y:S02]  /*116d0*/  IMAD R0, R29, R11, R0 ;  /* 0x0000000b1d007224 */ /* 0x000fe400078e0200 */
[----:B------:R-:W-:Y:S01]  /*116e0*/  @!P5 IMAD.IADD R6, R6, 0x1, -R29 ;  /* 0x000000010606d824 */ /* 0x000fe200078e0a1d */
[----:B------:R-:W-:Y:S04]  /*116f0*/  STL [R1+0x71c], R5 ;  /* 0x00071c0501007387 */ /* 0x000fe80000100800 */
[----:B------:R-:W2:Y:S01]  /*11700*/  LDL R11, [R1+0x328] ;  /* 0x00032800010b7983 */ /* 0x000ea20000100800 */
[----:B---3--:R-:W-:-:S02]  /*11710*/  ISETP.GE.AND P5, PT, R3, RZ, PT ;  /* 0x000000ff0300720c */ /* 0x008fc40003fa6270 */
[----:B----4-:R-:W-:Y:S01]  /*11720*/  IABS R3, R12 ;  /* 0x0000000c00037213 */ /* 0x010fe20000000000 */
[----:B------:R0:W-:Y:S04]  /*11730*/  STL [R1+0x229c], R12 ;  /* 0x00229c0c01007387 */ /* 0x0001e80000100800 */
[----:B0-----:R-:W3:Y:S01]  /*11740*/  LDL.LU R12, [R1+0x31c] ;  /* 0x00031c00010c7983 */ /* 0x001ee20000300800 */
[----:B------:R-:W-:-:S13]  /*11750*/  ISETP.GT.U32.AND P1, PT, R29, R4, PT ;  /* 0x000000041d00720c */ /* 0x000fda0003f24070 */
[----:B------:R-:W-:Y:S01]  /*11760*/  @!P1 IMAD.IADD R4, R4, 0x1, -R29 ;  /* 0x0000000104049824 */ /* 0x000fe200078e0a1d */
[----:B------:R-:W-:-:S13]  /*11770*/  ISETP.GT.U32.AND P6, PT, R29, R10, PT ;  /* 0x0000000a1d00720c */ /* 0x000fda0003fc4070 */
[----:B------:R-:W-:Y:S01]  /*11780*/  @!P6 IMAD.IADD R10, R10, 0x1, -R29 ;  /* 0x000000010a0ae824 */ /* 0x000fe200078e0a1d */
[----:B------:R-:W-:Y:S02]  /*11790*/  ISETP.GT.U32.AND P6, PT, R29, R9, PT ;  /* 0x000000091d00720c */ /* 0x000fe40003fc4070 */
[----:B---3--:R-:W-:Y:S01]  /*117a0*/  ISETP.GE.AND P1, PT, R12, RZ, PT ;  /* 0x000000ff0c00720c */ /* 0x008fe20003f26270 */
[----:B------:R-:W-:-:S04]  /*117b0*/  IMAD.MOV.U32 R12, RZ, RZ, R6 ;  /* 0x000000ffff0c7224 */ /* 0x000fc800078e0006 */
[----:B------:R-:W-:-:S05]  /*117c0*/  @!P3 IMAD.MOV R12, RZ, RZ, -R12 ;  /* 0x000000ffff0cb224 */ /* 0x000fca00078e0a0c */
[----:B------:R0:W-:Y:S04]  /*117d0*/  STL [R1+0x714], R12 ;  /* 0x0007140c01007387 */ /* 0x0001e80000100800 */
[----:B0-----:R-:W3:Y:S01]  /*117e0*/  LDL.LU R12, [R1+0x229c] ;  /* 0x00229c00010c7983 */ /* 0x001ee20000300800 */
[----:B------:R-:W-:Y:S01]  /*117f0*/  @!P6 IMAD.IADD R9, R9, 0x1, -R29 ;  /* 0x000000010909e824 */ /* 0x000fe200078e0a1d */
[C---:B------:R-:W-:Y:S02]  /*11800*/  ISETP.GT.U32.AND P6, PT, R29.reuse, R0, PT ;  /* 0x000000001d00720c */ /* 0x040fe40003fc4070 */
[----:B------:R-:W-:Y:S01]  /*11810*/  ISETP.GT.U32.AND P2, PT, R29, R10, PT ;  /* 0x0000000a1d00720c */ /* 0x000fe20003f44070 */
[----:B------:R-:W-:-:S10]  /*11820*/  @!P0 IMAD.MOV R9, RZ, RZ, -R9 ;  /* 0x000000ffff098224 */ /* 0x000fd400078e0a09 */
[--C-:B------:R-:W-:Y:S02]  /*11830*/  @!P6 IMAD.IADD R0, R0, 0x1, -R29.reuse ;  /* 0x000000010000e824 */ /* 0x100fe400078e0a1d */
[----:B------:R-:W-:Y:S01]  /*11840*/  @!P2 IMAD.IADD R10, R10, 0x1, -R29 ;  /* 0x000000010a0aa824 */ /* 0x000fe200078e0a1d */
[----:B------:R-:W-:Y:S02]  /*11850*/  ISETP.GE.AND P2, PT, R8, RZ, PT ;  /* 0x000000ff0800720c */ /* 0x000fe40003f46270 */
[----:B------:R-:W-:Y:S02]  /*11860*/  ISETP.GT.U32.AND P0, PT, R29, R0, PT ;  /* 0x000000001d00720c */ /* 0x000fe40003f04070 */
[----:B------:R-:W-:Y:S01]  /*11870*/  IABS R8, R15 ;  /* 0x0000000f00087213 */ /* 0x000fe20000000000 */
[----:B------:R0:W-:Y:S04]  /*11880*/  STL [R1+0x704], R9 ;  /* 0x0007040901007387 */ /* 0x0001e80000100800 */
[----:B------:R-:W-:-:S04]  /*11890*/  IMAD.HI.U32 R6, R16, R8, RZ ;  /* 0x0000000810067227 */ /* 0x000fc800078e00ff */
[----:B0-----:R-:W-:Y:S02]  /*118a0*/  IMAD.MOV.U32 R9, RZ, RZ, R10 ;  /* 0x000000ffff097224 */ /* 0x001fe400078e000a */
[----:B------:R-:W-:Y:S01]  /*118b0*/  IMAD.MOV R6, RZ, RZ, -R6 ;  /* 0x000000ffff067224 */ /* 0x000fe200078e0a06 */
[----:B------:R-:W4:Y:S01]  /*118c0*/  LDL R10, [R1+0x32c] ;  /* 0x00032c00010a7983 */ /* 0x000f220000100800 */
[----:B------:R-:W-:Y:S02]  /*118d0*/  @!P4 IMAD.MOV R9, RZ, RZ, -R9 ;  /* 0x000000ffff09c224 */ /* 0x000fe400078e0a09 */
[----:B------:R-:W-:Y:S02]  /*118e0*/  @!P0 IMAD.IADD R0, R0, 0x1, -R29 ;  /* 0x0000000100008824 */ /* 0x000fe400078e0a1d */
[----:B------:R-:W-:Y:S01]  /*118f0*/  IMAD R6, R29, R6, R8 ;  /* 0x000000061d067224 */ /* 0x000fe200078e0208 */
[----:B------:R0:W-:Y:S01]  /*11900*/  STL [R1+0x6f8], R9 ;  /* 0x0006f80901007387 */ /* 0x0001e20000100800 */
[----:B------:R-:W-:-:S03]  /*11910*/  ISETP.GE.AND P0, PT, R15, RZ, PT ;  /* 0x000000ff0f00720c */ /* 0x000fc60003f06270 */
[----:B------:R-:W2:Y:S04]  /*11920*/  LDL R8, [R1+0x330] ;  /* 0x0003300001087983 */ /* 0x000ea80000100800 */
[----:B0-----:R-:W2:Y:S01]  /*11930*/  LDL R9, [R1+0x334] ;  /* 0x0003340001097983 */ /* 0x001ea20000100800 */
[----:B---3--:R-:W-:-:S03]  /*11940*/  ISETP.GE.AND P4, PT, R12, RZ, PT ;  /* 0x000000ff0c00720c */ /* 0x008fc60003f86270 */
[----:B------:R-:W3:Y:S04]  /*11950*/  LDL R12, [R1+0x338] ;  /* 0x00033800010c7983 */ /* 0x000ee80000100800 */
[----:B------:R0:W-:Y:S04]  /*11960*/  STL [R1+0x2298], R0 ;  /* 0x0022980001007387 */ /* 0x0001e80000100800 */
[----:B------:R-:W2:Y:S01]  /*11970*/  LDL.LU R15, [R1+0x33c] ;  /* 0x00033c00010f7983 */ /* 0x000ea20000300800 */
[----:B------:R-:W-:-:S13]  /*11980*/  ISETP.GT.U32.AND P3, PT, R29, R4, PT ;  /* 0x000000041d00720c */ /* 0x000fda0003f64070 */
[----:B------:R-:W-:-:S04]  /*11990*/  @!P3 IMAD.IADD R4, R4, 0x1, -R29 ;  /* 0x000000010404b824 */ /* 0x000fc800078e0a1d */
[----:B0-----:R-:W-:-:S04]  /*119a0*/  IMAD.MOV.U32 R0, RZ, RZ, R4 ;  /* 0x000000ffff007224 */ /* 0x001fc800078e0004 */
[----:B------:R-:W-:Y:S02]  /*119b0*/  @!P5 IMAD.MOV R0, RZ, RZ, -R0 ;  /* 0x000000ffff00d224 */ /* 0x000fe400078e0a00 */
[----:B------:R-:W-:-:S04]  /*119c0*/  IMAD.HI.U32 R5, R16, R7, RZ ;  /* 0x0000000710057227 */ /* 0x000fc800078e00ff */
[----:B------:R-:W-:-:S04]  /*119d0*/  IMAD.MOV R5, RZ, RZ, -R5 ;  /* 0x000000ffff057224 */ /* 0x000fc800078e0a05 */
[----:B------:R-:W-:Y:S02]  /*119e0*/  IMAD R7, R29, R5, R7 ;  /* 0x000000051d077224 */ /* 0x000fe400078e0207 */
[----:B------:R-:W-:-:S04]  /*119f0*/  IMAD.HI.U32 R5, R16, R3, RZ ;  /* 0x0000000310057227 */ /* 0x000fc800078e00ff */
[----:B------:R-:W-:Y:S01]  /*11a00*/  IMAD.MOV R5, RZ, RZ, -R5 ;  /* 0x000000ffff057224 */ /* 0x000fe200078e0a05 */
[----:B--2---:R0:W-:Y:S04]  /*11a10*/  STL [R1+0x2294], R15 ;  /* 0x0022940f01007387 */ /* 0x0041e80000100800 */
[----:B0-----:R-:W2:Y:S04]  /*11a20*/  LDL.LU R15, [R1+0x328] ;  /* 0x00032800010f7983 */ /* 0x001ea80000300800 */
[----:B------:R0:W-:Y:S04]  /*11a30*/  STL [R1+0x6ec], R0 ;  /* 0x0006ec0001007387 */ /* 0x0001e80000100800 */
[----:B0-----:R-:W4:Y:S01]  /*11a40*/  LDL.LU R0, [R1+0x2298] ;  /* 0x0022980001007983 */ /* 0x001f220000300800 */
[C---:B------:R-:W-:Y:S01]  /*11a50*/  IMAD R3, R29.reuse, R5, R3 ;  /* 0x000000051d037224 */ /* 0x040fe200078e0203 */
[----:B------:R-:W-:-:S04]  /*11a60*/  ISETP.GT.U32.AND P6, PT, R29, R7, PT ;  /* 0x000000071d00720c */ /* 0x000fc80003fc4070 */
[----:B------:R-:W-:Y:S02]  /*11a70*/  ISETP.GT.U32.AND P3, PT, R29, R3, PT ;  /* 0x000000031d00720c */ /* 0x000fe40003f64070 */
[----:B------:R-:W-:-:S07]  /*11a80*/  IABS R11, R11 ;  /* 0x0000000b000b7213 */ /* 0x000fce0000000000 */
[----:B------:R-:W-:Y:S02]  /*11a90*/  @!P6 IMAD.IADD R7, R7, 0x1, -R29 ;  /* 0x000000010707e824 */ /* 0x000fe400078e0a1d */
[----:B------:R-:W-:-:S04]  /*11aa0*/  IMAD.HI.U32 R5, R16, R11, RZ ;  /* 0x0000000b10057227 */ /* 0x000fc800078e00ff */
[----:B------:R-:W-:Y:S01]  /*11ab0*/  @!P3 IMAD.IADD R3, R3, 0x1, -R29 ;  /* 0x000000010303b824 */ /* 0x000fe200078e0a1d */
[----:B------:R-:W-:Y:S01]  /*11ac0*/  ISETP.GT.U32.AND P3, PT, R29, R7, PT ;  /* 0x000000071d00720c */ /* 0x000fe20003f64070 */
[----:B------:R-:W-:-:S04]  /*11ad0*/  IMAD.MOV R5, RZ, RZ, -R5 ;  /* 0x000000ffff057224 */ /* 0x000fc800078e0a05 */
[----:B------:R-:W-:Y:S01]  /*11ae0*/  IMAD R11, R29, R5, R11 ;  /* 0x000000051d0b7224 */ /* 0x000fe200078e020b */
[----:B------:R-:W-:Y:S02]  /*11af0*/  IABS R5, R8 ;  /* 0x0000000800057213 */ /* 0x000fe40000000000 */
[----:B---3--:R-:W-:-:S03]  /*11b00*/  IABS R8, R12 ;  /* 0x0000000c00087213 */ /* 0x008fc60000000000 */
[----:B------:R-:W-:-:S04]  /*11b10*/  IMAD.HI.U32 R12, R16, R5, RZ ;  /* 0x00000005100c7227 */ /* 0x000fc800078e00ff */
[----:B------:R-:W-:Y:S02]  /*11b20*/  @!P3 IMAD.IADD R7, R7, 0x1, -R29 ;  /* 0x000000010707b824 */ /* 0x000fe400078e0a1d */
[----:B------:R-:W-:-:S04]  /*11b30*/  IMAD.MOV R12, RZ, RZ, -R12 ;  /* 0x000000ffff0c7224 */ /* 0x000fc800078e0a0c */
[----:B------:R-:W-:Y:S01]  /*11b40*/  IMAD R5, R29, R12, R5 ;  /* 0x0000000c1d057224 */ /* 0x000fe200078e0205 */
[----:B--2---:R-:W-:Y:S01]  /*11b50*/  ISETP.GE.AND P3, PT, R15, RZ, PT ;  /* 0x000000ff0f00720c */ /* 0x004fe20003f66270 */
[----:B------:R-:W-:-:S04]  /*11b60*/  IMAD.MOV.U32 R15, RZ, RZ, R7 ;  /* 0x000000ffff0f7224 */ /* 0x000fc800078e0007 */
[----:B------:R-:W-:Y:S02]  /*11b70*/  @!P1 IMAD.MOV R15, RZ, RZ, -R15 ;  /* 0x000000ffff0f9224 */ /* 0x000fe400078e0a0f */
[----:B----4-:R-:W-:-:S05]  /*11b80*/  @!P2 IMAD.MOV R0, RZ, RZ, -R0 ;  /* 0x000000ffff00a224 */ /* 0x010fca00078e0a00 */
[----:B------:R-:W-:Y:S04]  /*11b90*/  STL [R1+0x6e0], R0 ;  /* 0x0006e00001007387 */ /* 0x000fe80000100800 */
[----:B------:R-:W2:Y:S04]  /*11ba0*/  LDL.LU R12, [R1+0x330] ;  /* 0x00033000010c7983 */ /* 0x000ea80000300800 */
[----:B------:R-:W3:Y:S04]  /*11bb0*/  LDL.LU R7, [R1+0x32c] ;  /* 0x00032c0001077983 */ /* 0x000ee80000300800 */
[----:B------:R0:W-:Y:S04]  /*11bc0*/  STL [R1+0x6dc], R15 ;  /* 0x0006dc0f01007387 */ /* 0x0001e80000100800 */
[----:B0-----:R-:W4:Y:S01]  /*11bd0*/  LDL.LU R15, [R1+0x2294] ;  /* 0x00229400010f7983 */ /* 0x001f220000300800 */
[----:B------:R-:W-:-:S02]  /*11be0*/  ISETP.GT.U32.AND P6, PT, R29, R6, PT ;  /* 0x000000061d00720c */ /* 0x000fc40003fc4070 */
[----:B------:R-:W-:Y:S02]  /*11bf0*/  IABS R10, R10 ;  /* 0x0000000a000a7213 */ /* 0x000fe40000000000 */
[----:B------:R-:W-:-:S03]  /*11c00*/  ISETP.GT.U32.AND P2, PT, R29, R11, PT ;  /* 0x0000000b1d00720c */ /* 0x000fc60003f44070 */
[----:B------:R-:W-:-:S06]  /*11c10*/  IMAD.HI.U32 R4, R16, R10, RZ ;  /* 0x0000000a10047227 */ /* 0x000fcc00078e00ff */
[----:B------:R-:W-:Y:S01]  /*11c20*/  @!P6 IMAD.IADD R6, R6, 0x1, -R29 ;  /* 0x000000010606e824 */ /* 0x000fe200078e0a1d */
[----:B------:R-:W-:Y:S01]  /*11c30*/  ISETP.GT.U32.AND P6, PT, R29, R3, PT ;  /* 0x000000031d00720c */ /* 0x000fe20003fc4070 */
[----:B------:R-:W-:Y:S01]  /*11c40*/  IMAD.MOV R4, RZ, RZ, -R4 ;  /* 0x000000ffff047224 */ /* 0x000fe200078e0a04 */
[----:B---3--:R-:W-:Y:S02]  /*11c50*/  ISETP.GE.AND P1, PT, R7, RZ, PT ;  /* 0x000000ff0700720c */ /* 0x008fe40003f26270 */
[----:B----4-:R-:W-:Y:S01]  /*11c60*/  IABS R7, R15 ;  /* 0x0000000f00077213 */ /* 0x010fe20000000000 */
[----:B------:R0:W-:Y:S04]  /*11c70*/  STL [R1+0x2290], R15 ;  /* 0x0022900f01007387 */ /* 0x0001e80000100800 */
[----:B0-----:R-:W3:Y:S01]  /*11c80*/  LDL.LU R15, [R1+0x334] ;  /* 0x00033400010f7983 */ /* 0x001ee20000300800 */
[----:B------:R-:W-:-:S03]  /*11c90*/  IMAD R4, R29, R4, R10 ;  /* 0x000000041d047224 */ /* 0x000fc600078e020a */
[--C-:B------:R-:W-:Y:S01]  /*11ca0*/  @!P6 IMAD.IADD R3, R3, 0x1, -R29.reuse ;  /* 0x000000010303e824 */ /* 0x100fe200078e0a1d */
[C---:B------:R-:W-:Y:S02]  /*11cb0*/  ISETP.GT.U32.AND P5, PT, R29.reuse, R6, PT ;  /* 0x000000061d00720c */ /* 0x040fe40003fa4070 */
[----:B------:R-:W-:Y:S01]  /*11cc0*/  ISETP.GT.U32.AND P6, PT, R29, R4, PT ;  /* 0x000000041d00720c */ /* 0x000fe20003fc4070 */
[----:B------:R-:W-:Y:S01]  /*11cd0*/  @!P2 IMAD.IADD R11, R11, 0x1, -R29 ;  /* 0x000000010b0ba824 */ /* 0x000fe200078e0a1d */
[----:B------:R-:W-:-:S04]  /*11ce0*/  IABS R9, R9 ;  /* 0x0000000900097213 */ /* 0x000fc80000000000 */
[----:B------:R-:W-:Y:S01]  /*11cf0*/  ISETP.GT.U32.AND P2, PT, R29, R11, PT ;  /* 0x0000000b1d00720c */ /* 0x000fe20003f44070 */
[----:B------:R-:W-:-:S04]  /*11d00*/  IMAD.HI.U32 R0, R16, R9, RZ ;  /* 0x0000000910007227 */ /* 0x000fc800078e00ff */
[----:B------:R-:W-:Y:S02]  /*11d10*/  IMAD.MOV R0, RZ, RZ, -R0 ;  /* 0x000000ffff007224 */ /* 0x000fe400078e0a00 */
[----:B------:R-:W-:Y:S01]  /*11d20*/  @!P6 IMAD.IADD R4, R4, 0x1, -R29 ;  /* 0x000000010404e824 */ /* 0x000fe200078e0a1d */
[----:B--2---:R-:W-:Y:S01]  /*11d30*/  ISETP.GE.AND P6, PT, R12, RZ, PT ;  /* 0x000000ff0c00720c */ /* 0x004fe20003fc6270 */
[----:B------:R-:W-:-:S04]  /*11d40*/  IMAD.HI.U32 R10, R16, R8, RZ ;  /* 0x00000008100a7227 */ /* 0x000fc800078e00ff */
[----:B------:R-:W-:Y:S02]  /*11d50*/  @!P5 IMAD.IADD R6, R6, 0x1, -R29 ;  /* 0x000000010606d824 */ /* 0x000fe400078e0a1d */
[----:B------:R-:W-:Y:S02]  /*11d60*/  IMAD.MOV.U32 R12, RZ, RZ, R3 ;  /* 0x000000ffff0c7224 */ /* 0x000fe400078e0003 */
[----:B------:R-:W-:Y:S02]  /*11d70*/  IMAD R0, R29, R0, R9 ;  /* 0x000000001d007224 */ /* 0x000fe400078e0209 */
[----:B------:R-:W-:Y:S02]  /*11d80*/  IMAD.MOV R10, RZ, RZ, -R10 ;  /* 0x000000ffff0a7224 */ /* 0x000fe400078e0a0a */
[----:B------:R-:W-:Y:S02]  /*11d90*/  @!P4 IMAD.MOV R12, RZ, RZ, -R12 ;  /* 0x000000ffff0cc224 */ /* 0x000fe400078e0a0c */
[----:B------:R-:W-:-:S02]  /*11da0*/  IMAD.MOV.U32 R9, RZ, RZ, R6 ;  /* 0x000000ffff097224 */ /* 0x000fc400078e0006 */
[----:B------:R-:W-:Y:S01]  /*11db0*/  @!P2 IMAD.IADD R11, R11, 0x1, -R29 ;  /* 0x000000010b0ba824 */ /* 0x000fe200078e0a1d */
[----:B------:R0:W-:Y:S01]  /*11dc0*/  STL [R1+0x6d8], R12 ;  /* 0x0006d80c01007387 */ /* 0x0001e20000100800 */
[----:B------:R-:W-:Y:S02]  /*11dd0*/  @!P0 IMAD.MOV R9, RZ, RZ, -R9 ;  /* 0x000000ffff098224 */ /* 0x000fe400078e0a09 */
[----:B------:R-:W-:Y:S02]  /*11de0*/  IMAD R8, R29, R10, R8 ;  /* 0x0000000a1d087224 */ /* 0x000fe400078e0208 */
[----:B------:R-:W2:Y:S01]  /*11df0*/  LDL.LU R10, [R1+0x338] ;  /* 0x00033800010a7983 */ /* 0x000ea20000300800 */
[----:B------:R-:W-:Y:S02]  /*11e00*/  IMAD.MOV.U32 R6, RZ, RZ, R11 ;  /* 0x000000ffff067224 */ /* 0x000fe400078e000b */
[----:B0-----:R-:W-:Y:S02]  /*11e10*/  IMAD.MOV.U32 R12, RZ, RZ, R14 ;  /* 0x000000ffff0c7224 */ /* 0x001fe400078e000e */
[----:B------:R-:W4:Y:S04]  /*11e20*/  LDL R14, [R1+0x344] ;  /* 0x00034400010e7983 */ /* 0x000f280000100800 */
[----:B------:R-:W4:Y:S04]  /*11e30*/  LDL.LU R11, [R1+0x340] ;  /* 0x00034000010b7983 */ /* 0x000f280000300800 */
[----:B------:R0:W-:Y:S04]  /*11e40*/  STL [R1+0x6d4], R9 ;  /* 0x0006d40901007387 */ /* 0x0001e80000100800 */
[----:B0-----:R-:W4:Y:S01]  /*11e50*/  LDL R9, [R1+0x34c] ;  /* 0x00034c0001097983 */ /* 0x001f220000100800 */
[----:B---3--:R-:W-:-:S03]  /*11e60*/  ISETP.GE.AND P0, PT, R15, RZ, PT ;  /* 0x000000ff0f00720c */ /* 0x008fc60003f06270 */
[----:B------:R-:W3:Y:S01]  /*11e70*/  LDL.LU R15, [R1+0x2290] ;  /* 0x00229000010f7983 */ /* 0x000ee20000300800 */
[C---:B------:R-:W-:Y:S01]  /*11e80*/  ISETP.GT.U32.AND P5, PT, R29.reuse, R5, PT ;  /* 0x000000051d00720c */ /* 0x040fe20003fa4070 */
[----:B------:R-:W-:Y:S01]  /*11e90*/  IMAD.HI.U32 R3, R16, R7, RZ ;  /* 0x0000000710037227 */ /* 0x000fe200078e00ff */
[----:B------:R-:W-:-:S03]  /*11ea0*/  ISETP.GT.U32.AND P4, PT, R29, R4, PT ;  /* 0x000000041d00720c */ /* 0x000fc60003f84070 */
[----:B------:R-:W-:Y:S02]  /*11eb0*/  IMAD.MOV R3, RZ, RZ, -R3 ;  /* 0x000000ffff037224 */ /* 0x000fe400078e0a03 */
[----:B------:R-:W-:Y:S01]  /*11ec0*/  @!P3 IMAD.MOV R6, RZ, RZ, -R6 ;  /* 0x000000ffff06b224 */ /* 0x000fe200078e0a06 */
[C---:B------:R-:W-:Y:S01]  /*11ed0*/  ISETP.GT.U32.AND P3, PT, R29.reuse, R8, PT ;  /* 0x000000081d00720c */ /* 0x040fe20003f64070 */
[----:B------:R-:W-:-:S04]  /*11ee0*/  IMAD R7, R29, R3, R7 ;  /* 0x000000031d077224 */ /* 0x000fc800078e0207 */
[--C-:B------:R-:W-:Y:S02]  /*11ef0*/  @!P5 IMAD.IADD R5, R5, 0x1, -R29.reuse ;  /* 0x000000010505d824 */ /* 0x100fe400078e0a1d */
[--C-:B------:R-:W-:Y:S01]  /*11f00*/  @!P4 IMAD.IADD R4, R4, 0x1, -R29.reuse ;  /* 0x000000010404c824 */ /* 0x100fe200078e0a1d */
[C---:B------:R-:W-:Y:S02]  /*11f10*/  ISETP.GT.U32.AND P4, PT, R29.reuse, R7, PT ;  /* 0x000000071d00720c */ /* 0x040fe40003f84070 */
[C---:B------:R-:W-:Y:S02]  /*11f20*/  ISETP.GT.U32.AND P5, PT, R29.reuse, R5, PT ;  /* 0x000000051d00720c */ /* 0x040fe40003fa4070 */
[----:B------:R-:W-:Y:S01]  /*11f30*/  ISETP.GT.U32.AND P2, PT, R29, R0, PT ;  /* 0x000000001d00720c */ /* 0x000fe20003f44070 */
[----:B------:R-:W-:Y:S01]  /*11f40*/  @!P3 IMAD.IADD R8, R8, 0x1, -R29 ;  /* 0x000000010808b824 */ /* 0x000fe200078e0a1d */
[----:B------:R4:W-:Y:S01]  /*11f50*/  STL [R1+0x6d0], R6 ;  /* 0x0006d00601007387 */ /* 0x0009e20000100800 */
[----:B------:R-:W-:-:S06]  /*11f60*/  @!P1 IMAD.MOV R4, RZ, RZ, -R4 ;  /* 0x000000ffff049224 */ /* 0x000fcc00078e0a04 */
[--C-:B------:R-:W-:Y:S01]  /*11f70*/  @!P4 IMAD.IADD R7, R7, 0x1, -R29.reuse ;  /* 0x000000010707c824 */ /* 0x100fe200078e0a1d */
[----:B------:R-:W-:Y:S01]  /*11f80*/  ISETP.GT.U32.AND P4, PT, R29, R8, PT ;  /* 0x000000081d00720c */ /* 0x000fe20003f84070 */
[--C-:B------:R-:W-:Y:S02]  /*11f90*/  @!P5 IMAD.IADD R5, R5, 0x1, -R29.reuse ;  /* 0x000000010505d824 */ /* 0x100fe400078e0a1d */
[----:B------:R-:W-:Y:S01]  /*11fa0*/  @!P2 IMAD.IADD R0, R0, 0x1, -R29 ;  /* 0x000000010000a824 */ /* 0x000fe200078e0a1d */
[----:B--2---:R-:W-:Y:S02]  /*11fb0*/  ISETP.GE.AND P5, PT, R10, RZ, PT ;  /* 0x000000ff0a00720c */ /* 0x004fe40003fa6270 */
[----:B----4-:R-:W-:Y:S02]  /*11fc0*/  IABS R6, R14 ;  /* 0x0000000e00067213 */ /* 0x010fe40000000000 */
[----:B------:R-:W2:Y:S01]  /*11fd0*/  LDL.LU R14, [R1+0x354] ;  /* 0x00035400010e7983 */ /* 0x000ea20000300800 */
[----:B------:R-:W-:-:S04]  /*11fe0*/  IABS R3, R11 ;  /* 0x0000000b00037213 */ /* 0x000fc80000000000 */
[----:B------:R-:W-:Y:S01]  /*11ff0*/  @!P4 IMAD.IADD R8, R8, 0x1, -R29 ;  /* 0x000000010808c824 */ /* 0x000fe200078e0a1d */
[----:B------:R-:W-:Y:S01]  /*12000*/  IABS R10, R9 ;  /* 0x00000009000a7213 */ /* 0x000fe20000000000 */
[----:B------:R-:W-:-:S04]  /*12010*/  IMAD.HI.U32 R9, R16, R3, RZ ;  /* 0x0000000310097227 */ /* 0x000fc800078e00ff */
[----:B------:R-:W-:Y:S01]  /*12020*/  IMAD.MOV R9, RZ, RZ, -R9 ;  /* 0x000000ffff097224 */ /* 0x000fe200078e0a09 */
[----:B---3--:R-:W-:Y:S02]  /*12030*/  ISETP.GE.AND P2, PT, R15, RZ, PT ;  /* 0x000000ff0f00720c */ /* 0x008fe40003f46270 */
[----:B------:R-:W3:Y:S04]  /*12040*/  LDL.LU R15, [R1+0x358] ;  /* 0x00035800010f7983 */ /* 0x000ee80000300800 */
[----:B------:R0:W-:Y:S02]  /*12050*/  STL [R1+0x6c8], R4 ;  /* 0x0006c80401007387 */ /* 0x0001e40000100800 */
[----:B0-----:R-:W-:-:S04]  /*12060*/  IMAD.MOV.U32 R4, RZ, RZ, R5 ;  /* 0x000000ffff047224 */ /* 0x001fc800078e0005 */
[----:B------:R-:W-:-:S05]  /*12070*/  @!P6 IMAD.MOV R4, RZ, RZ, -R4 ;  /* 0x000000ffff04e224 */ /* 0x000fca00078e0a04 */
[----:B------:R0:W-:Y:S02]  /*12080*/  STL [R1+0x6bc], R4 ;  /* 0x0006bc0401007387 */ /* 0x0001e40000100800 */
[C---:B0-----:R-:W-:Y:S02]  /*12090*/  IMAD R4, R29.reuse, R9, R3 ;  /* 0x000000091d047224 */ /* 0x041fe400078e0203 */
[----:B------:R-:W4:Y:S04]  /*120a0*/  LDL.LU R9, [R1+0x344] ;  /* 0x0003440001097983 */ /* 0x000f280000300800 */
[----:B------:R-:W3:Y:S04]  /*120b0*/  LDL.LU R3, [R1+0x34c] ;  /* 0x00034c0001037983 */ /* 0x000ee80000300800 */
[----:B------:R0:W-:Y:S04]  /*120c0*/  STL [R1+0x228c], R8 ;  /* 0x00228c0801007387 */ /* 0x0001e80000100800 */
[----:B0-----:R-:W4:Y:S01]  /*120d0*/  LDL R8, [R1+0x35c] ;  /* 0x00035c0001087983 */ /* 0x001f220000100800 */
[----:B------:R-:W-:-:S02]  /*120e0*/  ISETP.GT.U32.AND P3, PT, R29, R0, PT ;  /* 0x000000001d00720c */ /* 0x000fc40003f64070 */
[----:B------:R-:W-:Y:S01]  /*120f0*/  ISETP.GT.U32.AND P1, PT, R29, R7, PT ;  /* 0x000000071d00720c */ /* 0x000fe20003f24070 */
[----:B------:R-:W-:Y:S01]  /*12100*/  IMAD.MOV.U32 R5, RZ, RZ, R10 ;  /* 0x000000ffff057224 */ /* 0x000fe200078e000a */
[----:B------:R-:W-:-:S03]  /*12110*/  ISETP.GE.AND P6, PT, R11, RZ, PT ;  /* 0x000000ff0b00720c */ /* 0x000fc60003fc6270 */
[----:B------:R-:W-:-:S04]  /*12120*/  IMAD.HI.U32 R11, R16, R5, RZ ;  /* 0x00000005100b7227 */ /* 0x000fc800078e00ff */
[----:B------:R-:W-:Y:S02]  /*12130*/  IMAD.MOV R11, RZ, RZ, -R11 ;  /* 0x000000ffff0b7224 */ /* 0x000fe400078e0a0b */
[--C-:B------:R-:W-:Y:S02]  /*12140*/  @!P3 IMAD.IADD R0, R0, 0x1, -R29.reuse ;  /* 0x000000010000b824 */ /* 0x100fe400078e0a1d */
[----:B------:R-:W-:Y:S01]  /*12150*/  @!P1 IMAD.IADD R7, R7, 0x1, -R29 ;  /* 0x0000000107079824 */ /* 0x000fe200078e0a1d */
[----:B--2---:R-:W-:Y:S01]  /*12160*/  STL [R1+0x2288], R14 ;  /* 0x0022880e01007387 */ /* 0x004fe20000100800 */
[----:B---3--:R-:W-:Y:S01]  /*12170*/  ISETP.GE.AND P1, PT, R3, RZ, PT ;  /* 0x000000ff0300720c */ /* 0x008fe20003f26270 */
[----:B------:R-:W-:Y:S01]  /*12180*/  IMAD R3, R29, R11, R5 ;  /* 0x0000000b1d037224 */ /* 0x000fe200078e0205 */
[----:B----4-:R-:W-:Y:S01]  /*12190*/  IABS R5, R8 ;  /* 0x0000000800057213 */ /* 0x010fe20000000000 */
[----:B------:R-:W-:-:S04]  /*121a0*/  IMAD.MOV.U32 R8, RZ, RZ, R0 ;  /* 0x000000ffff087224 */ /* 0x000fc800078e0000 */
[----:B------:R-:W-:-:S05]  /*121b0*/  @!P0 IMAD.MOV R8, RZ, RZ, -R8 ;  /* 0x000000ffff088224 */ /* 0x000fca00078e0a08 */
[----:B------:R0:W-:Y:S04]  /*121c0*/  STL [R1+0x6b8], R8 ;  /* 0x0006b80801007387 */ /* 0x0001e80000100800 */
[----:B0-----:R-:W2:Y:S01]  /*121d0*/  LDL.LU R8, [R1+0x228c] ;  /* 0x00228c0001087983 */ /* 0x001ea20000300800 */
[----:B------:R-:W-:Y:S01]  /*121e0*/  IMAD.HI.U32 R10, R16, R6, RZ ;  /* 0x00000006100a7227 */ /* 0x000fe200078e00ff */
[----:B------:R-:W-:-:S03]  /*121f0*/  IABS R11, R12 ;  /* 0x0000000c000b7213 */ /* 0x000fc60000000000 */
[----:B------:R-:W-:-:S04]  /*12200*/  IMAD.MOV R10, RZ, RZ, -R10 ;  /* 0x000000ffff0a7224 */ /* 0x000fc800078e0a0a */
[----:B------:R-:W-:Y:S01]  /*12210*/  IMAD R6, R29, R10, R6 ;  /* 0x0000000a1d067224 */ /* 0x000fe200078e0206 */
[----:B------:R-:W-:Y:S01]  /*12220*/  IABS R10, R14 ;  /* 0x0000000e000a7213 */ /* 0x000fe20000000000 */
[----:B------:R-:W-:Y:S02]  /*12230*/  IMAD.MOV.U32 R14, RZ, RZ, R12 ;  /* 0x000000ffff0e7224 */ /* 0x000fe400078e000c */
[----:B------:R-:W-:-:S04]  /*12240*/  IMAD.HI.U32 R12, R16, R11, RZ ;  /* 0x0000000b100c7227 */ /* 0x000fc800078e00ff */
[----:B------:R-:W-:Y:S02]  /*12250*/  @!P2 IMAD.MOV R7, RZ, RZ, -R7 ;  /* 0x000000ffff07a224 */ /* 0x000fe400078e0a07 */
[----:B------:R-:W-:Y:S01]  /*12260*/  IMAD.MOV R12, RZ, RZ, -R12 ;  /* 0x000000ffff0c7224 */ /* 0x000fe200078e0a0c */
[----:B------:R-:W-:Y:S01]  /*12270*/  ISETP.GT.U32.AND P4, PT, R29, R4, PT ;  /* 0x000000041d00720c */ /* 0x000fe20003f84070 */
[----:B--2---:R-:W-:-:S05]  /*12280*/  @!P5 IMAD.MOV R8, RZ, RZ, -R8 ;  /* 0x000000ffff08d224 */ /* 0x004fca00078e0a08 */
[----:B------:R0:W-:Y:S04]  /*12290*/  STL [R1+0x6b0], R8 ;  /* 0x0006b00801007387 */ /* 0x0001e80000100800 */
[----:B------:R1:W-:Y:S01]  /*122a0*/  STL [R1+0x6a4], R7 ;  /* 0x0006a40701007387 */ /* 0x0003e20000100800 */
[----:B0-----:R-:W-:-:S03]  /*122b0*/  IMAD R8, R29, R12, R11 ;  /* 0x0000000c1d087224 */ /* 0x001fc600078e020b */
[----:B------:R-:W2:Y:S01]  /*122c0*/  LDL R11, [R1+0x360] ;  /* 0x00036000010b7983 */ /* 0x000ea20000100800 */
[----:B------:R-:W-:Y:S01]  /*122d0*/  @!P4 IMAD.IADD R4, R4, 0x1, -R29 ;  /* 0x000000010404c824 */ /* 0x000fe200078e0a1d */
[----:B------:R-:W-:Y:S01]  /*122e0*/  ISETP.GE.AND P3, PT, R9, RZ, PT ;  /* 0x000000ff0900720c */ /* 0x000fe20003f66270 */
[----:B------:R-:W-:Y:S01]  /*122f0*/  IMAD.HI.U32 R0, R16, R10, RZ ;  /* 0x0000000a10007227 */ /* 0x000fe200078e00ff */
[----:B------:R-:W-:Y:S01]  /*12300*/  ISETP.GE.AND P2, PT, R14, RZ, PT ;  /* 0x000000ff0e00720c */ /* 0x000fe20003f46270 */
[----:B------:R-:W3:Y:S01]  /*12310*/  LDL.LU R12, [R1+0x364] ;  /* 0x00036400010c7983 */ /* 0x000ee20000300800 */
[----:B------:R-:W-:Y:S02]  /*12320*/  ISETP.GT.U32.AND P4, PT, R29, R4, PT ;  /* 0x000000041d00720c */ /* 0x000fe40003f84070 */
[----:B------:R-:W-:Y:S01]  /*12330*/  IABS R9, R15 ;  /* 0x0000000f00097213 */ /* 0x000fe20000000000 */
[----:B-1----:R-:W-:Y:S02]  /*12340*/  IMAD.MOV.U32 R7, RZ, RZ, R5 ;  /* 0x000000ffff077224 */ /* 0x002fe400078e0005 */
[----:B------:R-:W-:-:S02]  /*12350*/  IMAD.MOV R5, RZ, RZ, -R0 ;  /* 0x000000ffff057224 */ /* 0x000fc400078e0a00 */
[----:B------:R-:W-:-:S06]  /*12360*/  IMAD.HI.U32 R0, R16, R9, RZ ;  /* 0x0000000910007227 */ /* 0x000fcc00078e00ff */
[----:B------:R-:W-:Y:S02]  /*12370*/  @!P4 IMAD.IADD R4, R4, 0x1, -R29 ;  /* 0x000000010404c824 */ /* 0x000fe400078e0a1d */
[----:B------:R-:W-:Y:S02]  /*12380*/  IMAD R5, R29, R5, R10 ;  /* 0x000000051d057224 */ /* 0x000fe400078e020a */
[----:B------:R-:W-:Y:S02]  /*12390*/  IMAD.MOV R10, RZ, RZ, -R0 ;  /* 0x000000ffff0a7224 */ /* 0x000fe400078e0a00 */
[----:B------:R-:W-:Y:S02]  /*123a0*/  IMAD.MOV.U32 R14, RZ, RZ, R4 ;  /* 0x000000ffff0e7224 */ /* 0x000fe400078e0004 */
[----:B------:R-:W-:-:S04]  /*123b0*/  IMAD.HI.U32 R0, R16, R7, RZ ;  /* 0x0000000710007227 */ /* 0x000fc800078e00ff */
[----:B------:R-:W-:Y:S02]  /*123c0*/  @!P6 IMAD.MOV R14, RZ, RZ, -R14 ;  /* 0x000000ffff0ee224 */ /* 0x000fe400078e0a0e */
[----:B------:R-:W-:-:S03]  /*123d0*/  IMAD.MOV R0, RZ, RZ, -R0 ;  /* 0x000000ffff007224 */ /* 0x000fc600078e0a00 */
[----:B------:R0:W-:Y:S01]  /*123e0*/  STL [R1+0x6a0], R14 ;  /* 0x0006a00e01007387 */ /* 0x0001e20000100800 */
[----:B------:R-:W-:-:S03]  /*123f0*/  IMAD R0, R29, R0, R7 ;  /* 0x000000001d007224 */ /* 0x000fc600078e0207 */
[----:B0-----:R-:W4:Y:S01]  /*12400*/  LDL.LU R14, [R1+0x2288] ;  /* 0x00228800010e7983 */ /* 0x001f220000300800 */
[----:B--2---:R-:W-:-:S03]  /*12410*/  IABS R7, R11 ;  /* 0x0000000b00077213 */ /* 0x004fc60000000000 */
[----:B------:R-:W2:Y:S01]  /*12420*/  LDL.LU R11, [R1+0x35c] ;  /* 0x00035c00010b7983 */ /* 0x000ea20000300800 */
[C---:B------:R-:W-:Y:S02]  /*12430*/  ISETP.GT.U32.AND P0, PT, R29.reuse, R6, PT ;  /* 0x000000061d00720c */ /* 0x040fe40003f04070 */
[C---:B------:R-:W-:Y:S02]  /*12440*/  ISETP.GT.U32.AND P5, PT, R29.reuse, R3, PT ;  /* 0x000000031d00720c */ /* 0x040fe40003fa4070 */
[----:B------:R-:W-:-:S09]  /*12450*/  ISETP.GT.U32.AND P4, PT, R29, R8, PT ;  /* 0x000000081d00720c */ /* 0x000fd20003f84070 */
[----:B------:R-:W-:-:S05]  /*12460*/  @!P0 IMAD.IADD R6, R6, 0x1, -R29 ;  /* 0x0000000106068824 */ /* 0x000fca00078e0a1d */
[----:B------:R-:W-:Y:S01]  /*12470*/  ISETP.GT.U32.AND P0, PT, R29, R6, PT ;  /* 0x000000061d00720c */ /* 0x000fe20003f04070 */
[----:B------:R-:W-:Y:S02]  /*12480*/  @!P5 IMAD.IADD R3, R3, 0x1, -R29 ;  /* 0x000000010303d824 */ /* 0x000fe400078e0a1d */
[C---:B------:R-:W-:Y:S02]  /*12490*/  IMAD R4, R29.reuse, R10, R9 ;  /* 0x0000000a1d047224 */ /* 0x040fe400078e0209 */
[----:B------:R-:W-:Y:S01]  /*124a0*/  @!P4 IMAD.IADD R8, R8, 0x1, -R29 ;  /* 0x000000010808c824 */ /* 0x000fe200078e0a1d */
[C---:B------:R-:W-:Y:S02]  /*124b0*/  ISETP.GT.U32.AND P5, PT, R29.reuse, R3, PT ;  /* 0x000000031d00720c */ /* 0x040fe40003fa4070 */
[----:B------:R-:W-:-:S05]  /*124c0*/  ISETP.GT.U32.AND P6, PT, R29, R5, PT ;  /* 0x000000051d00720c */ /* 0x000fca0003fc4070 */
[----:B------:R-:W-:Y:S01]  /*124d0*/  @!P0 IMAD.IADD R6, R6, 0x1, -R29 ;  /* 0x0000000106068824 */ /* 0x000fe200078e0a1d */
[C---:B------:R-:W-:Y:S02]  /*124e0*/  ISETP.GT.U32.AND P0, PT, R29.reuse, R4, PT ;  /* 0x000000041d00720c */ /* 0x040fe40003f04070 */
[----:B------:R-:W-:Y:S01]  /*124f0*/  ISETP.GT.U32.AND P4, PT, R29, R8, PT ;  /* 0x000000081d00720c */ /* 0x000fe20003f84070 */
[----:B------:R-:W-:-:S04]  /*12500*/  IMAD.MOV.U32 R10, RZ, RZ, R6 ;  /* 0x000000ffff0a7224 */ /* 0x000fc800078e0006 */
[----:B------:R-:W-:Y:S02]  /*12510*/  @!P3 IMAD.MOV R10, RZ, RZ, -R10 ;  /* 0x000000ffff0ab224 */ /* 0x000fe400078e0a0a */
[----:B------:R-:W-:-:S03]  /*12520*/  @!P5 IMAD.IADD R3, R3, 0x1, -R29 ;  /* 0x000000010303d824 */ /* 0x000fc600078e0a1d */
[----:B------:R0:W-:Y:S01]  /*12530*/  STL [R1+0x694], R10 ;  /* 0x0006940a01007387 */ /* 0x0001e20000100800 */
[--C-:B------:R-:W-:Y:S02]  /*12540*/  @!P0 IMAD.IADD R4, R4, 0x1, -R29.reuse ;  /* 0x0000000104048824 */ /* 0x100fe400078e0a1d */
[--C-:B------:R-:W-:Y:S01]  /*12550*/  @!P6 IMAD.IADD R5, R5, 0x1, -R29.reuse ;  /* 0x000000010505e824 */ /* 0x100fe200078e0a1d */
[----:B----4-:R-:W-:Y:S01]  /*12560*/  ISETP.GE.AND P6, PT, R14, RZ, PT ;  /* 0x000000ff0e00720c */ /* 0x010fe20003fc6270 */
[----:B------:R-:W-:Y:S01]  /*12570*/  @!P4 IMAD.IADD R8, R8, 0x1, -R29 ;  /* 0x000000010808c824 */ /* 0x000fe200078e0a1d */
[----:B------:R-:W4:Y:S01]  /*12580*/  LDL.LU R14, [R1+0x368] ;  /* 0x00036800010e7983 */ /* 0x000f220000300800 */
[----:B0-----:R-:W-:Y:S01]  /*12590*/  IMAD.HI.U32 R10, R16, R7, RZ ;  /* 0x00000007100a7227 */ /* 0x001fe200078e00ff */
[----:B------:R-:W-:Y:S02]  /*125a0*/  ISETP.GE.AND P4, PT, R15, RZ, PT ;  /* 0x000000ff0f00720c */ /* 0x000fe40003f86270 */
[----:B------:R-:W4:Y:S01]  /*125b0*/  LDL.LU R15, [R1+0x36c] ;  /* 0x00036c00010f7983 */ /* 0x000f220000300800 */
[----:B------:R-:W-:-:S04]  /*125c0*/  IMAD.MOV R10, RZ, RZ, -R10 ;  /* 0x000000ffff0a7224 */ /* 0x000fc800078e0a0a */
[----:B------:R-:W-:Y:S02]  /*125d0*/  IMAD R7, R29, R10, R7 ;  /* 0x0000000a1d077224 */ /* 0x000fe400078e0207 */
[----:B------:R-:W4:Y:S01]  /*125e0*/  LDL.LU R10, [R1+0x360] ;  /* 0x00036000010a7983 */ /* 0x000f220000300800 */
[----:B--2---:R-:W-:Y:S01]  /*125f0*/  ISETP.GE.AND P0, PT, R11, RZ, PT ;  /* 0x000000ff0b00720c */ /* 0x004fe20003f06270 */
[----:B------:R-:W-:-:S04]  /*12600*/  IMAD.MOV.U32 R11, RZ, RZ, R3 ;  /* 0x000000ffff0b7224 */ /* 0x000fc800078e0003 */
[----:B------:R-:W-:-:S05]  /*12610*/  @!P1 IMAD.MOV R11, RZ, RZ, -R11 ;  /* 0x000000ffff0b9224 */ /* 0x000fca00078e0a0b */
[----:B------:R0:W-:Y:S04]  /*12620*/  STL [R1+0x688], R11 ;  /* 0x0006880b01007387 */ /* 0x0001e80000100800 */
[----:B0-----:R-:W2:Y:S01]  /*12630*/  LDL.LU R11, [R1+0x37c] ;  /* 0x00037c00010b7983 */ /* 0x001ea20000300800 */
[C---:B------:R-:W-:Y:S02]  /*12640*/  ISETP.GT.U32.AND P3, PT, R29.reuse, R5, PT ;  /* 0x000000051d00720c */ /* 0x040fe40003f64070 */
[----:B---3--:R-:W-:Y:S02]  /*12650*/  IABS R9, R12 ;  /* 0x0000000c00097213 */ /* 0x008fe40000000000 */
[----:B------:R-:W-:-:S03]  /*12660*/  ISETP.GT.U32.AND P5, PT, R29, R0, PT ;  /* 0x000000001d00720c */ /* 0x000fc60003fa4070 */
[----:B------:R-:W-:-:S04]  /*12670*/  IMAD.HI.U32 R6, R16, R9, RZ ;  /* 0x0000000910067227 */ /* 0x000fc800078e00ff */
[----:B------:R-:W-:Y:S02]  /*12680*/  IMAD.MOV R6, RZ, RZ, -R6 ;  /* 0x000000ffff067224 */ /* 0x000fe400078e0a06 */
[----:B------:R-:W-:Y:S02]  /*12690*/  @!P3 IMAD.IADD R5, R5, 0x1, -R29 ;  /* 0x000000010505b824 */ /* 0x000fe400078e0a1d */
[C---:B------:R-:W-:Y:S01]  /*126a0*/  IMAD R3, R29.reuse, R6, R9 ;  /* 0x000000061d037224 */ /* 0x040fe200078e0209 */
[----:B------:R-:W-:Y:S01]  /*126b0*/  ISETP.GT.U32.AND P3, PT, R29, R7, PT ;  /* 0x000000071d00720c */ /* 0x000fe20003f64070 */
[----:B------:R-:W-:-:S04]  /*126c0*/  IMAD.MOV.U32 R9, RZ, RZ, R5 ;  /* 0x000000ffff097224 */ /* 0x000fc800078e0005 */
[----:B------:R-:W-:Y:S01]  /*126d0*/  @!P6 IMAD.MOV R9, RZ, RZ, -R9 ;  /* 0x000000ffff09e224 */ /* 0x000fe200078e0a09 */
[C---:B------:R-:W-:Y:S01]  /*126e0*/  ISETP.GT.U32.AND P6, PT, R29.reuse, R3, PT ;  /* 0x000000031d00720c */ /* 0x040fe20003fc4070 */
[----:B------:R-:W-:Y:S01]  /*126f0*/  @!P5 IMAD.IADD R0, R0, 0x1, -R29 ;  /* 0x000000010000d824 */ /* 0x000fe200078e0a1d */
[----:B------:R-:W-:-:S04]  /*12700*/  ISETP.GT.U32.AND P1, PT, R29, R4, PT ;  /* 0x000000041d00720c */ /* 0x000fc80003f24070 */
[----:B------:R-:W-:Y:S01]  /*12710*/  ISETP.GT.U32.AND P5, PT, R29, R0, PT ;  /* 0x000000001d00720c */ /* 0x000fe20003fa4070 */
[----:B------:R-:W-:Y:S02]  /*12720*/  @!P3 IMAD.IADD R7, R7, 0x1, -R29 ;  /* 0x000000010707b824 */ /* 0x000fe400078e0a1d */
[----:B------:R-:W-:-:S04]  /*12730*/  @!P2 IMAD.MOV R8, RZ, RZ, -R8 ;  /* 0x000000ffff08a224 */ /* 0x000fc800078e0a08 */
[--C-:B------:R-:W-:Y:S01]  /*12740*/  @!P6 IMAD.IADD R3, R3, 0x1, -R29.reuse ;  /* 0x000000010303e824 */ /* 0x100fe200078e0a1d */
[----:B------:R-:W-:Y:S01]  /*12750*/  ISETP.GT.U32.AND P6, PT, R29, R7, PT ;  /* 0x000000071d00720c */ /* 0x000fe20003fc4070 */
[----:B------:R0:W-:Y:S01]  /*12760*/  STL [R1+0x684], R8 ;  /* 0x0006840801007387 */ /* 0x0001e20000100800 */
[--C-:B------:R-:W-:Y:S01]  /*12770*/  @!P1 IMAD.IADD R4, R4, 0x1, -R29.reuse ;  /* 0x0000000104049824 */ /* 0x100fe200078e0a1d */
[----:B----4-:R-:W-:Y:S02]  /*12780*/  IABS R6, R14 ;  /* 0x0000000e00067213 */ /* 0x010fe40000000000 */
[--C-:B------:R-:W-:Y:S01]  /*12790*/  @!P5 IMAD.IADD R0, R0, 0x1, -R29.reuse ;  /* 0x000000010000d824 */ /* 0x100fe200078e0a1d */
[----:B------:R-:W-:Y:S01]  /*127a0*/  STL [R1+0x680], R9 ;  /* 0x0006800901007387 */ /* 0x000fe20000100800 */
[----:B------:R-:W-:Y:S01]  /*127b0*/  ISETP.GE.AND P5, PT, R14, RZ, PT ;  /* 0x000000ff0e00720c */ /* 0x000fe20003fa6270 */
[----:B------:R-:W-:Y:S02]  /*127c0*/  @!P4 IMAD.MOV R4, RZ, RZ, -R4 ;  /* 0x000000ffff04c224 */ /* 0x000fe400078e0a04 */
[----:B------:R-:W3:Y:S01]  /*127d0*/  LDL R14, [R1+0x370] ;  /* 0x00037000010e7983 */ /* 0x000ee20000100800 */
[----:B0-----:R-:W-:Y:S01]  /*127e0*/  IABS R8, R15 ;  /* 0x0000000f00087213 */ /* 0x001fe20000000000 */
[----:B------:R-:W-:Y:S01]  /*127f0*/  @!P0 IMAD.MOV R0, RZ, RZ, -R0 ;  /* 0x000000ffff008224 */ /* 0x000fe200078e0a00 */
[----:B------:R-:W-:Y:S01]  /*12800*/  ISETP.GE.AND P3, PT, R15, RZ, PT ;  /* 0x000000ff0f00720c */ /* 0x000fe20003f66270 */
[----:B------:R-:W-:Y:S01]  /*12810*/  @!P6 IMAD.IADD R7, R7, 0x1, -R29 ;  /* 0x000000010707e824 */ /* 0x000fe200078e0a1d */
[----:B------:R-:W4:Y:S01]  /*12820*/  LDL R15, [R1+0x380] ;  /* 0x00038000010f7983 */ /* 0x000f220000100800 */
[----:B------:R-:W-:-:S02]  /*12830*/  IMAD.MOV.U32 R5, RZ, RZ, R6 ;  /* 0x000000ffff057224 */ /* 0x000fc400078e0006 */
[----:B------:R-:W-:Y:S01]  /*12840*/  IMAD.MOV.U32 R6, RZ, RZ, R8 ;  /* 0x000000ffff067224 */ /* 0x000fe200078e0008 */
[----:B------:R-:W-:Y:S04]  /*12850*/  STL [R1+0x67c], R4 ;  /* 0x00067c0401007387 */ /* 0x000fe80000100800 */
[----:B------:R-:W-:Y:S04]  /*12860*/  STL [R1+0x674], R0 ;  /* 0x0006740001007387 */ /* 0x000fe80000100800 */
[----:B------:R0:W-:Y:S01]  /*12870*/  STL [R1+0x2284], R20 ;  /* 0x0022841401007387 */ /* 0x0001e20000100800 */
[----:B------:R-:W-:-:S02]  /*12880*/  ISETP.GE.AND P2, PT, R10, RZ, PT ;  /* 0x000000ff0a00720c */ /* 0x000fc40003f46270 */
[----:B--2---:R-:W-:Y:S02]  /*12890*/  IABS R8, R11 ;  /* 0x0000000b00087213 */ /* 0x004fe40000000000 */
[----:B------:R-:W-:Y:S02]  /*128a0*/  ISETP.GE.AND P0, PT, R11, RZ, PT ;  /* 0x000000ff0b00720c */ /* 0x000fe40003f06270 */
[----:B------:R-:W-:Y:S01]  /*128b0*/  IABS R11, R20 ;  /* 0x00000014000b7213 */ /* 0x000fe20000000000 */
[----:B0-----:R-:W-:Y:S02]  /*128c0*/  IMAD.MOV.U32 R20, RZ, RZ, R7 ;  /* 0x000000ffff147224 */ /* 0x001fe400078e0007 */
[----:B------:R-:W2:Y:S04]  /*128d0*/  LDL.LU R7, [R1+0x370] ;  /* 0x0003700001077983 */ /* 0x000ea80000300800 */
[----:B------:R-:W-:-:S05]  /*128e0*/  @!P2 IMAD.MOV R20, RZ, RZ, -R20 ;  /* 0x000000ffff14a224 */ /* 0x000fca00078e0a14 */
[----:B------:R0:W-:Y:S04]  /*128f0*/  STL [R1+0x670], R20 ;  /* 0x0006701401007387 */ /* 0x0001e80000100800 */
[----:B0-----:R-:W2:Y:S01]  /*12900*/  LDL.LU R20, [R1+0x2284] ;  /* 0x0022840001147983 */ /* 0x001ea20000300800 */
[----:B------:R-:W-:Y:S01]  /*12910*/  ISETP.GT.U32.AND P4, PT, R29, R3, PT ;  /* 0x000000031d00720c */ /* 0x000fe20003f84070 */
[----:B------:R-:W-:Y:S01]  /*12920*/  IMAD.HI.U32 R10, R16, R5, RZ ;  /* 0x00000005100a7227 */ /* 0x000fe200078e00ff */
[----:B------:R-:W-:-:S03]  /*12930*/  ISETP.GE.AND P1, PT, R12, RZ, PT ;  /* 0x000000ff0c00720c */ /* 0x000fc60003f26270 */
[----:B------:R-:W-:Y:S02]  /*12940*/  IMAD.MOV R10, RZ, RZ, -R10 ;  /* 0x000000ffff0a7224 */ /* 0x000fe400078e0a0a */
[----:B------:R-:W-:-:S04]  /*12950*/  IMAD.HI.U32 R9, R16, R6, RZ ;  /* 0x0000000610097227 */ /* 0x000fc800078e00ff */
[----:B------:R-:W-:Y:S02]  /*12960*/  IMAD.MOV.U32 R0, RZ, RZ, R8 ;  /* 0x000000ffff007224 */ /* 0x000fe400078e0008 */
[----:B------:R-:W-:Y:S01]  /*12970*/  IMAD R5, R29, R10, R5 ;  /* 0x0000000a1d057224 */ /* 0x000fe200078e0205 */
[----:B------:R-:W-:Y:S01]  /*12980*/  IABS R10, R18 ;  /* 0x00000012000a7213 */ /* 0x000fe20000000000 */
[----:B------:R-:W-:Y:S02]  /*12990*/  IMAD.MOV R9, RZ, RZ, -R9 ;  /* 0x000000ffff097224 */ /* 0x000fe400078e0a09 */
[----:B------:R-:W-:Y:S01]  /*129a0*/  @!P4 IMAD.IADD R3, R3, 0x1, -R29 ;  /* 0x000000010303c824 */ /* 0x000fe200078e0a1d */
[----:B---3--:R-:W-:Y:S01]  /*129b0*/  IABS R8, R14 ;  /* 0x0000000e00087213 */ /* 0x008fe20000000000 */
[C---:B------:R-:W-:Y:S01]  /*129c0*/  IMAD R4, R29.reuse, R9, R6 ;  /* 0x000000091d047224 */ /* 0x040fe200078e0206 */
[----:B------:R-:W-:Y:S01]  /*129d0*/  ISETP.GT.U32.AND P6, PT, R29, R5, PT ;  /* 0x000000051d00720c */ /* 0x000fe20003fc4070 */
[----:B------:R-:W-:Y:S01]  /*129e0*/  IMAD.HI.U32 R14, R16, R11, RZ ;  /* 0x0000000b100e7227 */ /* 0x000fe200078e00ff */
[----:B----4-:R-:W-:-:S03]  /*129f0*/  IABS R9, R15 ;  /* 0x0000000f00097213 */ /* 0x010fc60000000000 */
[----:B------:R-:W-:-:S04]  /*12a00*/  IMAD.HI.U32 R12, R16, R8, RZ ;  /* 0x00000008100c7227 */ /* 0x000fc800078e00ff */
[----:B------:R-:W-:-:S04]  /*12a10*/  IMAD.HI.U32 R15, R16, R10, RZ ;  /* 0x0000000a100f7227 */ /* 0x000fc800078e00ff */
[----:B------:R-:W-:Y:S02]  /*12a20*/  @!P1 IMAD.MOV R3, RZ, RZ, -R3 ;  /* 0x000000ffff039224 */ /* 0x000fe400078e0a03 */
[----:B------:R-:W-:Y:S02]  /*12a30*/  IMAD.MOV R12, RZ, RZ, -R12 ;  /* 0x000000ffff0c7224 */ /* 0x000fe400078e0a0c */
[----:B------:R-:W-:Y:S01]  /*12a40*/  IMAD.MOV R14, RZ, RZ, -R14 ;  /* 0x000000ffff0e7224 */ /* 0x000fe200078e0a0e */
[C---:B------:R-:W-:Y:S01]  /*12a50*/  ISETP.GT.U32.AND P4, PT, R29.reuse, R4, PT ;  /* 0x000000041d00720c */ /* 0x040fe20003f84070 */
[----:B------:R0:W-:Y:S02]  /*12a60*/  STL [R1+0x664], R3 ;  /* 0x0006640301007387 */ /* 0x0001e40000100800 */
[----:B------:R-:W-:Y:S02]  /*12a70*/  IMAD R11, R29, R14, R11 ;  /* 0x0000000e1d0b7224 */ /* 0x000fe400078e020b */
[----:B------:R-:W-:-:S02]  /*12a80*/  @!P6 IMAD.IADD R5, R5, 0x1, -R29 ;  /* 0x000000010505e824 */ /* 0x000fc400078e0a1d */
[C---:B0-----:R-:W-:Y:S02]  /*12a90*/  IMAD R3, R29.reuse, R12, R8 ;  /* 0x0000000c1d037224 */ /* 0x041fe400078e0208 */
[----:B------:R-:W-:Y:S01]  /*12aa0*/  IMAD.HI.U32 R6, R16, R0, RZ ;  /* 0x0000000010067227 */ /* 0x000fe200078e00ff */
[----:B------:R-:W-:-:S03]  /*12ab0*/  ISETP.GT.U32.AND P2, PT, R29, R5, PT ;  /* 0x000000051d00720c */ /* 0x000fc60003f44070 */
[----:B------:R-:W-:Y:S02]  /*12ac0*/  @!P4 IMAD.IADD R4, R4, 0x1, -R29 ;  /* 0x000000010404c824 */ /* 0x000fe400078e0a1d */
[----:B------:R-:W-:-:S03]  /*12ad0*/  IMAD.MOV R6, RZ, RZ, -R6 ;  /* 0x000000ffff067224 */ /* 0x000fc600078e0a06 */
[C---:B------:R-:W-:Y:S01]  /*12ae0*/  ISETP.GT.U32.AND P4, PT, R29.reuse, R4, PT ;  /* 0x000000041d00720c */ /* 0x040fe20003f84070 */
[----:B------:R-:W-:Y:S02]  /*12af0*/  IMAD R0, R29, R6, R0 ;  /* 0x000000061d007224 */ /* 0x000fe400078e0200 */
[----:B------:R-:W-:-:S04]  /*12b00*/  IMAD.HI.U32 R6, R16, R9, RZ ;  /* 0x0000000910067227 */ /* 0x000fc800078e00ff */
[----:B------:R-:W-:Y:S02]  /*12b10*/  IMAD.MOV R6, RZ, RZ, -R6 ;  /* 0x000000ffff067224 */ /* 0x000fe400078e0a06 */
[----:B------:R-:W-:Y:S02]  /*12b20*/  @!P2 IMAD.IADD R5, R5, 0x1, -R29 ;  /* 0x000000010505a824 */ /* 0x000fe400078e0a1d */
[----:B------:R-:W-:Y:S02]  /*12b30*/  IMAD R9, R29, R6, R9 ;  /* 0x000000061d097224 */ /* 0x000fe400078e0209 */
[----:B------:R-:W-:Y:S02]  /*12b40*/  IMAD.MOV.U32 R6, RZ, RZ, R18 ;  /* 0x000000ffff067224 */ /* 0x000fe400078e0012 */
[----:B------:R-:W-:Y:S02]  /*12b50*/  IMAD.MOV.U32 R18, RZ, RZ, R5 ;  /* 0x000000ffff127224 */ /* 0x000fe400078e0005 */
[----:B------:R-:W-:-:S02]  /*12b60*/  @!P4 IMAD.IADD R4, R4, 0x1, -R29 ;  /* 0x000000010404c824 */ /* 0x000fc400078e0a1d */
[----:B------:R-:W-:Y:S02]  /*12b70*/  @!P5 IMAD.MOV R18, RZ, RZ, -R18 ;  /* 0x000000ffff12d224 */ /* 0x000fe400078e0a12 */
[----:B------:R-:W-:Y:S01]  /*12b80*/  @!P3 IMAD.MOV R4, RZ, RZ, -R4 ;  /* 0x000000ffff04b224 */ /* 0x000fe200078e0a04 */
[----:B--2---:R-:W-:Y:S01]  /*12b90*/  ISETP.GE.AND P1, PT, R7, RZ, PT ;  /* 0x000000ff0700720c */ /* 0x004fe20003f26270 */
[----:B------:R-:W-:Y:S02]  /*12ba0*/  IMAD.MOV R7, RZ, RZ, -R15 ;  /* 0x000000ffff077224 */ /* 0x000fe400078e0a0f */
[----:B------:R-:W2:Y:S04]  /*12bb0*/  LDL.LU R15, [R1+0x38c] ;  /* 0x00038c00010f7983 */ /* 0x000ea80000300800 */
[----:B------:R-:W3:Y:S04]  /*12bc0*/  LDL.LU R8, [R1+0x384] ;  /* 0x0003840001087983 */ /* 0x000ee80000300800 */
[----:B------:R-:W4:Y:S01]  /*12bd0*/  LDL.LU R14, [R1+0x388] ;  /* 0x00038800010e7983 */ /* 0x000f220000300800 */
[----:B------:R-:W-:-:S03]  /*12be0*/  IMAD.MOV.U32 R12, RZ, RZ, R20 ;  /* 0x000000ffff0c7224 */ /* 0x000fc600078e0014 */
[----:B------:R-:W2:Y:S04]  /*12bf0*/  LDL.LU R20, [R1+0x390] ;  /* 0x0003900001147983 */ /* 0x000ea80000300800 */
[----:B------:R0:W-:Y:S01]  /*12c00*/  STL [R1+0x660], R18 ;  /* 0x0006601201007387 */ /* 0x0001e20000100800 */
[----:B------:R-:W-:-:S03]  /*12c10*/  ISETP.GE.AND P3, PT, R12, RZ, PT ;  /* 0x000000ff0c00720c */ /* 0x000fc60003f66270 */
[----:B0-----:R-:W2:Y:S04]  /*12c20*/  LDL.LU R18, [R1+0x394] ;  /* 0x0003940001127983 */ /* 0x001ea80000300800 */
[----:B------:R4:W-:Y:S04]  /*12c30*/  STL [R1+0x658], R4 ;  /* 0x0006580401007387 */ /* 0x0009e80000100800 */
[----:B------:R-:W2:Y:S01]  /*12c40*/  LDL.LU R12, [R1+0x380] ;  /* 0x00038000010c7983 */ /* 0x000ea20000300800 */
[C---:B------:R-:W-:Y:S01]  /*12c50*/  ISETP.GT.U32.AND P6, PT, R29.reuse, R0, PT ;  /* 0x000000001d00720c */ /* 0x040fe20003fc4070 */
[----:B------:R-:W-:-:S12]  /*12c60*/  IMAD R10, R29, R7, R10 ;  /* 0x000000071d0a7224 */ /* 0x000fd800078e020a */
[----:B------:R-:W-:-:S05]  /*12c70*/  @!P6 IMAD.IADD R0, R0, 0x1, -R29 ;  /* 0x000000010000e824 */ /* 0x000fca00078e0a1d */
[C---:B------:R-:W-:Y:S02]  /*12c80*/  ISETP.GT.U32.AND P6, PT, R29.reuse, R0, PT ;  /* 0x000000001d00720c */ /* 0x040fe40003fc4070 */
[C---:B------:R-:W-:Y:S02]  /*12c90*/  ISETP.GT.U32.AND P5, PT, R29.reuse, R10, PT ;  /* 0x0000000a1d00720c */ /* 0x040fe40003fa4070 */
[C---:B------:R-:W-:Y:S02]  /*12ca0*/  ISETP.GT.U32.AND P4, PT, R29.reuse, R11, PT ;  /* 0x0000000b1d00720c */ /* 0x040fe40003f84070 */
[----:B------:R-:W-:-:S07]  /*12cb0*/  ISETP.GT.U32.AND P2, PT, R29, R3, PT ;  /* 0x000000031d00720c */ /* 0x000fce0003f44070 */
[--C-:B------:R-:W-:Y:S01]  /*12cc0*/  @!P6 IMAD.IADD R0, R0, 0x1, -R29.reuse ;  /* 0x000000010000e824 */ /* 0x100fe200078e0a1d */
[----:B------:R-:W-:Y:S01]  /*12cd0*/  ISETP.GT.U32.AND P6, PT, R29, R9, PT ;  /* 0x000000091d00720c */ /* 0x000fe20003fc4070 */
[--C-:B------:R-:W-:Y:S02]  /*12ce0*/  @!P5 IMAD.IADD R10, R10, 0x1, -R29.reuse ;  /* 0x000000010a0ad824 */ /* 0x100fe400078e0a1d */
[--C-:B------:R-:W-:Y:S02]  /*12cf0*/  @!P4 IMAD.IADD R11, R11, 0x1, -R29.reuse ;  /* 0x000000010b0bc824 */ /* 0x100fe400078e0a1d */
[----:B------:R-:W-:Y:S01]  /*12d00*/  @!P2 IMAD.IADD R3, R3, 0x1, -R29 ;  /* 0x000000010303a824 */ /* 0x000fe200078e0a1d */
[----:B------:R-:W-:Y:S01]  /*12d10*/  ISETP.GE.AND P2, PT, R6, RZ, PT ;  /* 0x000000ff0600720c */ /* 0x000fe20003f46270 */
[----:B------:R-:W-:Y:S01]  /*12d20*/  IMAD.MOV.U32 R6, RZ, RZ, R0 ;  /* 0x000000ffff067224 */ /* 0x000fe200078e0000 */
[----:B------:R-:W-:-:S05]  /*12d30*/  ISETP.GT.U32.AND P5, PT, R29, R11, PT ;  /* 0x0000000b1d00720c */ /* 0x000fca0003fa4070 */
[----:B------:R-:W-:Y:S01]  /*12d40*/  @!P6 IMAD.IADD R9, R9, 0x1, -R29 ;  /* 0x000000010909e824 */ /* 0x000fe200078e0a1d */
[C---:B------:R-:W-:Y:S02]  /*12d50*/  ISETP.GT.U32.AND P6, PT, R29.reuse, R10, PT ;  /* 0x0000000a1d00720c */ /* 0x040fe40003fc4070 */
[----:B------:R-:W-:-:S05]  /*12d60*/  ISETP.GT.U32.AND P4, PT, R29, R3, PT ;  /* 0x000000031d00720c */ /* 0x000fca0003f84070 */
[----:B------:R-:W-:-:S06]  /*12d70*/  @!P5 IMAD.IADD R11, R11, 0x1, -R29 ;  /* 0x000000010b0bd824 */ /* 0x000fcc00078e0a1d */
[--C-:B------:R-:W-:Y:S02]  /*12d80*/  @!P6 IMAD.IADD R10, R10, 0x1, -R29.reuse ;  /* 0x000000010a0ae824 */ /* 0x100fe400078e0a1d */
[----:B------:R-:W-:Y:S01]  /*12d90*/  @!P0 IMAD.MOV R6, RZ, RZ, -R6 ;  /* 0x000000ffff068224 */ /* 0x000fe200078e0a06 */
[----:B------:R-:W-:Y:S01]  /*12da0*/  ISETP.GT.U32.AND P0, PT, R29, R9, PT ;  /* 0x000000091d00720c */ /* 0x000fe20003f04070 */
[----:B------:R-:W-:Y:S02]  /*12db0*/  @!P4 IMAD.IADD R3, R3, 0x1, -R29 ;  /* 0x000000010303c824 */ /* 0x000fe400078e0a1d */
[----:B------:R-:W-:Y:S01]  /*12dc0*/  @!P3 IMAD.MOV R11, RZ, RZ, -R11 ;  /* 0x000000ffff0bb224 */ /* 0x000fe200078e0a0b */
[----:B------:R-:W-:Y:S01]  /*12dd0*/  STL [R1+0x64c], R6 ;  /* 0x00064c0601007387 */ /* 0x000fe20000100800 */
[----:B------:R-:W-:-:S08]  /*12de0*/  @!P2 IMAD.MOV R10, RZ, RZ, -R10 ;  /* 0x000000ffff0aa224 */ /* 0x000fd000078e0a0a */
[----:B------:R-:W-:Y:S01]  /*12df0*/  @!P0 IMAD.IADD R9, R9, 0x1, -R29 ;  /* 0x0000000109098824 */ /* 0x000fe200078e0a1d */
[----:B---3--:R-:W-:Y:S02]  /*12e00*/  IABS R7, R8 ;  /* 0x0000000800077213 */ /* 0x008fe40000000000 */
[----:B----4-:R-:W-:-:S03]  /*12e10*/  IABS R4, R14 ;  /* 0x0000000e00047213 */ /* 0x010fc60000000000 */
[----:B------:R-:W-:-:S04]  /*12e20*/  IMAD.HI.U32 R5, R16, R7, RZ ;  /* 0x0000000710057227 */ /* 0x000fc800078e00ff */
[----:B------:R-:W-:-:S04]  /*12e30*/  IMAD.HI.U32 R0, R16, R4, RZ ;  /* 0x0000000410007227 */ /* 0x000fc800078e00ff */
[----:B------:R-:W-:Y:S02]  /*12e40*/  IMAD.MOV R0, RZ, RZ, -R0 ;  /* 0x000000ffff007224 */ /* 0x000fe400078e0a00 */
[----:B------:R-:W-:Y:S02]  /*12e50*/  IMAD.MOV R5, RZ, RZ, -R5 ;  /* 0x000000ffff057224 */ /* 0x000fe400078e0a05 */
[C---:B------:R-:W-:Y:S02]  /*12e60*/  IMAD R0, R29.reuse, R0, R4 ;  /* 0x000000001d007224 */ /* 0x040fe400078e0204 */
[----:B------:R-:W-:-:S03]  /*12e70*/  IMAD R7, R29, R5, R7 ;  /* 0x000000051d077224 */ /* 0x000fc600078e0207 */
[C---:B------:R-:W-:Y:S02]  /*12e80*/  ISETP.GT.U32.AND P6, PT, R29.reuse, R0, PT ;  /* 0x000000001d00720c */ /* 0x040fe40003fc4070 */
[----:B------:R-:W-:Y:S02]  /*12e90*/  ISETP.GT.U32.AND P5, PT, R29, R7, PT ;  /* 0x000000071d00720c */ /* 0x000fe40003fa4070 */
[----:B--2---:R-:W-:-:S09]  /*12ea0*/  IABS R5, R15 ;  /* 0x0000000f00057213 */ /* 0x004fd20000000000 */
[--C-:B------:R-:W-:Y:S02]  /*12eb0*/  @!P6 IMAD.IADD R0, R0, 0x1, -R29.reuse ;  /* 0x000000010000e824 */ /* 0x100fe400078e0a1d */
[----:B------:R-:W-:Y:S01]  /*12ec0*/  @!P5 IMAD.IADD R7, R7, 0x1, -R29 ;  /* 0x000000010707d824 */ /* 0x000fe200078e0a1d */
[----:B------:R-:W-:Y:S01]  /*12ed0*/  ISETP.GE.AND P5, PT, R14, RZ, PT ;  /* 0x000000ff0e00720c */ /* 0x000fe20003fa6270 */
[----:B------:R-:W-:Y:S01]  /*12ee0*/  IMAD.MOV.U32 R14, RZ, RZ, R3 ;  /* 0x000000ffff0e7224 */ /* 0x000fe200078e0003 */
[----:B------:R-:W-:Y:S02]  /*12ef0*/  ISETP.GT.U32.AND P6, PT, R29, R0, PT ;  /* 0x000000001d00720c */ /* 0x000fe40003fc4070 */
[----:B------:R-:W-:Y:S01]  /*12f00*/  ISETP.GE.AND P4, PT, R12, RZ, PT ;  /* 0x000000ff0c00720c */ /* 0x000fe20003f86270 */
[----:B------:R-:W-:Y:S01]  /*12f10*/  IMAD.HI.U32 R12, R16, R5, RZ ;  /* 0x00000005100c7227 */ /* 0x000fe200078e00ff */
[----:B------:R-:W-:-:S03]  /*12f20*/  IABS R4, R20 ;  /* 0x0000001400047213 */ /* 0x000fc60000000000 */
[----:B------:R-:W-:Y:S01]  /*12f30*/  @!P1 IMAD.MOV R14, RZ, RZ, -R14 ;  /* 0x000000ffff0e9224 */ /* 0x000fe200078e0a0e */
[C---:B------:R-:W-:Y:S01]  /*12f40*/  ISETP.GT.U32.AND P1, PT, R29.reuse, R7, PT ;  /* 0x000000071d00720c */ /* 0x040fe20003f24070 */
[----:B------:R-:W-:Y:S01]  /*12f50*/  IMAD.MOV R12, RZ, RZ, -R12 ;  /* 0x000000ffff0c7224 */ /* 0x000fe200078e0a0c */
[----:B------:R-:W-:Y:S01]  /*12f60*/  ISETP.GE.AND P0, PT, R8, RZ, PT ;  /* 0x000000ff0800720c */ /* 0x000fe20003f06270 */
[----:B------:R-:W-:Y:S01]  /*12f70*/  IMAD.HI.U32 R8, R16, R4, RZ ;  /* 0x0000000410087227 */ /* 0x000fe200078e00ff */
[----:B------:R0:W-:Y:S03]  /*12f80*/  STL [R1+0x648], R14 ;  /* 0x0006480e01007387 */ /* 0x0001e60000100800 */
[----:B------:R-:W-:Y:S02]  /*12f90*/  IMAD R5, R29, R12, R5 ;  /* 0x0000000c1d057224 */ /* 0x000fe400078e0205 */
[----:B------:R-:W-:Y:S01]  /*12fa0*/  IMAD.MOV R8, RZ, RZ, -R8 ;  /* 0x000000ffff087224 */ /* 0x000fe200078e0a08 */
[----:B------:R-:W2:Y:S01]  /*12fb0*/  LDL.LU R12, [R1+0x39c] ;  /* 0x00039c00010c7983 */ /* 0x000ea20000300800 */
[----:B------:R-:W-:-:S03]  /*12fc0*/  @!P6 IMAD.IADD R0, R0, 0x1, -R29 ;  /* 0x000000010000e824 */ /* 0x000fc600078e0a1d */
[----:B------:R-:W-:Y:S01]  /*12fd0*/  STL [R1+0x640], R11 ;  /* 0x0006400b01007387 */ /* 0x000fe20000100800 */
[----:B------:R-:W-:-:S03]  /*12fe0*/  IMAD R4, R29, R8, R4 ;  /* 0x000000081d047224 */ /* 0x000fc600078e0204 */
[----:B------:R-:W-:Y:S01]  /*12ff0*/  STL [R1+0x638], R10 ;  /* 0x0006380a01007387 */ /* 0x000fe20000100800 */
[----:B------:R-:W-:-:S03]  /*13000*/  @!P1 IMAD.IADD R7, R7, 0x1, -R29 ;  /* 0x0000000107079824 */ /* 0x000fc600078e0a1d */
[----:B0-----:R-:W3:Y:S01]  /*13010*/  LDL.LU R14, [R1+0x3a0] ;  /* 0x0003a000010e7983 */ /* 0x001ee20000300800 */
[----:B------:R-:W-:Y:S02]  /*13020*/  IMAD.MOV.U32 R8, RZ, RZ, R0 ;  /* 0x000000ffff087224 */ /* 0x000fe400078e0000 */
[----:B------:R-:W-:Y:S01]  /*13030*/  @!P4 IMAD.MOV R9, RZ, RZ, -R9 ;  /* 0x000000ffff09c224 */ /* 0x000fe200078e0a09 */
[----:B------:R-:W-:Y:S01]  /*13040*/  ISETP.GE.AND P2, PT, R15, RZ, PT ;  /* 0x000000ff0f00720c */ /* 0x000fe20003f46270 */
[----:B------:R-:W-:Y:S01]  /*13050*/  @!P0 IMAD.MOV R7, RZ, RZ, -R7 ;  /* 0x000000ffff078224 */ /* 0x000fe200078e0a07 */
[----:B------:R-:W4:Y:S01]  /*13060*/  LDL R15, [R1+0x398] ;  /* 0x00039800010f7983 */ /* 0x000f220000100800 */
[----:B------:R-:W-:Y:S01]  /*13070*/  @!P5 IMAD.MOV R8, RZ, RZ, -R8 ;  /* 0x000000ffff08d224 */ /* 0x000fe200078e0a08 */
[----:B------:R-:W-:Y:S02]  /*13080*/  IABS R6, R18 ;  /* 0x0000001200067213 */ /* 0x000fe40000000000 */
[----:B------:R-:W-:Y:S01]  /*13090*/  ISETP.GE.AND P4, PT, R20, RZ, PT ;  /* 0x000000ff1400720c */ /* 0x000fe20003f86270 */
[----:B------:R-:W-:Y:S01]  /*130a0*/  STL [R1+0x634], R9 ;  /* 0x0006340901007387 */ /* 0x000fe20000100800 */
[----:B------:R-:W-:-:S03]  /*130b0*/  ISETP.GE.AND P1, PT, R18, RZ, PT ;  /* 0x000000ff1200720c */ /* 0x000fc60003f26270 */
[----:B------:R-:W4:Y:S04]  /*130c0*/  LDL R20, [R1+0x3a4] ;  /* 0x0003a40001147983 */ /* 0x000f280000100800 */
[----:B------:R-:W4:Y:S04]  /*130d0*/  LDL R18, [R1+0x3a8] ;  /* 0x0003a80001127983 */ /* 0x000f280000100800 */
[----:B------:R-:W-:Y:S04]  /*130e0*/  STL [R1+0x630], R7 ;  /* 0x0006300701007387 */ /* 0x000fe80000100800 */
[----:B------:R-:W-:Y:S04]  /*130f0*/  STL [R1+0x62c], R8 ;  /* 0x00062c0801007387 */ /* 0x000fe80000100800 */
[----:B------:R0:W-:Y:S04]  /*13100*/  STL [R1+0x2280], R25 ;  /* 0x0022801901007387 */ /* 0x0001e80000100800 */
[----:B0-----:R-:W4:Y:S01]  /*13110*/  LDL.LU R25, [R1+0x398] ;  /* 0x0003980001197983 */ /* 0x001f220000300800 */
[----:B------:R-:W-:Y:S01]  /*13120*/  ISETP.GT.U32.AND P3, PT, R29, R5, PT ;  /* 0x000000051d00720c */ /* 0x000fe20003f64070 */
[----:B------:R-:W-:-:S12]  /*13130*/  IMAD.HI.U32 R3, R16, R6, RZ ;  /* 0x0000000610037227 */ /* 0x000fd800078e00ff */
[----:B------:R-:W-:-:S05]  /*13140*/  @!P3 IMAD.IADD R5, R5, 0x1, -R29 ;  /* 0x000000010505b824 */ /* 0x000fca00078e0a1d */
[----:B------:R-:W-:Y:S01]  /*13150*/  ISETP.GT.U32.AND P3, PT, R29, R5, PT ;  /* 0x000000051d00720c */ /* 0x000fe20003f64070 */
[----:B------:R-:W-:-:S04]  /*13160*/  IMAD.MOV R3, RZ, RZ, -R3 ;  /* 0x000000ffff037224 */ /* 0x000fc800078e0a03 */
[----:B------:R-:W-:-:S08]  /*13170*/  IMAD R6, R29, R3, R6 ;  /* 0x000000031d067224 */ /* 0x000fd000078e0206 */
[----:B------:R-:W-:Y:S01]  /*13180*/  @!P3 IMAD.IADD R5, R5, 0x1, -R29 ;  /* 0x000000010505b824 */ /* 0x000fe200078e0a1d */
[----:B------:R-:W-:-:S13]  /*13190*/  ISETP.GT.U32.AND P3, PT, R29, R6, PT ;  /* 0x000000061d00720c */ /* 0x000fda0003f64070 */
[----:B------:R-:W-:Y:S01]  /*131a0*/  @!P3 IMAD.IADD R6, R6, 0x1, -R29 ;  /* 0x000000010606b824 */ /* 0x000fe200078e0a1d */
[----:B--2---:R-:W-:Y:S02]  /*131b0*/  ISETP.GE.AND P0, PT, R12, RZ, PT ;  /* 0x000000ff0c00720c */ /* 0x004fe40003f06270 */
[----:B------:R-:W-:Y:S02]  /*131c0*/  IABS R3, R12 ;  /* 0x0000000c00037213 */ /* 0x000fe40000000000 */
[----:B---3--:R-:W-:Y:S02]  /*131d0*/  IABS R12, R14 ;  /* 0x0000000e000c7213 */ /* 0x008fe40000000000 */
[----:B------:R-:W-:-:S03]  /*131e0*/  ISETP.GE.AND P5, PT, R14, RZ, PT ;  /* 0x000000ff0e00720c */ /* 0x000fc60003fa6270 */
[----:B------:R-:W-:Y:S01]  /*131f0*/  IMAD.HI.U32 R14, R16, R12, RZ ;  /* 0x0000000c100e7227 */ /* 0x000fe200078e00ff */
[----:B----4-:R-:W-:Y:S02]  /*13200*/  IABS R11, R15 ;  /* 0x0000000f000b7213 */ /* 0x010fe40000000000 */
[----:B------:R-:W2:Y:S01]  /*13210*/  LDL R15, [R1+0x3b0] ;  /* 0x0003b000010f7983 */ /* 0x000ea20000100800 */
[----:B------:R-:W-:-:S04]  /*13220*/  IMAD.MOV R14, RZ, RZ, -R14 ;  /* 0x000000ffff0e7224 */ /* 0x000fc800078e0a0e */
[----:B------:R-:W-:Y:S01]  /*13230*/  IMAD R12, R29, R14, R12 ;  /* 0x0000000e1d0c7224 */ /* 0x000fe200078e020c */
[----:B------:R-:W-:Y:S02]  /*13240*/  IABS R10, R20 ;  /* 0x00000014000a7213 */ /* 0x000fe40000000000 */
[----:B------:R-:W3:Y:S01]  /*13250*/  LDL R20, [R1+0x3b4] ;  /* 0x0003b40001147983 */ /* 0x000ee20000100800 */
[----:B------:R-:W-:-:S03]  /*13260*/  IABS R9, R18 ;  /* 0x0000001200097213 */ /* 0x000fc60000000000 */
[----:B------:R-:W4:Y:S01]  /*13270*/  LDL R18, [R1+0x3b8] ;  /* 0x0003b80001127983 */ /* 0x000f220000100800 */
[----:B------:R-:W-:-:S03]  /*13280*/  ISETP.GE.AND P3, PT, R25, RZ, PT ;  /* 0x000000ff1900720c */ /* 0x000fc60003f66270 */
[----:B------:R-:W4:Y:S04]  /*13290*/  LDL.LU R25, [R1+0x2280] ;  /* 0x0022800001197983 */ /* 0x000f280000300800 */
[----:B------:R-:W4:Y:S01]  /*132a0*/  LDL R14, [R1+0x3ac] ;  /* 0x0003ac00010e7983 */ /* 0x000f220000100800 */
[----:B------:R-:W-:-:S13]  /*132b0*/  ISETP.GT.U32.AND P6, PT, R29, R4, PT ;  /* 0x000000041d00720c */ /* 0x000fda0003fc4070 */
[----:B------:R-:W-:-:S05]  /*132c0*/  @!P6 IMAD.IADD R4, R4, 0x1, -R29 ;  /* 0x000000010404e824 */ /* 0x000fca00078e0a1d */
[----:B------:R-:W-:Y:S01]  /*132d0*/  ISETP.GT.U32.AND P6, PT, R29, R4, PT ;  /* 0x000000041d00720c */ /* 0x000fe20003fc4070 */
[----:B------:R-:W-:Y:S02]  /*132e0*/  @!P2 IMAD.MOV R5, RZ, RZ, -R5 ;  /* 0x000000ffff05a224 */ /* 0x000fe400078e0a05 */
[----:B------:R-:W-:-:S04]  /*132f0*/  IMAD.HI.U32 R0, R16, R3, RZ ;  /* 0x0000000310007227 */ /* 0x000fc800078e00ff */
[----:B------:R-:W-:Y:S01]  /*13300*/  IMAD.HI.U32 R8, R16, R11, RZ ;  /* 0x0000000b10087227 */ /* 0x000fe200078e00ff */
[----:B------:R0:W-:Y:S05]  /*13310*/  STL [R1+0x620], R5 ;  /* 0x0006200501007387 */ /* 0x0001ea0000100800 */
[----:B------:R-:W-:Y:S02]  /*13320*/  @!P6 IMAD.IADD R4, R4, 0x1, -R29 ;  /* 0x000000010404e824 */ /* 0x000fe400078e0a1d */
[----:B------:R-:W-:Y:S02]  /*13330*/  IMAD.MOV R0, RZ, RZ, -R0 ;  /* 0x000000ffff007224 */ /* 0x000fe400078e0a00 */
[----:B------:R-:W-:-:S02]  /*13340*/  IMAD.MOV R8, RZ, RZ, -R8 ;  /* 0x000000ffff087224 */ /* 0x000fc400078e0a08 */
[----:B0-----:R-:W-:Y:S02]  /*13350*/  IMAD.MOV.U32 R5, RZ, RZ, R4 ;  /* 0x000000ffff057224 */ /* 0x001fe400078e0004 */
[----:B------:R-:W-:Y:S02]  /*13360*/  IMAD R3, R29, R0, R3 ;  /* 0x000000001d037224 */ /* 0x000fe400078e0203 */
[----:B------:R-:W-:-:S04]  /*13370*/  IMAD.HI.U32 R7, R16, R10, RZ ;  /* 0x0000000a10077227 */ /* 0x000fc800078e00ff */
[----:B------:R-:W-:-:S04]  /*13380*/  IMAD.HI.U32 R0, R16, R9, RZ ;  /* 0x0000000910007227 */ /* 0x000fc800078e00ff */
[C---:B------:R-:W-:Y:S02]  /*13390*/  IMAD R11, R29.reuse, R8, R11 ;  /* 0x000000081d0b7224 */ /* 0x040fe400078e020b */
[----:B------:R-:W-:Y:S02]  /*133a0*/  @!P4 IMAD.MOV R5, RZ, RZ, -R5 ;  /* 0x000000ffff05c224 */ /* 0x000fe400078e0a05 */
[----:B------:R-:W-:Y:S02]  /*133b0*/  IMAD.MOV R7, RZ, RZ, -R7 ;  /* 0x000000ffff077224 */ /* 0x000fe400078e0a07 */
[----:B------:R-:W-:Y:S01]  /*133c0*/  IMAD.MOV R0, RZ, RZ, -R0 ;  /* 0x000000ffff007224 */ /* 0x000fe200078e0a00 */
[----:B------:R0:W-:Y:S01]  /*133d0*/  STL [R1+0x61c], R5 ;  /* 0x00061c0501007387 */ /* 0x0001e20000100800 */
[C---:B------:R-:W-:Y:S02]  /*133e0*/  IMAD R10, R29.reuse, R7, R10 ;  /* 0x000000071d0a7224 */ /* 0x040fe400078e020a */
[----:B------:R-:W-:Y:S01]  /*133f0*/  IMAD R9, R29, R0, R9 ;  /* 0x000000001d097224 */ /* 0x000fe200078e0209 */
[----:B--2---:R-:W-:-:S05]  /*13400*/  IABS R7, R15 ;  /* 0x0000000f00077213 */ /* 0x004fca0000000000 */
[----:B------:R-:W-:Y:S01]  /*13410*/  IMAD.HI.U32 R15, R16, R7, RZ ;  /* 0x00000007100f7227 */ /* 0x000fe200078e00ff */
[----:B---3--:R-:W-:Y:S02]  /*13420*/  IABS R0, R20 ;  /* 0x0000001400007213 */ /* 0x008fe40000000000 */
[----:B----4-:R-:W-:Y:S01]  /*13430*/  IABS R4, R18 ;  /* 0x0000001200047213 */ /* 0x010fe20000000000 */
[----:B------:R-:W-:Y:S01]  /*13440*/  IMAD.MOV R15, RZ, RZ, -R15 ;  /* 0x000000ffff0f7224 */ /* 0x000fe200078e0a0f */
[----:B------:R-:W2:Y:S01]  /*13450*/  LDL.LU R20, [R1+0x3bc] ;  /* 0x0003bc0001147983 */ /* 0x000ea20000300800 */
[----:B------:R-:W-:Y:S02]  /*13460*/  IMAD.MOV.U32 R18, RZ, RZ, R19 ;  /* 0x000000ffff127224 */ /* 0x000fe400078e0013 */
[----:B------:R-:W-:Y:S01]  /*13470*/  IMAD R7, R29, R15, R7 ;  /* 0x0000000f1d077224 */ /* 0x000fe200078e0207 */
[----:B------:R-:W3:Y:S04]  /*13480*/  LDL.LU R19, [R1+0x3c0] ;  /* 0x0003c00001137983 */ /* 0x000ee80000300800 */
[----:B------:R-:W4:Y:S01]  /*13490*/  LDL.LU R15, [R1+0x3a4] ;  /* 0x0003a400010f7983 */ /* 0x000f220000300800 */
[----:B------:R-:W-:-:S05]  /*134a0*/  IABS R8, R14 ;  /* 0x0000000e00087213 */ /* 0x000fca0000000000 */
[----:B0-----:R-:W-:-:S04]  /*134b0*/  IMAD.HI.U32 R5, R16, R8, RZ ;  /* 0x0000000810057227 */ /* 0x001fc800078e00ff */
[----:B------:R-:W-:Y:S02]  /*134c0*/  IMAD.MOV R5, RZ, RZ, -R5 ;  /* 0x000000ffff057224 */ /* 0x000fe400078e0a05 */
[----:B------:R-:W-:-:S04]  /*134d0*/  IMAD.HI.U32 R14, R16, R0, RZ ;  /* 0x00000000100e7227 */ /* 0x000fc800078e00ff */
[----:B------:R-:W-:Y:S02]  /*134e0*/  IMAD R8, R29, R5, R8 ;  /* 0x000000051d087224 */ /* 0x000fe400078e0208 */
[----:B------:R-:W-:-:S04]  /*134f0*/  IMAD.HI.U32 R5, R16, R4, RZ ;  /* 0x0000000410057227 */ /* 0x000fc800078e00ff */
[----:B------:R-:W-:Y:S02]  /*13500*/  IMAD.MOV R14, RZ, RZ, -R14 ;  /* 0x000000ffff0e7224 */ /* 0x000fe400078e0a0e */
[----:B------:R-:W-:Y:S02]  /*13510*/  IMAD.MOV R5, RZ, RZ, -R5 ;  /* 0x000000ffff057224 */ /* 0x000fe400078e0a05 */
[C---:B------:R-:W-:Y:S02]  /*13520*/  IMAD R0, R29.reuse, R14, R0 ;  /* 0x0000000e1d007224 */ /* 0x040fe400078e0200 */
[----:B------:R-:W3:Y:S01]  /*13530*/  LDL.LU R14, [R1+0x3a8] ;  /* 0x0003a800010e7983 */ /* 0x000ee20000300800 */
[----:B------:R-:W-:-:S03]  /*13540*/  IMAD R4, R29, R5, R4 ;  /* 0x000000051d047224 */ /* 0x000fc600078e0204 */
[----:B------:R-:W3:Y:S01]  /*13550*/  LDL.LU R5, [R1+0x3c4] ;  /* 0x0003c40001057983 */ /* 0x000ee20000300800 */
[----:B------:R-:W-:-:S13]  /*13560*/  ISETP.GT.U32.AND P6, PT, R29, R3, PT ;  /* 0x000000031d00720c */ /* 0x000fda0003fc4070 */
[----:B------:R-:W-:Y:S01]  /*13570*/  @!P6 IMAD.IADD R3, R3, 0x1, -R29 ;  /* 0x000000010303e824 */ /* 0x000fe200078e0a1d */
[----:B------:R-:W-:-:S13]  /*13580*/  ISETP.GT.U32.AND P6, PT, R29, R6, PT ;  /* 0x000000061d00720c */ /* 0x000fda0003fc4070 */
[----:B------:R-:W-:Y:S01]  /*13590*/  @!P6 IMAD.IADD R6, R6, 0x1, -R29 ;  /* 0x000000010606e824 */ /* 0x000fe200078e0a1d */
[C---:B------:R-:W-:Y:S02]  /*135a0*/  ISETP.GT.U32.AND P6, PT, R29.reuse, R11, PT ;  /* 0x0000000b1d00720c */ /* 0x040fe40003fc4070 */
[----:B------:R-:W-:-:S11]  /*135b0*/  ISETP.GT.U32.AND P2, PT, R29, R3, PT ;  /* 0x000000031d00720c */ /* 0x000fd60003f44070 */
[--C-:B------:R-:W-:Y:S01]  /*135c0*/  @!P6 IMAD.IADD R11, R11, 0x1, -R29.reuse ;  /* 0x000000010b0be824 */ /* 0x100fe200078e0a1d */
[----:B------:R-:W-:Y:S01]  /*135d0*/  ISETP.GT.U32.AND P6, PT, R29, R8, PT ;  /* 0x000000081d00720c */ /* 0x000fe20003fc4070 */
[----:B------:R-:W-:Y:S02]  /*135e0*/  @!P2 IMAD.IADD R3, R3, 0x1, -R29 ;  /* 0x000000010303a824 */ /* 0x000fe400078e0a1d */
[----:B------:R-:W-:Y:S02]  /*135f0*/  @!P1 IMAD.MOV R6, RZ, RZ, -R6 ;  /* 0x000000ffff069224 */ /* 0x000fe400078e0a06 */
[----:B------:R-:W-:-:S08]  /*13600*/  @!P0 IMAD.MOV R3, RZ, RZ, -R3 ;  /* 0x000000ffff038224 */ /* 0x000fd000078e0a03 */
[----:B------:R-:W-:Y:S01]  /*13610*/  @!P6 IMAD.IADD R8, R8, 0x1, -R29 ;  /* 0x000000010808e824 */ /* 0x000fe200078e0a1d */
[----:B------:R2:W-:Y:S04]  /*13620*/  STL [R1+0x618], R6 ;  /* 0x0006180601007387 */ /* 0x0005e80000100800 */
[----:B------:R-:W-:-:S13]  /*13630*/  ISETP.GT.U32.AND P0, PT, R29, R8, PT ;  /* 0x000000081d00720c */ /* 0x000fda0003f04070 */
[----:B------:R-:W-:Y:S01]  /*13640*/  @!P0 IMAD.IADD R8, R8, 0x1, -R29 ;  /* 0x0000000108088824 */ /* 0x000fe200078e0a1d */
[----:B--2---:R-:W-:Y:S01]  /*13650*/  IABS R6, R20 ;  /* 0x0000001400067213 */ /* 0x004fe20000000000 */
[----:B------:R3:W-:Y:S02]  /*13660*/  STL [R1+0x2274], R20 ;  /* 0x0022741401007387 */ /* 0x0007e40000100800 */
[----:B---3--:R-:W-:-:S05]  /*13670*/  IMAD.MOV.U32 R20, RZ, RZ, R5 ;  /* 0x000000ffff147224 */ /* 0x008fca00078e0005 */
[----:B------:R0:W-:Y:S04]  /*13680*/  STL [R1+0x227c], R20 ;  /* 0x00227c1401007387 */ /* 0x0001e80000100800 */
[----:B------:R1:W-:Y:S04]  /*13690*/  STL [R1+0x614], R3 ;  /* 0x0006140301007387 */ /* 0x0003e80000100800 */
[----:B------:R-:W2:Y:S01]  /*136a0*/  LDL.LU R5, [R1+0x3b0] ;  /* 0x0003b00001057983 */ /* 0x000ea20000300800 */
[----:B0-----:R-:W-:-:S03]  /*136b0*/  IMAD.MOV.U32 R20, RZ, RZ, R14 ;  /* 0x000000ffff147224 */ /* 0x001fc600078e000e */
[----:B------:R0:W-:Y:S01]  /*136c0*/  STL [R1+0x2278], R19 ;  /* 0x0022781301007387 */ /* 0x0001e20000100800 */
[----:B-1----:R-:W-:Y:S02]  /*136d0*/  IABS R3, R19 ;  /* 0x0000001300037213 */ /* 0x002fe40000000000 */
[----:B------:R-:W-:Y:S01]  /*136e0*/  ISETP.GE.AND P0, PT, R20, RZ, PT ;  /* 0x000000ff1400720c */ /* 0x000fe20003f06270 */
[----:B0-----:R-:W3:Y:S04]  /*136f0*/  LDL.LU R19, [R1+0x3ac] ;  /* 0x0003ac0001137983 */ /* 0x001ee80000300800 */
[----:B------:R-:W3:Y:S01]  /*13700*/  LDL.LU R20, [R1+0x227c] ;  /* 0x00227c0001147983 */ /* 0x000ee20000300800 */
[C---:B------:R-:W-:Y:S02]  /*13710*/  ISETP.GT.U32.AND P4, PT, R29.reuse, R12, PT ;  /* 0x0000000c1d00720c */ /* 0x040fe40003f84070 */
[----:B------:R-:W-:-:S11]  /*13720*/  ISETP.GT.U32.AND P2, PT, R29, R10, PT ;  /* 0x0000000a1d00720c */ /* 0x000fd60003f44070 */
[--C-:B------:R-:W-:Y:S01]  /*13730*/  @!P4 IMAD.IADD R12, R12, 0x1, -R29.reuse ;  /* 0x000000010c0cc824 */ /* 0x100fe200078e0a1d */
[----:B------:R-:W-:Y:S01]  /*13740*/  ISETP.GT.U32.AND P4, PT, R29, R9, PT ;  /* 0x000000091d00720c */ /* 0x000fe20003f84070 */
[----:B------:R-:W-:-:S03]  /*13750*/  @!P2 IMAD.IADD R10, R10, 0x1, -R29 ;  /* 0x000000010a0aa824 */ /* 0x000fc600078e0a1d */
[----:B------:R-:W-:-:S09]  /*13760*/  ISETP.GT.U32.AND P2, PT, R29, R12, PT ;  /* 0x0000000c1d00720c */ /* 0x000fd20003f44070 */
[--C-:B------:R-:W-:Y:S01]  /*13770*/  @!P4 IMAD.IADD R9, R9, 0x1, -R29.reuse ;  /* 0x000000010909c824 */ /* 0x100fe200078e0a1d */
[C---:B------:R-:W-:Y:S02]  /*13780*/  ISETP.GT.U32.AND P4, PT, R29.reuse, R11, PT ;  /* 0x0000000b1d00720c */ /* 0x040fe40003f84070 */
[C---:B------:R-:W-:Y:S01]  /*13790*/  ISETP.GT.U32.AND P1, PT, R29.reuse, R10, PT ;  /* 0x0000000a1d00720c */ /* 0x040fe20003f24070 */
[----:B------:R-:W-:Y:S01]  /*137a0*/  @!P2 IMAD.IADD R12, R12, 0x1, -R29 ;  /* 0x000000010c0ca824 */ /* 0x000fe200078e0a1d */
[----:B------:R-:W-:-:S09]  /*137b0*/  ISETP.GT.U32.AND P2, PT, R29, R7, PT ;  /* 0x000000071d00720c */ /* 0x000fd20003f44070 */
[--C-:B------:R-:W-:Y:S01]  /*137c0*/  @!P4 IMAD.IADD R11, R11, 0x1, -R29.reuse ;  /* 0x000000010b0bc824 */ /* 0x100fe200078e0a1d */
[----:B------:R-:W-:Y:S01]  /*137d0*/  ISETP.GT.U32.AND P4, PT, R29, R0, PT ;  /* 0x000000001d00720c */ /* 0x000fe20003f84070 */
[----:B------:R-:W-:Y:S01]  /*137e0*/  @!P1 IMAD.IADD R10, R10, 0x1, -R29 ;  /* 0x000000010a0a9824 */ /* 0x000fe200078e0a1d */
[----:B----4-:R-:W-:Y:S01]  /*137f0*/  ISETP.GE.AND P1, PT, R15, RZ, PT ;  /* 0x000000ff0f00720c */ /* 0x010fe20003f26270 */
[----:B------:R-:W-:-:S04]  /*13800*/  IMAD.HI.U32 R15, R16, R6, RZ ;  /* 0x00000006100f7227 */ /* 0x000fc800078e00ff */
[----:B------:R-:W-:-:S04]  /*13810*/  IMAD.HI.U32 R14, R16, R3, RZ ;  /* 0x00000003100e7227 */ /* 0x000fc800078e00ff */
[--C-:B------:R-:W-:Y:S02]  /*13820*/  @!P2 IMAD.IADD R7, R7, 0x1, -R29.reuse ;  /* 0x000000010707a824 */ /* 0x100fe400078e0a1d */
[----:B------:R-:W-:Y:S02]  /*13830*/  @!P4 IMAD.IADD R0, R0, 0x1, -R29 ;  /* 0x000000010000c824 */ /* 0x000fe400078e0a1d */
[----:B------:R-:W-:Y:S02]  /*13840*/  IMAD.MOV R15, RZ, RZ, -R15 ;  /* 0x000000ffff0f7224 */ /* 0x000fe400078e0a0f */
[----:B------:R-:W-:Y:S02]  /*13850*/  IMAD.MOV R14, RZ, RZ, -R14 ;  /* 0x000000ffff0e7224 */ /* 0x000fe400078e0a0e */
[C---:B------:R-:W-:Y:S02]  /*13860*/  IMAD R6, R29.reuse, R15, R6 ;  /* 0x0000000f1d067224 */ /* 0x040fe400078e0206 */
[----:B------:R-:W4:Y:S01]  /*13870*/  LDL.LU R15, [R1+0x3b8] ;  /* 0x0003b800010f7983 */ /* 0x000f220000300800 */
[----:B------:R-:W-:-:S03]  /*13880*/  IMAD R3, R29, R14, R3 ;  /* 0x0000000e1d037224 */ /* 0x000fc600078e0203 */
[----:B------:R-:W4:Y:S01]  /*13890*/  LDL.LU R14, [R1+0x3b4] ;  /* 0x0003b400010e7983 */ /* 0x000f220000300800 */
[----:B--2---:R-:W-:Y:S02]  /*138a0*/  ISETP.GE.AND P4, PT, R5, RZ, PT ;  /* 0x000000ff0500720c */ /* 0x004fe40003f86270 */
[----:B---3--:R-:W-:Y:S01]  /*138b0*/  ISETP.GE.AND P2, PT, R19, RZ, PT ;  /* 0x000000ff1300720c */ /* 0x008fe20003f46270 */
[----:B------:R-:W-:Y:S01]  /*138c0*/  IMAD.MOV.U32 R19, RZ, RZ, R12 ;  /* 0x000000ffff137224 */ /* 0x000fe200078e000c */
[----:B------:R-:W-:Y:S01]  /*138d0*/  IABS R5, R20 ;  /* 0x0000001400057213 */ /* 0x000fe20000000000 */
[----:B------:R-:W-:Y:S02]  /*138e0*/  IMAD.MOV.U32 R12, RZ, RZ, R20 ;  /* 0x000000ffff0c7224 */ /* 0x000fe400078e0014 */
[----:B------:R-:W-:Y:S02]  /*138f0*/  IMAD.MOV.U32 R20, RZ, RZ, R11 ;  /* 0x000000ffff147224 */ /* 0x000fe400078e000b */
[----:B------:R-:W-:-:S02]  /*13900*/  @!P5 IMAD.MOV R19, RZ, RZ, -R19 ;  /* 0x000000ffff13d224 */ /* 0x000fc400078e0a13 */
[----:B------:R-:W-:-:S03]  /*13910*/  @!P3 IMAD.MOV R20, RZ, RZ, -R20 ;  /* 0x000000ffff14b224 */ /* 0x000fc600078e0a14 */
[----:B------:R0:W-:Y:S04]  /*13920*/  STL [R1+0x60c], R19 ;  /* 0x00060c1301007387 */ /* 0x0001e80000100800 */
[----:B0-----:R-:W2:Y:S04]  /*13930*/  LDL.LU R19, [R1+0x2278] ;  /* 0x0022780001137983 */ /* 0x001ea80000300800 */
[----:B------:R0:W-:Y:S04]  /*13940*/  STL [R1+0x5fc], R20 ;  /* 0x0005fc1401007387 */ /* 0x0001e80000100800 */
[----:B0-----:R-:W3:Y:S01]  /*13950*/  LDL.LU R20, [R1+0x2274] ;  /* 0x0022740001147983 */ /* 0x001ee20000300800 */
[----:B------:R-:W-:-:S13]  /*13960*/  ISETP.GT.U32.AND P6, PT, R29, R9, PT ;  /* 0x000000091d00720c */ /* 0x000fda0003fc4070 */
[----:B------:R-:W-:Y:S01]  /*13970*/  @!P6 IMAD.IADD R9, R9, 0x1, -R29 ;  /* 0x000000010909e824 */ /* 0x000fe200078e0a1d */
[C---:B------:R-:W-:Y:S01]  /*13980*/  ISETP.GT.U32.AND P6, PT, R29.reuse, R4, PT ;  /* 0x000000041d00720c */ /* 0x040fe20003fc4070 */
[----:B------:R-:W-:Y:S01]  /*13990*/  IMAD.MOV.U32 R11, RZ, RZ, R10 ;  /* 0x000000ffff0b7224 */ /* 0x000fe200078e000a */
[----:B------:R-:W-:Y:S01]  /*139a0*/  ISETP.GT.U32.AND P5, PT, R29, R0, PT ;  /* 0x000000001d00720c */ /* 0x000fe20003fa4070 */
[----:B------:R-:W-:Y:S02]  /*139b0*/  IMAD.MOV.U32 R10, RZ, RZ, R9 ;  /* 0x000000ffff0a7224 */ /* 0x000fe400078e0009 */
[----:B------:R-:W-:-:S08]  /*139c0*/  IMAD.MOV.U32 R9, RZ, RZ, R8 ;  /* 0x000000ffff097224 */ /* 0x000fd000078e0008 */
[----:B------:R-:W-:Y:S01]  /*139d0*/  @!P6 IMAD.IADD R4, R4, 0x1, -R29 ;  /* 0x000000010404e824 */ /* 0x000fe200078e0a1d */
[----:B------:R-:W-:Y:S01]  /*139e0*/  ISETP.GT.U32.AND P6, PT, R29, R7, PT ;  /* 0x000000071d00720c */ /* 0x000fe20003fc4070 */
[----:B------:R-:W-:-:S03]  /*139f0*/  @!P1 IMAD.MOV R11, RZ, RZ, -R11 ;  /* 0x000000ffff0b9224 */ /* 0x000fc600078e0a0b */
[----:B------:R-:W-:Y:S01]  /*13a00*/  ISETP.GT.U32.AND P3, PT, R29, R4, PT ;  /* 0x000000041d00720c */ /* 0x000fe20003f64070 */
[----:B------:R-:W-:Y:S02]  /*13a10*/  @!P0 IMAD.MOV R10, RZ, RZ, -R10 ;  /* 0x000000ffff0a8224 */ /* 0x000fe400078e0a0a */
[----:B------:R-:W-:Y:S01]  /*13a20*/  @!P2 IMAD.MOV R9, RZ, RZ, -R9 ;  /* 0x000000ffff09a224 */ /* 0x000fe200078e0a09 */
[----:B------:R-:W-:Y:S01]  /*13a30*/  STL [R1+0x5f0], R11 ;  /* 0x0005f00b01007387 */ /* 0x000fe20000100800 */
[----:B----4-:R-:W-:-:S03]  /*13a40*/  ISETP.GE.AND P0, PT, R14, RZ, PT ;  /* 0x000000ff0e00720c */ /* 0x010fc60003f06270 */
[----:B------:R-:W-:Y:S01]  /*13a50*/  STL [R1+0x5e8], R10 ;  /* 0x0005e80a01007387 */ /* 0x000fe20000100800 */
[--C-:B------:R-:W-:Y:S01]  /*13a60*/  @!P6 IMAD.IADD R7, R7, 0x1, -R29.reuse ;  /* 0x000000010707e824 */ /* 0x100fe200078e0a1d */
[----:B------:R-:W-:Y:S02]  /*13a70*/  ISETP.GE.AND P6, PT, R15, RZ, PT ;  /* 0x000000ff0f00720c */ /* 0x000fe40003fc6270 */
[----:B------:R-:W-:Y:S01]  /*13a80*/  STL [R1+0x5e0], R9 ;  /* 0x0005e00901007387 */ /* 0x000fe20000100800 */
[----:B------:R-:W-:-:S03]  /*13a90*/  @!P5 IMAD.IADD R0, R0, 0x1, -R29 ;  /* 0x000000010000d824 */ /* 0x000fc600078e0a1d */
[----:B------:R-:W4:Y:S01]  /*13aa0*/  LDL.LU R14, [R1+0x3d0] ;  /* 0x0003d000010e7983 */ /* 0x000f220000300800 */
[----:B------:R-:W-:-:S03]  /*13ab0*/  @!P3 IMAD.IADD R4, R4, 0x1, -R29 ;  /* 0x000000010404b824 */ /* 0x000fc600078e0a1d */
[----:B------:R-:W4:Y:S01]  /*13ac0*/  LDL.LU R15, [R1+0x3c8] ;  /* 0x0003c800010f7983 */ /* 0x000f220000300800 */
[----:B--2---:R-:W-:Y:S02]  /*13ad0*/  ISETP.GE.AND P3, PT, R19, RZ, PT ;  /* 0x000000ff1300720c */ /* 0x004fe40003f66270 */
[----:B---3--:R-:W-:Y:S02]  /*13ae0*/  ISETP.GE.AND P5, PT, R20, RZ, PT ;  /* 0x000000ff1400720c */ /* 0x008fe40003fa6270 */
[----:B------:R-:W2:Y:S04]  /*13af0*/  LDL.LU R20, [R1+0x3cc] ;  /* 0x0003cc0001147983 */ /* 0x000ea80000300800 */
[----:B------:R-:W3:Y:S01]  /*13b00*/  LDL.LU R19, [R1+0x3d4] ;  /* 0x0003d40001137983 */ /* 0x000ee20000300800 */
[----:B------:R-:W-:Y:S01]  /*13b10*/  ISETP.GT.U32.AND P1, PT, R29, R6, PT ;  /* 0x000000061d00720c */ /* 0x000fe20003f24070 */
[----:B------:R-:W-:-:S02]  /*13b20*/  @!P4 IMAD.MOV R7, RZ, RZ, -R7 ;  /* 0x000000ffff07c224 */ /* 0x000fc400078e0a07 */
[----:B------:R-:W-:Y:S02]  /*13b30*/  @!P0 IMAD.MOV R0, RZ, RZ, -R0 ;  /* 0x000000ffff008224 */ /* 0x000fe400078e0a00 */
[----:B------:R-:W-:Y:S01]  /*13b40*/  IMAD.HI.U32 R8, R16, R5, RZ ;  /* 0x0000000510087227 */ /* 0x000fe200078e00ff */
[----:B------:R-:W-:Y:S03]  /*13b50*/  STL [R1+0x5dc], R7 ;  /* 0x0005dc0701007387 */ /* 0x000fe60000100800 */
[----:B------:R-:W-:Y:S01]  /*13b60*/  @!P6 IMAD.MOV R4, RZ, RZ, -R4 ;  /* 0x000000ffff04e224 */ /* 0x000fe200078e0a04 */
[----:B------:R0:W-:Y:S01]  /*13b70*/  STL [R1+0x5d8], R0 ;  /* 0x0005d80001007387 */ /* 0x0001e20000100800 */
[----:B------:R-:W-:Y:S01]  /*13b80*/  IMAD.MOV R8, RZ, RZ, -R8 ;  /* 0x000000ffff087224 */ /* 0x000fe200078e0a08 */
[C---:B------:R-:W-:Y:S01]  /*13b90*/  ISETP.GT.U32.AND P2, PT, R29.reuse, R3, PT ;  /* 0x000000031d00720c */ /* 0x040fe20003f44070 */
[----:B------:R-:W-:Y:S01]  /*13ba0*/  @!P1 IMAD.IADD R6, R6, 0x1, -R29 ;  /* 0x0000000106069824 */ /* 0x000fe200078e0a1d */
[----:B------:R-:W-:Y:S01]  /*13bb0*/  ISETP.GE.AND P1, PT, R12, RZ, PT ;  /* 0x000000ff0c00720c */ /* 0x000fe20003f26270 */
[----:B------:R-:W-:-:S10]  /*13bc0*/  IMAD R5, R29, R8, R5 ;  /* 0x000000081d057224 */ /* 0x000fd400078e0205 */
[--C-:B------:R-:W-:Y:S01]  /*13bd0*/  @!P2 IMAD.IADD R3, R3, 0x1, -R29.reuse ;  /* 0x000000010303a824 */ /* 0x100fe200078e0a1d */
[C---:B------:R-:W-:Y:S02]  /*13be0*/  ISETP.GT.U32.AND P2, PT, R29.reuse, R6, PT ;  /* 0x000000061d00720c */ /* 0x040fe40003f44070 */
[----:B----4-:R-:W-:Y:S02]  /*13bf0*/  ISETP.GE.AND P0, PT, R14, RZ, PT ;  /* 0x000000ff0e00720c */ /* 0x010fe40003f06270 */
[----:B0-----:R-:W-:Y:S02]  /*13c00*/  IABS R0, R14 ;  /* 0x0000000e00007213 */ /* 0x001fe40000000000 */
[----:B------:R-:W4:Y:S04]  /*13c10*/  LDL.LU R14, [R1+0x3d8] ;  /* 0x0003d800010e7983 */ /* 0x000f280000300800 */
[----:B------:R-:W4:Y:S04]  /*13c20*/  LDL.LU R12, [R1+0x3dc] ;  /* 0x0003dc00010c7983 */ /* 0x000f280000300800 */
[----:B------:R-:W-:Y:S01]  /*13c30*/  STL [R1+0x5d4], R4 ;  /* 0x0005d40401007387 */ /* 0x000fe20000100800 */
[----:B------:R-:W-:Y:S01]  /*13c40*/  ISETP.GT.U32.AND P4, PT, R29, R3, PT ;  /* 0x000000031d00720c */ /* 0x000fe20003f84070 */
[----:B------:R-:W-:-:S04]  /*13c50*/  @!P2 IMAD.IADD R6, R6, 0x1, -R29 ;  /* 0x000000010606a824 */ /* 0x000fc800078e0a1d */
[----:B------:R-:W-:-:S08]  /*13c60*/  @!P5 IMAD.MOV R6, RZ, RZ, -R6 ;  /* 0x000000ffff06d224 */ /* 0x000fd000078e0a06 */
[----:B------:R-:W-:Y:S01]  /*13c70*/  @!P4 IMAD.IADD R3, R3, 0x1, -R29 ;  /* 0x000000010303c824 */ /* 0x000fe200078e0a1d */
[----:B---3--:R-:W-:Y:S01]  /*13c80*/  IABS R8, R19 ;  /* 0x0000001300087213 */ /* 0x008fe20000000000 */
[----:B------:R0:W-:Y:S04]  /*13c90*/  STL [R1+0x2270], R19 ;  /* 0x0022701301007387 */ /* 0x0001e80000100800 */
[----:B0-----:R-:W3:Y:S01]  /*13ca0*/  LDL R19, [R1+0x3e0] ;  /* 0x0003e00001137983 */ /* 0x001ee20000100800 */
[----:B--2---:R-:W-:Y:S02]  /*13cb0*/  IABS R9, R20 ;  /* 0x0000001400097213 */ /* 0x004fe40000000000 */
[----:B------:R-:W-:Y:S01]  /*13cc0*/  ISETP.GE.AND P4, PT, R20, RZ, PT ;  /* 0x000000ff1400720c */ /* 0x000fe20003f86270 */
[----:B------:R4:W-:Y:S04]  /*13cd0*/  STL [R1+0x5d0], R6 ;  /* 0x0005d00601007387 */ /* 0x0009e80000100800 */
[----:B------:R-:W2:Y:S01]  /*13ce0*/  LDL.LU R20, [R1+0x3e8] ;  /* 0x0003e80001147983 */ /* 0x000ea20000300800 */
[----:B------:R-:W-:-:S02]  /*13cf0*/  ISETP.GT.U32.AND P6, PT, R29, R5, PT ;  /* 0x000000051d00720c */ /* 0x000fc40003fc4070 */
[----:B------:R-:W-:Y:S01]  /*13d00*/  IABS R11, R15 ;  /* 0x0000000f000b7213 */ /* 0x000fe20000000000 */
[----:B------:R-:W-:-:S04]  /*13d10*/  IMAD.HI.U32 R10, R16, R0, RZ ;  /* 0x00000000100a7227 */ /* 0x000fc800078e00ff */
[----:B------:R-:W-:-:S06]  /*13d20*/  IMAD.HI.U32 R7, R16, R11, RZ ;  /* 0x0000000b10077227 */ /* 0x000fcc00078e00ff */
[----:B------:R-:W-:Y:S02]  /*13d30*/  @!P6 IMAD.IADD R5, R5, 0x1, -R29 ;  /* 0x000000010505e824 */ /* 0x000fe400078e0a1d */
[----:B------:R-:W-:Y:S02]  /*13d40*/  IMAD.MOV R10, RZ, RZ, -R10 ;  /* 0x000000ffff0a7224 */ /* 0x000fe400078e0a0a */
[----:B------:R-:W-:Y:S01]  /*13d50*/  IMAD.HI.U32 R4, R16, R9, RZ ;  /* 0x0000000910047227 */ /* 0x000fe200078e00ff */
[----:B------:R-:W-:-:S03]  /*13d60*/  ISETP.GT.U32.AND P6, PT, R29, R5, PT ;  /* 0x000000051d00720c */ /* 0x000fc60003fc4070 */
[----:B------:R-:W-:Y:S01]  /*13d70*/  IMAD.MOV R7, RZ, RZ, -R7 ;  /* 0x000000ffff077224 */ /* 0x000fe200078e0a07 */
[----:B------:R-:W-:Y:S01]  /*13d80*/  ISETP.GE.AND P2, PT, R15, RZ, PT ;  /* 0x000000ff0f00720c */ /* 0x000fe20003f46270 */
[C---:B------:R-:W-:Y:S02]  /*13d90*/  IMAD R0, R29.reuse, R10, R0 ;  /* 0x0000000a1d007224 */ /* 0x040fe400078e0200 */
[----:B------:R-:W-:Y:S02]  /*13da0*/  IMAD.MOV R4, RZ, RZ, -R4 ;  /* 0x000000ffff047224 */ /* 0x000fe400078e0a04 */
[C---:B------:R-:W-:Y:S02]  /*13db0*/  IMAD R11, R29.reuse, R7, R11 ;  /* 0x000000071d0b7224 */ /* 0x040fe400078e020b */
[----:B------:R-:W-:Y:S01]  /*13dc0*/  IMAD.MOV.U32 R15, RZ, RZ, R3 ;  /* 0x000000ffff0f7224 */ /* 0x000fe200078e0003 */
[C---:B------:R-:W-:Y:S01]  /*13dd0*/  ISETP.GT.U32.AND P5, PT, R29.reuse, R0, PT ;  /* 0x000000001d00720c */ /* 0x040fe20003fa4070 */
[----:B------:R-:W-:-:S02]  /*13de0*/  IMAD R9, R29, R4, R9 ;  /* 0x000000041d097224 */ /* 0x000fc400078e0209 */
[----:B------:R-:W-:Y:S01]  /*13df0*/  @!P3 IMAD.MOV R15, RZ, RZ, -R15 ;  /* 0x000000ffff0fb224 */ /* 0x000fe200078e0a0f */
[----:B------:R-:W-:Y:S01]  /*13e00*/  ISETP.GT.U32.AND P3, PT, R29, R11, PT ;  /* 0x0000000b1d00720c */ /* 0x000fe20003f64070 */
[--C-:B------:R-:W-:Y:S01]  /*13e10*/  @!P6 IMAD.IADD R5, R5, 0x1, -R29.reuse ;  /* 0x000000010505e824 */ /* 0x100fe200078e0a1d */
[----:B------:R-:W-:Y:S01]  /*13e20*/  ISETP.GT.U32.AND P6, PT, R29, R9, PT ;  /* 0x000000091d00720c */ /* 0x000fe20003fc4070 */
[----:B------:R-:W-:Y:S01]  /*13e30*/  IMAD.HI.U32 R4, R16, R8, RZ ;  /* 0x0000000810047227 */ /* 0x000fe200078e00ff */
[----:B----4-:R-:W-:Y:S02]  /*13e40*/  IABS R6, R14 ;  /* 0x0000000e00067213 */ /* 0x010fe40000000000 */
[----:B------:R-:W-:Y:S01]  /*13e50*/  IABS R10, R12 ;  /* 0x0000000c000a7213 */ /* 0x000fe20000000000 */
[----:B------:R-:W-:Y:S02]  /*13e60*/  IMAD.MOV R3, RZ, RZ, -R4 ;  /* 0x000000ffff037224 */ /* 0x000fe400078e0a04 */
[----:B------:R-:W-:-:S04]  /*13e70*/  @!P5 IMAD.IADD R0, R0, 0x1, -R29 ;  /* 0x000000010000d824 */ /* 0x000fc800078e0a1d */
[--C-:B------:R-:W-:Y:S01]  /*13e80*/  @!P3 IMAD.IADD R11, R11, 0x1, -R29.reuse ;  /* 0x000000010b0bb824 */ /* 0x100fe200078e0a1d */
[----:B------:R-:W-:Y:S01]  /*13e90*/  ISETP.GT.U32.AND P3, PT, R29, R0, PT ;  /* 0x000000001d00720c */ /* 0x000fe20003f64070 */
[----:B------:R-:W-:Y:S02]  /*13ea0*/  @!P6 IMAD.IADD R9, R9, 0x1, -R29 ;  /* 0x000000010909e824 */ /* 0x000fe400078e0a1d */
[C---:B------:R-:W-:Y:S02]  /*13eb0*/  IMAD R8, R29.reuse, R3, R8 ;  /* 0x000000031d087224 */ /* 0x040fe400078e0208 */
[----:B------:R-:W-:Y:S01]  /*13ec0*/  IMAD.HI.U32 R4, R16, R6, RZ ;  /* 0x0000000610047227 */ /* 0x000fe200078e00ff */
[----:B------:R-:W-:-:S03]  /*13ed0*/  ISETP.GT.U32.AND P6, PT, R29, R9, PT ;  /* 0x000000091d00720c */ /* 0x000fc60003fc4070 */
[----:B------:R-:W-:-:S04]  /*13ee0*/  IMAD.HI.U32 R3, R16, R10, RZ ;  /* 0x0000000a10037227 */ /* 0x000fc800078e00ff */
[----:B------:R-:W-:Y:S02]  /*13ef0*/  IMAD.MOV R4, RZ, RZ, -R4 ;  /* 0x000000ffff047224 */ /* 0x000fe400078e0a04 */
[----:B------:R-:W-:Y:S02]  /*13f00*/  IMAD.MOV R3, RZ, RZ, -R3 ;  /* 0x000000ffff037224 */ /* 0x000fe400078e0a03 */
[C---:B------:R-:W-:Y:S02]  /*13f10*/  IMAD R6, R29.reuse, R4, R6 ;  /* 0x000000041d067224 */ /* 0x040fe400078e0206 */
[C---:B------:R-:W-:Y:S02]  /*13f20*/  IMAD R10, R29.reuse, R3, R10 ;  /* 0x000000031d0a7224 */ /* 0x040fe400078e020a */
[--C-:B------:R-:W-:Y:S01]  /*13f30*/  @!P3 IMAD.IADD R0, R0, 0x1, -R29.reuse ;  /* 0x000000010000b824 */ /* 0x100fe200078e0a1d */
[----:B------:R-:W-:Y:S01]  /*13f40*/  ISETP.GT.U32.AND P3, PT, R29, R6, PT ;  /* 0x000000061d00720c */ /* 0x000fe20003f64070 */
[----:B------:R0:W-:Y:S01]  /*13f50*/  STL [R1+0x5c8], R15 ;  /* 0x0005c80f01007387 */ /* 0x0001e20000100800 */
[----:B------:R-:W-:-:S03]  /*13f60*/  @!P6 IMAD.IADD R9, R9, 0x1, -R29 ;  /* 0x000000010909e824 */ /* 0x000fc600078e0a1d */
[----:B0-----:R-:W4:Y:S08]  /*13f70*/  LDL.LU R15, [R1+0x3ec] ;  /* 0x0003ec00010f7983 */ /* 0x001f300000300800 */
[----:B------:R-:W-:Y:S01]  /*13f80*/  @!P3 IMAD.IADD R6, R6, 0x1, -R29 ;  /* 0x000000010606b824 */ /* 0x000fe200078e0a1d */
[----:B------:R-:W-:Y:S02]  /*13f90*/  ISETP.GE.AND P3, PT, R14, RZ, PT ;  /* 0x000000ff0e00720c */ /* 0x000fe40003f66270 */
[----:B---3--:R-:W-:Y:S01]  /*13fa0*/  IABS R7, R19 ;  /* 0x0000001300077213 */ /* 0x008fe20000000000 */
[----:B------:R-:W-:-:S02]  /*13fb0*/  IMAD.MOV.U32 R19, RZ, RZ, R5 ;  /* 0x000000ffff137224 */ /* 0x000fc400078e0005 */
[----:B------:R-:W3:Y:S02]  /*13fc0*/  LDL R5, [R1+0x3e4] ;  /* 0x0003e40001057983 */ /* 0x000ee40000100800 */
[----:B------:R-:W-:Y:S01]  /*13fd0*/  @!P1 IMAD.MOV R19, RZ, RZ, -R19 ;  /* 0x000000ffff139224 */ /* 0x000fe200078e0a13 */
[----:B------:R-:W-:-:S04]  /*13fe0*/  ISETP.GT.U32.AND P1, PT, R29, R11, PT ;  /* 0x0000000b1d00720c */ /* 0x000fc80003f24070 */
[----:B------:R0:W-:Y:S09]  /*13ff0*/  STL [R1+0x5c0], R19 ;  /* 0x0005c01301007387 */ /* 0x0001f20000100800 */
[----:B------:R-:W-:Y:S01]  /*14000*/  @!P1 IMAD.IADD R11, R11, 0x1, -R29 ;  /* 0x000000010b0b9824 */ /* 0x000fe200078e0a1d */
[----:B------:R-:W-:Y:S01]  /*14010*/  ISETP.GT.U32.AND P1, PT, R29, R10, PT ;  /* 0x0000000a1d00720c */ /* 0x000fe20003f24070 */
[----:B0-----:R-:W3:Y:S04]  /*14020*/  LDL.LU R19, [R1+0x2270] ;  /* 0x0022700001137983 */ /* 0x001ee80000300800 */
[----:B------:R0:W-:Y:S01]  /*14030*/  STL [R1+0x226c], R9 ;  /* 0x00226c0901007387 */ /* 0x0001e20000100800 */
[----:B--2---:R-:W-:-:S03]  /*14040*/  IABS R4, R20 ;  /* 0x0000001400047213 */ /* 0x004fc60000000000 */
[----:B------:R1:W-:Y:S04]  /*14050*/  STL [R1+0x2268], R20 ;  /* 0x0022681401007387 */ /* 0x0003e80000100800 */
[----:B------:R-:W-:Y:S01]  /*14060*/  @!P1 IMAD.IADD R10, R10, 0x1, -R29 ;  /* 0x000000010a0a9824 */ /* 0x000fe200078e0a1d */
[----:B------:R-:W2:Y:S01]  /*14070*/  LDL.LU R14, [R1+0x3f4] ;  /* 0x0003f400010e7983 */ /* 0x000ea20000300800 */
[----:B0-----:R-:W-:Y:S01]  /*14080*/  IMAD.MOV.U32 R9, RZ, RZ, R0 ;  /* 0x000000ffff097224 */ /* 0x001fe200078e0000 */
[----:B------:R-:W-:Y:S02]  /*14090*/  ISETP.GE.AND P1, PT, R12, RZ, PT ;  /* 0x000000ff0c00720c */ /* 0x000fe40003f26270 */
[----:B------:R-:W2:Y:S01]  /*140a0*/  LDL.LU R12, [R1+0x3f8] ;  /* 0x0003f800010c7983 */ /* 0x000ea20000300800 */
[----:B------:R-:W-:-:S02]  /*140b0*/  @!P0 IMAD.MOV R9, RZ, RZ, -R9 ;  /* 0x000000ffff098224 */ /* 0x000fc400078e0a09 */
[----:B-1----:R-:W-:Y:S02]  /*140c0*/  IMAD.MOV.U32 R20, RZ, RZ, R11 ;  /* 0x000000ffff147224 */ /* 0x002fe400078e000b */
[----:B------:R-:W2:Y:S04]  /*140d0*/  LDL.LU R11, [R1+0x3e4] ;  /* 0x0003e400010b7983 */ /* 0x000ea80000300800 */
[----:B------:R0:W-:Y:S04]  /*140e0*/  STL [R1+0x5b8], R9 ;  /* 0x0005b80901007387 */ /* 0x0001e80000100800 */
[----:B0-----:R-:W2:Y:S01]  /*140f0*/  LDL.LU R9, [R1+0x226c] ;  /* 0x00226c0001097983 */ /* 0x001ea20000300800 */
[----:B------:R-:W-:-:S05]  /*14100*/  @!P2 IMAD.MOV R20, RZ, RZ, -R20 ;  /* 0x000000ffff14a224 */ /* 0x000fca00078e0a14 */
[----:B------:R2:W-:Y:S01]  /*14110*/  STL [R1+0x5b4], R20 ;  /* 0x0005b41401007387 */ /* 0x0005e20000100800 */
[----:B------:R-:W-:Y:S01]  /*14120*/  ISETP.GT.U32.AND P5, PT, R29, R8, PT ;  /* 0x000000081d00720c */ /* 0x000fe20003fa4070 */
[----:B------:R-:W-:-:S12]  /*14130*/  IMAD.HI.U32 R3, R16, R7, RZ ;  /* 0x0000000710037227 */ /* 0x000fd800078e00ff */
[----:B------:R-:W-:-:S05]  /*14140*/  @!P5 IMAD.IADD R8, R8, 0x1, -R29 ;  /* 0x000000010808d824 */ /* 0x000fca00078e0a1d */
[----:B------:R-:W-:Y:S01]  /*14150*/  ISETP.GT.U32.AND P5, PT, R29, R8, PT ;  /* 0x000000081d00720c */ /* 0x000fe20003fa4070 */
[----:B------:R-:W-:Y:S02]  /*14160*/  IMAD.MOV R3, RZ, RZ, -R3 ;  /* 0x000000ffff037224 */ /* 0x000fe400078e0a03 */
[----:B--2---:R-:W-:Y:S02]  /*14170*/  IMAD.MOV.U32 R20, RZ, RZ, R9 ;  /* 0x000000ffff147224 */ /* 0x004fe400078e0009 */
[----:B------:R-:W2:Y:S02]  /*14180*/  LDL.LU R9, [R1+0x3e0] ;  /* 0x0003e00001097983 */ /* 0x000ea40000300800 */
[----:B------:R-:W-:-:S05]  /*14190*/  @!P4 IMAD.MOV R20, RZ, RZ, -R20 ;  /* 0x000000ffff14c224 */ /* 0x000fca00078e0a14 */
[----:B------:R0:W-:Y:S04]  /*141a0*/  STL [R1+0x5ac], R20 ;  /* 0x0005ac1401007387 */ /* 0x0001e80000100800 */
[----:B0-----:R-:W2:Y:S01]  /*141b0*/  LDL.LU R20, [R1+0x2268] ;  /* 0x0022680001147983 */ /* 0x001ea20000300800 */
[----:B------:R-:W-:Y:S02]  /*141c0*/  IMAD R7, R29, R3, R7 ;  /* 0x000000031d077224 */ /* 0x000fe400078e0207 */
[----:B------:R-:W-:-:S03]  /*141d0*/  @!P5 IMAD.IADD R8, R8, 0x1, -R29 ;  /* 0x000000010808d824 */ /* 0x000fc600078e0a1d */
[C---:B------:R-:W-:Y:S02]  /*141e0*/  ISETP.GT.U32.AND P5, PT, R29.reuse, R7, PT ;  /* 0x000000071d00720c */ /* 0x040fe40003fa4070 */
[----:B------:R-:W-:Y:S02]  /*141f0*/  ISETP.GT.U32.AND P0, PT, R29, R6, PT ;  /* 0x000000061d00720c */ /* 0x000fe40003f04070 */
[----:B---3--:R-:W-:-:S09]  /*14200*/  ISETP.GE.AND P6, PT, R19, RZ, PT ;  /* 0x000000ff1300720c */ /* 0x008fd20003fc6270 */
[----:B------:R-:W-:Y:S01]  /*14210*/  @!P5 IMAD.IADD R7, R7, 0x1, -R29 ;  /* 0x000000010707d824 */ /* 0x000fe200078e0a1d */
[----:B------:R-:W-:-:S04]  /*14220*/  ISETP.GT.U32.AND P5, PT, R29, R10, PT ;  /* 0x0000000a1d00720c */ /* 0x000fc80003fa4070 */
[----:B------:R-:W-:Y:S01]  /*14230*/  ISETP.GT.U32.AND P2, PT, R29, R7, PT ;  /* 0x000000071d00720c */ /* 0x000fe20003f44070 */
[----:B------:R-:W-:Y:S01]  /*14240*/  @!P0 IMAD.IADD R6, R6, 0x1, -R29 ;  /* 0x0000000106068824 */ /* 0x000fe200078e0a1d */
[----:B------:R-:W-:Y:S01]  /*14250*/  ISETP.GE.AND P0, PT, R11, RZ, PT ;  /* 0x000000ff0b00720c */ /* 0x000fe20003f06270 */
[----:B------:R-:W-:Y:S02]  /*14260*/  @!P6 IMAD.MOV R8, RZ, RZ, -R8 ;  /* 0x000000ffff08e224 */ /* 0x000fe400078e0a08 */
[----:B------:R-:W-:Y:S02]  /*14270*/  IMAD.MOV.U32 R11, RZ, RZ, R6 ;  /* 0x000000ffff0b7224 */ /* 0x000fe400078e0006 */
[----:B------:R-:W-:Y:S02]  /*14280*/  IMAD.MOV.U32 R19, RZ, RZ, R17 ;  /* 0x000000ffff137224 */ /* 0x000fe400078e0011 */
[----:B------:R-:W-:Y:S01]  /*14290*/  @!P3 IMAD.MOV R11, RZ, RZ, -R11 ;  /* 0x000000ffff0bb224 */ /* 0x000fe200078e0a0b */
[----:B------:R0:W-:Y:S01]  /*142a0*/  STL [R1+0x5a0], R8 ;  /* 0x0005a00801007387 */ /* 0x0001e20000100800 */
[----:B------:R-:W-:-:S02]  /*142b0*/  @!P5 IMAD.IADD R10, R10, 0x1, -R29 ;  /* 0x000000010a0ad824 */ /* 0x000fc400078e0a1d */
[----:B------:R-:W-:Y:S01]  /*142c0*/  @!P2 IMAD.IADD R7, R7, 0x1, -R29 ;  /* 0x000000010707a824 */ /* 0x000fe200078e0a1d */
[----:B----4-:R-:W-:Y:S02]  /*142d0*/  IABS R17, R15 ;  /* 0x0000000f00117213 */ /* 0x010fe40000000000 */
[----:B------:R-:W-:Y:S02]  /*142e0*/  ISETP.GE.AND P3, PT, R15, RZ, PT ;  /* 0x000000ff0f00720c */ /* 0x000fe40003f66270 */
[----:B0-----:R-:W-:Y:S02]  /*142f0*/  IABS R8, R18 ;  /* 0x0000001200087213 */ /* 0x001fe40000000000 */
[----:B------:R-:W-:Y:S02]  /*14300*/  IABS R5, R5 ;  /* 0x0000000500057213 */ /* 0x000fe40000000000 */
[----:B--2---:R-:W-:Y:S02]  /*14310*/  ISETP.GE.AND P2, PT, R20, RZ, PT ;  /* 0x000000ff1400720c */ /* 0x004fe40003f46270 */
[----:B------:R-:W2:Y:S04]  /*14320*/  LDL.LU R20, [R1+0x3fc] ;  /* 0x0003fc0001147983 */ /* 0x000ea80000300800 */
[----:B------:R-:W3:Y:S04]  /*14330*/  LDL.LU R15, [R1+0x400] ;  /* 0x00040000010f7983 */ /* 0x000ee80000300800 */
[----:B------:R0:W-:Y:S02]  /*14340*/  STL [R1+0x594], R11 ;  /* 0x0005940b01007387 */ /* 0x0001e40000100800 */
[----:B0-----:R-:W-:-:S04]  /*14350*/  IMAD.MOV.U32 R11, RZ, RZ, R10 ;  /* 0x000000ffff0b7224 */ /* 0x001fc800078e000a */
[----:B------:R-:W-:Y:S02]  /*14360*/  @!P1 IMAD.MOV R11, RZ, RZ, -R11 ;  /* 0x000000ffff0b9224 */ /* 0x000fe400078e0a0b */
[----:B------:R-:W-:-:S03]  /*14370*/  IMAD.MOV.U32 R10, RZ, RZ, R18 ;  /* 0x000000ffff0a7224 */ /* 0x000fc600078e0012 */
[----:B------:R0:W-:Y:S04]  /*14380*/  STL [R1+0x590], R11 ;  /* 0x0005900b01007387 */ /* 0x0001e80000100800 */
[----:B------:R-:W4:Y:S01]  /*14390*/  LDL R18, [R1+0x408] ;  /* 0x0004080001127983 */ /* 0x000f220000100800 */
[----:B------:R-:W-:-:S04]  /*143a0*/  IMAD.HI.U32 R3, R16, R5, RZ ;  /* 0x0000000510037227 */ /* 0x000fc800078e00ff */
[----:B------:R-:W-:Y:S01]  /*143b0*/  IMAD.MOV R3, RZ, RZ, -R3 ;  /* 0x000000ffff037224 */ /* 0x000fe200078e0a03 */
[----:B0-----:R-:W2:Y:S03]  /*143c0*/  LDL R11, [R1+0x404] ;  /* 0x00040400010b7983 */ /* 0x001ea60000100800 */
[----:B------:R-:W-:Y:S02]  /*143d0*/  IMAD R5, R29, R3, R5 ;  /* 0x000000031d057224 */ /* 0x000fe400078e0205 */
[----:B------:R-:W-:-:S03]  /*143e0*/  IMAD.HI.U32 R3, R16, R4, RZ ;  /* 0x0000000410037227 */ /* 0x000fc600078e00ff */
[----:B------:R-:W-:Y:S01]  /*143f0*/  ISETP.GT.U32.AND P6, PT, R29, R5, PT ;  /* 0x000000051d00720c */ /* 0x000fe20003fc4070 */
[----:B------:R-:W-:Y:S02]  /*14400*/  IMAD.MOV R3, RZ, RZ, -R3 ;  /* 0x000000ffff037224 */ /* 0x000fe400078e0a03 */
[----:B------:R-:W-:-:S04]  /*14410*/  IMAD.HI.U32 R0, R16, R17, RZ ;  /* 0x0000001110007227 */ /* 0x000fc800078e00ff */
[----:B------:R-:W-:Y:S02]  /*14420*/  IMAD R4, R29, R3, R4 ;  /* 0x000000031d047224 */ /* 0x000fe400078e0204 */
[----:B------:R-:W-:-:S03]  /*14430*/  IMAD.MOV R0, RZ, RZ, -R0 ;  /* 0x000000ffff007224 */ /* 0x000fc600078e0a00 */
[C---:B------:R-:W-:Y:S01]  /*14440*/  ISETP.GT.U32.AND P5, PT, R29.reuse, R4, PT ;  /* 0x000000041d00720c */ /* 0x040fe20003fa4070 */
[----:B------:R-:W-:Y:S02]  /*14450*/  IMAD R17, R29, R0, R17 ;  /* 0x000000001d117224 */ /* 0x000fe400078e0211 */
[----:B------:R-:W-:-:S03]  /*14460*/  @!P6 IMAD.IADD R5, R5, 0x1, -R29 ;  /* 0x000000010505e824 */ /* 0x000fc600078e0a1d */
[----:B------:R-:W-:Y:S02]  /*14470*/  ISETP.GT.U32.AND P6, PT, R29, R17, PT ;  /* 0x000000111d00720c */ /* 0x000fe40003fc4070 */
[----:B------:R-:W-:-:S05]  /*14480*/  IABS R3, R14 ;  /* 0x0000000e00037213 */ /* 0x000fca0000000000 */
[----:B------:R-:W-:Y:S01]  /*14490*/  @!P5 IMAD.IADD R4, R4, 0x1, -R29 ;  /* 0x000000010404d824 */ /* 0x000fe200078e0a1d */
[----:B------:R-:W-:Y:S02]  /*144a0*/  ISETP.GT.U32.AND P5, PT, R29, R5, PT ;  /* 0x000000051d00720c */ /* 0x000fe40003fa4070 */
[----:B------:R-:W-:-:S03]  /*144b0*/  ISETP.GE.AND P4, PT, R9, RZ, PT ;  /* 0x000000ff0900720c */ /* 0x000fc60003f86270 */
[----:B------:R-:W-:Y:S01]  /*144c0*/  @!P6 IMAD.IADD R17, R17, 0x1, -R29 ;  /* 0x000000011111e824 */ /* 0x000fe200078e0a1d */
[----:B------:R-:W-:Y:S01]  /*144d0*/  ISETP.GT.U32.AND P6, PT, R29, R4, PT ;  /* 0x000000041d00720c */ /* 0x000fe20003fc4070 */
        /* <DEDUP_REMOVED lines=8> */
[----:B------:R-:W-:Y:S02]  /*14560*/  @!P0 IMAD.MOV R10, RZ, RZ, -R10 ;  /* 0x000000ffff0a8224 */ /* 0x000fe400078e0a0a */
[----:B------:R-:W-:Y:S01]  /*14570*/  @!P2 IMAD.MOV R4, RZ, RZ, -R4 ;  /* 0x000000ffff04a224 */ /* 0x000fe200078e0a04 */
[----:B------:R-:W-:Y:S04]  /*14580*/  STL [R1+0x58c], R7 ;  /* 0x00058c0701007387 */ /* 0x000fe80000100800 */
[----:B------:R4:W-:Y:S04]  /*14590*/  STL [R1+0x588], R10 ;  /* 0x0005880a01007387 */ /* 0x0009e80000100800 */
[----:B------:R0:W-:Y:S01]  /*145a0*/  STL [R1+0x580], R4 ;  /* 0x0005800401007387 */ /* 0x0001e20000100800 */
[----:B------:R-:W-:Y:S01]  /*145b0*/  IMAD.HI.U32 R6, R16, R8, RZ ;  /* 0x0000000810067227 */ /* 0x000fe200078e00ff */
[----:B------:R-:W-:-:S02]  /*145c0*/  IABS R0, R12 ;  /* 0x0000000c00007213 */ /* 0x000fc40000000000 */
[----:B------:R-:W-:Y:S02]  /*145d0*/  ISETP.GT.U32.AND P1, PT, R29, R17, PT ;  /* 0x000000111d00720c */ /* 0x000fe40003f24070 */
[----:B----4-:R-:W-:Y:S01]  /*145e0*/  IABS R10, R18 ;  /* 0x00000012000a7213 */ /* 0x010fe20000000000 */
[----:B------:R-:W4:Y:S04]  /*145f0*/  LDL R7, [R1+0x410] ;  /* 0x0004100001077983 */ /* 0x000f280000100800 */
[----:B------:R-:W4:Y:S01]  /*14600*/  LDL R18, [R1+0x40c] ;  /* 0x00040c0001127983 */ /* 0x000f220000100800 */
[----:B------:R-:W-:-:S04]  /*14610*/  IMAD.MOV R6, RZ, RZ, -R6 ;  /* 0x000000ffff067224 */ /* 0x000fc800078e0a06 */
        /* <DEDUP_REMOVED lines=10> */
[----:B------:R-:W-:Y:S02]  /*146c0*/  ISETP.GE.AND P2, PT, R12, RZ, PT ;  /* 0x000000ff0c00720c */ /* 0x000fe40003f46270 */
[----:B---3--:R-:W-:Y:S01]  /*146d0*/  IABS R12, R15 ;  /* 0x0000000f000c7213 */ /* 0x008fe20000000000 */
[----:B0-----:R-:W-:Y:S01]  /*146e0*/  IMAD.HI.U32 R4, R16, R14, RZ ;  /* 0x0000000e10047227 */ /* 0x001fe200078e00ff */
[----:B------:R-:W-:-:S03]  /*146f0*/  ISETP.GT.U32.AND P6, PT, R29, R3, PT ;  /* 0x000000031d00720c */ /* 0x000fc60003fc4070 */
[----:B------:R-:W-:Y:S01]  /*14700*/  @!P1 IMAD.IADD R0, R0, 0x1, -R29 ;  /* 0x0000000100009824 */ /* 0x000fe200078e0a1d */
[----:B------:R-:W-:Y:S01]  /*14710*/  ISETP.GT.U32.AND P5, PT, R29, R8, PT ;  /* 0x000000081d00720c */ /* 0x000fe20003fa4070 */
[----:B------:R-:W-:-:S03]  /*14720*/  IMAD.HI.U32 R6, R16, R12, RZ ;  /* 0x0000000c10067227 */ /* 0x000fc600078e00ff */
[C---:B------:R-:W-:Y:S01]  /*14730*/  ISETP.GT.U32.AND P1, PT, R29.reuse, R0, PT ;  /* 0x000000001d00720c */ /* 0x040fe20003f24070 */
[----:B------:R-:W-:Y:S02]  /*14740*/  IMAD.MOV R4, RZ, RZ, -R4 ;  /* 0x000000ffff047224 */ /* 0x000fe400078e0a04 */
[----:B------:R-:W-:Y:S01]  /*14750*/  IMAD.MOV R6, RZ, RZ, -R6 ;  /* 0x000000ffff067224 */ /* 0x000fe200078e0a06 */
[----:B------:R-:W-:Y:S01]  /*14760*/  IABS R11, R11 ;  /* 0x0000000b000b7213 */ /* 0x000fe20000000000 */
[C---:B------:R-:W-:Y:S02]  /*14770*/  IMAD R14, R29.reuse, R4, R14 ;  /* 0x000000041d0e7224 */ /* 0x040fe400078e020e */
[----:B------:R-:W-:Y:S02]  /*14780*/  IMAD R12, R29, R6, R12 ;  /* 0x000000061d0c7224 */ /* 0x000fe400078e020c */
[--C-:B------:R-:W-:Y:S01]  /*14790*/  @!P6 IMAD.IADD R3, R3, 0x1, -R29.reuse ;  /* 0x000000010303e824 */ /* 0x100fe200078e0a1d */
[----:B------:R-:W-:Y:S01]  /*147a0*/  ISETP.GT.U32.AND P6, PT, R29, R14, PT ;  /* 0x0000000e1d00720c */ /* 0x000fe20003fc4070 */
[----:B------:R-:W-:Y:S01]  /*147b0*/  @!P5 IMAD.IADD R8, R8, 0x1, -R29 ;  /* 0x000000010808d824 */ /* 0x000fe200078e0a1d */
[----:B------:R-:W2:Y:S01]  /*147c0*/  LDL R6, [R1+0x414] ;  /* 0x0004140001067983 */ /* 0x000ea20000100800 */
[----:B------:R-:W-:-:S04]  /*147d0*/  IMAD.HI.U32 R5, R16, R11, RZ ;  /* 0x0000000b10057227 */ /* 0x000fc800078e00ff */
[----:B------:R-:W-:Y:S01]  /*147e0*/  @!P1 IMAD.IADD R0, R0, 0x1, -R29 ;  /* 0x0000000100009824 */ /* 0x000fe200078e0a1d */
[C---:B------:R-:W-:Y:S01]  /*147f0*/  ISETP.GT.U32.AND P1, PT, R29.reuse, R12, PT ;  /* 0x0000000c1d00720c */ /* 0x040fe20003f24070 */
[----:B------:R-:W-:Y:S01]  /*14800*/  IMAD.HI.U32 R4, R16, R10, RZ ;  /* 0x0000000a10047227 */ /* 0x000fe200078e00ff */
[----:B------:R-:W-:-:S03]  /*14810*/  ISETP.GT.U32.AND P5, PT, R29, R8, PT ;  /* 0x000000081d00720c */ /* 0x000fc60003fa4070 */
[----:B------:R-:W-:Y:S02]  /*14820*/  IMAD.MOV R5, RZ, RZ, -R5 ;  /* 0x000000ffff057224 */ /* 0x000fe400078e0a05 */
[----:B------:R-:W-:Y:S02]  /*14830*/  IMAD.MOV R4, RZ, RZ, -R4 ;  /* 0x000000ffff047224 */ /* 0x000fe400078e0a04 */
[C---:B------:R-:W-:Y:S02]  /*14840*/  IMAD R11, R29.reuse, R5, R11 ;  /* 0x000000051d0b7224 */ /* 0x040fe400078e020b */
[C---:B------:R-:W-:Y:S02]  /*14850*/  IMAD R10, R29.reuse, R4, R10 ;  /* 0x000000041d0a7224 */ /* 0x040fe400078e020a */
[--C-:B------:R-:W-:Y:S01]  /*14860*/  @!P6 IMAD.IADD R14, R14, 0x1, -R29.reuse ;  /* 0x000000010e0ee824 */ /* 0x100fe200078e0a1d */
[C---:B------:R-:W-:Y:S01]  /*14870*/  ISETP.GT.U32.AND P6, PT, R29.reuse, R11, PT ;  /* 0x0000000b1d00720c */ /* 0x040fe20003fc4070 */
[--C-:B------:R-:W-:Y:S01]  /*14880*/  @!P1 IMAD.IADD R12, R12, 0x1, -R29.reuse ;  /* 0x000000010c0c9824 */ /* 0x100fe200078e0a1d */
[----:B------:R-:W-:Y:S01]  /*14890*/  ISETP.GT.U32.AND P1, PT, R29, R10, PT ;  /* 0x0000000a1d00720c */ /* 0x000fe20003f24070 */
[----:B------:R-:W-:Y:S01]  /*148a0*/  @!P5 IMAD.IADD R8, R8, 0x1, -R29 ;  /* 0x000000010808d824 */ /* 0x000fe200078e0a1d */
[----:B------:R-:W-:-:S02]  /*148b0*/  ISETP.GE.AND P5, PT, R20, RZ, PT ;  /* 0x000000ff1400720c */ /* 0x000fc40003fa6270 */
[----:B------:R-:W3:Y:S01]  /*148c0*/  LDL R20, [R1+0x418] ;  /* 0x0004180001147983 */ /* 0x000ee20000100800 */
[----:B------:R-:W-:-:S06]  /*148d0*/  ISETP.GE.AND P4, PT, R9, RZ, PT ;  /* 0x000000ff0900720c */ /* 0x000fcc0003f86270 */
[--C-:B------:R-:W-:Y:S02]  /*148e0*/  @!P6 IMAD.IADD R11, R11, 0x1, -R29.reuse ;  /* 0x000000010b0be824 */ /* 0x100fe400078e0a1d */
[----:B------:R-:W-:Y:S01]  /*148f0*/  @!P1 IMAD.IADD R10, R10, 0x1, -R29 ;  /* 0x000000010a0a9824 */ /* 0x000fe200078e0a1d */
[----:B----4-:R-:W-:Y:S02]  /*14900*/  IABS R9, R18 ;  /* 0x0000001200097213 */ /* 0x010fe40000000000 */
[----:B------:R-:W4:Y:S04]  /*14910*/  LDL R18, [R1+0x41c] ;  /* 0x00041c0001127983 */ /* 0x000f280000100800 */
[----:B------:R-:W-:Y:S04]  /*14920*/  STL [R1+0x2264], R12 ;  /* 0x0022640c01007387 */ /* 0x000fe80000100800 */
[----:B------:R0:W-:Y:S04]  /*14930*/  STL [R1+0x2260], R11 ;  /* 0x0022600b01007387 */ /* 0x0001e80000100800 */
[----:B0-----:R-:W4:Y:S04]  /*14940*/  LDL.LU R11, [R1+0x42c] ;  /* 0x00042c00010b7983 */ /* 0x001f280000300800 */
[----:B------:R0:W-:Y:S04]  /*14950*/  STL [R1+0x225c], R10 ;  /* 0x00225c0a01007387 */ /* 0x0001e80000100800 */
[----:B0-----:R-:W4:Y:S01]  /*14960*/  LDL.LU R10, [R1+0x9f8] ;  /* 0x0009f800010a7983 */ /* 0x001f220000300800 */
[----:B------:R-:W-:-:S04]  /*14970*/  IMAD.HI.U32 R5, R16, R9, RZ ;  /* 0x0000000910057227 */ /* 0x000fc800078e00ff */
[----:B------:R-:W-:Y:S01]  /*14980*/  IMAD.MOV R5, RZ, RZ, -R5 ;  /* 0x000000ffff057224 */ /* 0x000fe200078e0a05 */
[----:B------:R-:W-:-:S03]  /*14990*/  IABS R7, R7 ;  /* 0x0000000700077213 */ /* 0x000fc60000000000 */
[----:B------:R-:W-:Y:S01]  /*149a0*/  IMAD R9, R29, R5, R9 ;  /* 0x000000051d097224 */ /* 0x000fe200078e0209 */
[----:B--2---:R-:W-:Y:S01]  /*149b0*/  IABS R4, R6 ;  /* 0x0000000600047213 */ /* 0x004fe20000000000 */
[----:B------:R-:W-:-:S04]  /*149c0*/  IMAD.MOV.U32 R12, RZ, RZ, R19 ;  /* 0x000000ffff0c7224 */ /* 0x000fc800078e0013 */
[----:B------:R-:W-:-:S04]  /*149d0*/  IMAD.HI.U32 R19, R16, R4, RZ ;  /* 0x0000000410137227 */ /* 0x000fc800078e00ff */
[----:B------:R-:W-:Y:S01]  /*149e0*/  IMAD.MOV R19, RZ, RZ, -R19 ;  /* 0x000000ffff137224 */ /* 0x000fe200078e0a13 */
[----:B---3--:R-:W-:Y:S01]  /*149f0*/  IABS R6, R20 ;  /* 0x0000001400067213 */ /* 0x008fe20000000000 */
[----:B------:R-:W-:-:S04]  /*14a00*/  IMAD.HI.U32 R20, R16, R7, RZ ;  /* 0x0000000710147227 */ /* 0x000fc800078e00ff */
[----:B------:R-:W-:Y:S02]  /*14a10*/  IMAD.MOV R20, RZ, RZ, -R20 ;  /* 0x000000ffff147224 */ /* 0x000fe400078e0a14 */
[C---:B------:R-:W-:Y:S02]  /*14a20*/  IMAD R4, R29.reuse, R19, R4 ;  /* 0x000000131d047224 */ /* 0x040fe400078e0204 */
[----:B------:R-:W-:Y:S02]  /*14a30*/  IMAD R7, R29, R20, R7 ;  /* 0x000000141d077224 */ /* 0x000fe400078e0207 */
[----:B------:R-:W2:Y:S04]  /*14a40*/  LDL.LU R20, [R1+0xac8] ;  /* 0x000ac80001147983 */ /* 0x000ea80000300800 */
[----:B------:R-:W3:Y:S01]  /*14a50*/  LDL.LU R19, [R1+0xa88] ;  /* 0x000a880001137983 */ /* 0x000ee20000300800 */
[----:B----4-:R-:W-:Y:S01]  /*14a60*/  IABS R5, R18 ;  /* 0x0000001200057213 */ /* 0x010fe20000000000 */
[----:B------:R-:W-:-:S04]  /*14a70*/  IMAD.HI.U32 R18, R16, R6, RZ ;  /* 0x0000000610127227 */ /* 0x000fc800078e00ff */
[----:B------:R-:W-:-:S04]  /*14a80*/  IMAD.MOV R18, RZ, RZ, -R18 ;  /* 0x000000ffff127224 */ /* 0x000fc800078e0a12 */
[----:B------:R-:W-:Y:S02]  /*14a90*/  IMAD R6, R29, R18, R6 ;  /* 0x000000121d067224 */ /* 0x000fe400078e0206 */
[----:B------:R-:W-:Y:S02]  /*14aa0*/  IMAD.MOV.U32 R18, RZ, RZ, R10 ;  /* 0x000000ffff127224 */ /* 0x000fe400078e000a */
[----:B------:R-:W-:Y:S02]  /*14ab0*/  IMAD.MOV.U32 R10, RZ, RZ, R17 ;  /* 0x000000ffff0a7224 */ /* 0x000fe400078e0011 */
[----:B------:R-:W-:Y:S02]  /*14ac0*/  IMAD.MOV.U32 R17, RZ, RZ, R12 ;  /* 0x000000ffff117224 */ /* 0x000fe400078e000c */
[----:B------:R-:W-:Y:S02]  /*14ad0*/  @!P3 IMAD.MOV R10, RZ, RZ, -R10 ;  /* 0x000000ffff0ab224 */ /* 0x000fe400078e0a0a */
[----:B------:R-:W-:-:S02]  /*14ae0*/  IMAD.MOV.U32 R12, RZ, RZ, R8 ;  /* 0x000000ffff0c7224 */ /* 0x000fc400078e0008 */
[----:B------:R-:W-:Y:S02]  /*14af0*/  IMAD.MOV.U32 R8, RZ, RZ, R11 ;  /* 0x000000ffff087224 */ /* 0x000fe400078e000b */
[----:B------:R-:W-:Y:S02]  /*14b00*/  IMAD.MOV.U32 R11, RZ, RZ, R3 ;  /* 0x000000ffff0b7224 */ /* 0x000fe400078e0003 */
[----:B------:R-:W4:Y:S01]  /*14b10*/  LDL R3, [R1+0x424] ;  /* 0x0004240001037983 */ /* 0x000f220000100800 */
[----:B------:R-:W-:-:S03]  /*14b20*/  @!P4 IMAD.MOV R12, RZ, RZ, -R12 ;  /* 0x000000ffff0cc224 */ /* 0x000fc600078e0a0c */
[----:B------:R0:W-:Y:S01]  /*14b30*/  STL [R1+0x578], R10 ;  /* 0x0005780a01007387 */ /* 0x0001e20000100800 */
[----:B------:R-:W-:Y:S02]  /*14b40*/  @!P0 IMAD.MOV R11, RZ, RZ, -R11 ;  /* 0x000000ffff0b8224 */ /* 0x000fe400078e0a0b */
[----:B0-----:R-:W-:Y:S02]  /*14b50*/  IMAD.MOV.U32 R10, RZ, RZ, R0 ;  /* 0x000000ffff0a7224 */ /* 0x001fe400078e0000 */
[----:B------:R-:W4:Y:S02]  /*14b60*/  LDL R0, [R1+0x420] ;  /* 0x0004200001007983 */ /* 0x000f240000100800 */
[----:B------:R-:W-:Y:S02]  /*14b70*/  @!P2 IMAD.MOV R10, RZ, RZ, -R10 ;  /* 0x000000ffff0aa224 */ /* 0x000fe400078e0a0a */
[----:B------:R0:W-:Y:S04]  /*14b80*/  STL [R1+0x56c], R12 ;  /* 0x00056c0c01007387 */ /* 0x0001e80000100800 */
[----:B0-----:R-:W4:Y:S04]  /*14b90*/  LDL.LU R12, [R1+0x2264] ;  /* 0x00226400010c7983 */ /* 0x001f280000300800 */
[----:B------:R0:W-:Y:S04]  /*14ba0*/  STL [R1+0x564], R11 ;  /* 0x0005640b01007387 */ /* 0x0001e80000100800 */
[----:B0-----:R-:W4:Y:S04]  /*14bb0*/  LDL.LU R11, [R1+0x2260] ;  /* 0x00226000010b7983 */ /* 0x001f280000300800 */
[----:B------:R0:W-:Y:S04]  /*14bc0*/  STL [R1+0x55c], R10 ;  /* 0x00055c0a01007387 */ /* 0x0001e80000100800 */
[----:B0-----:R-:W4:Y:S01]  /*14bd0*/  LDL.LU R10, [R1+0x225c] ;  /* 0x00225c00010a7983 */ /* 0x001f220000300800 */
[----:B------:R-:W-:-:S02]  /*14be0*/  ISETP.GT.U32.AND P3, PT, R29, R14, PT ;  /* 0x0000000e1d00720c */ /* 0x000fc40003f64070 */
[----:B------:R-:W-:Y:S01]  /*14bf0*/  ISETP.GE.AND P1, PT, R15, RZ, PT ;  /* 0x000000ff0f00720c */ /* 0x000fe20003f26270 */
[----:B------:R-:W-:-:S04]  /*14c00*/  IMAD.HI.U32 R15, R16, R5, RZ ;  /* 0x00000005100f7227 */ /* 0x000fc800078e00ff */
[----:B------:R-:W-:-:S04]  /*14c10*/  IMAD.MOV R15, RZ, RZ, -R15 ;  /* 0x000000ffff0f7224 */ /* 0x000fc800078e0a0f */
[----:B------:R-:W-:Y:S02]  /*14c20*/  IMAD R5, R29, R15, R5 ;  /* 0x0000000f1d057224 */ /* 0x000fe400078e0205 */
[----:B------:R-:W4:Y:S01]  /*14c30*/  LDL.LU R15, [R1+0x404] ;  /* 0x00040400010f7983 */ /* 0x000f220000300800 */
[----:B------:R-:W-:-:S03]  /*14c40*/  @!P3 IMAD.IADD R14, R14, 0x1, -R29 ;  /* 0x000000010e0eb824 */ /* 0x000fc600078e0a1d */
[----:B---3--:R-:W-:Y:S04]  /*14c50*/  STL [R1+0x2254], R19 ;  /* 0x0022541301007387 */ /* 0x008fe80000100800 */
[----:B--2---:R0:W-:Y:S04]  /*14c60*/  STL [R1+0x2258], R20 ;  /* 0x0022581401007387 */ /* 0x0041e80000100800 */
[----:B0-----:R-:W2:Y:S04]  /*14c70*/  LDL.LU R20, [R1+0x408] ;  /* 0x0004080001147983 */ /* 0x001ea80000300800 */
[----:B------:R-:W3:Y:S04]  /*14c80*/  LDL.LU R19, [R1+0x40c] ;  /* 0x00040c0001137983 */ /* 0x000ee80000300800 */
[----:B------:R0:W-:Y:S01]  /*14c90*/  STL [R1+0x2250], R14 ;  /* 0x0022500e01007387 */ /* 0x0001e20000100800 */
[----:B----4-:R-:W-:-:S13]  /*14ca0*/  ISETP.GT.U32.AND P2, PT, R29, R10, PT ;  /* 0x0000000a1d00720c */ /* 0x010fda0003f44070 */
[----:B------:R-:W-:-:S05]  /*14cb0*/  @!P2 IMAD.IADD R10, R10, 0x1, -R29 ;  /* 0x000000010a0aa824 */ /* 0x000fca00078e0a1d */
[----:B------:R1:W-:Y:S04]  /*14cc0*/  STL [R1+0x2248], R10 ;  /* 0x0022480a01007387 */ /* 0x0003e80000100800 */
[----:B0-----:R-:W4:Y:S01]  /*14cd0*/  LDL.LU R14, [R1+0x410] ;  /* 0x00041000010e7983 */ /* 0x001f220000300800 */
[C---:B------:R-:W-:Y:S02]  /*14ce0*/  ISETP.GT.U32.AND P6, PT, R29.reuse, R9, PT ;  /* 0x000000091d00720c */ /* 0x040fe40003fc4070 */
[C---:B------:R-:W-:Y:S02]  /*14cf0*/  ISETP.GT.U32.AND P4, PT, R29.reuse, R12, PT ;  /* 0x0000000c1d00720c */ /* 0x040fe40003f84070 */
[----:B------:R-:W-:-:S09]  /*14d00*/  ISETP.GT.U32.AND P0, PT, R29, R11, PT ;  /* 0x0000000b1d00720c */ /* 0x000fd20003f04070 */
[----:B------:R-:W-:-:S05]  /*14d10*/  @!P6 IMAD.IADD R9, R9, 0x1, -R29 ;  /* 0x000000010909e824 */ /* 0x000fca00078e0a1d */
[C---:B------:R-:W-:Y:S01]  /*14d20*/  ISETP.GT.U32.AND P6, PT, R29.reuse, R9, PT ;  /* 0x000000091d00720c */ /* 0x040fe20003fc4070 */
[--C-:B------:R-:W-:Y:S01]  /*14d30*/  @!P4 IMAD.IADD R12, R12, 0x1, -R29.reuse ;  /* 0x000000010c0cc824 */ /* 0x100fe200078e0a1d */
[----:B------:R-:W-:Y:S01]  /*14d40*/  ISETP.GT.U32.AND P3, PT, R29, R7, PT ;  /* 0x000000071d00720c */ /* 0x000fe20003f64070 */
[----:B------:R-:W-:Y:S01]  /*14d50*/  @!P0 IMAD.IADD R11, R11, 0x1, -R29 ;  /* 0x000000010b0b8824 */ /* 0x000fe200078e0a1d */
[C---:B------:R-:W-:Y:S02]  /*14d60*/  ISETP.GT.U32.AND P4, PT, R29.reuse, R4, PT ;  /* 0x000000041d00720c */ /* 0x040fe40003f84070 */
[----:B------:R-:W-:Y:S02]  /*14d70*/  ISETP.GT.U32.AND P0, PT, R29, R6, PT ;  /* 0x000000061d00720c */ /* 0x000fe40003f04070 */
[----:B------:R-:W-:Y:S02]  /*14d80*/  IABS R0, R0 ;  /* 0x0000000000007213 */ /* 0x000fe40000000000 */
[----:B------:R-:W-:Y:S01]  /*14d90*/  IABS R3, R3 ;  /* 0x0000000300037213 */ /* 0x000fe20000000000 */
[----:B-1----:R-:W-:-:S02]  /*14da0*/  IMAD.MOV.U32 R10, RZ, RZ, R8 ;  /* 0x000000ffff0a7224 */ /* 0x002fc400078e0008 */
[----:B------:R-:W-:Y:S01]  /*14db0*/  @!P6 IMAD.IADD R9, R9, 0x1, -R29 ;  /* 0x000000010909e824 */ /* 0x000fe200078e0a1d */
[----:B------:R-:W-:Y:S01]  /*14dc0*/  ISETP.GE.AND P2, PT, R15, RZ, PT ;  /* 0x000000ff0f00720c */ /* 0x000fe20003f46270 */
[C---:B------:R-:W-:Y:S01]  /*14dd0*/  IMAD.HI.U32 R15, R16.reuse, R0, RZ ;  /* 0x00000000100f7227 */ /* 0x040fe200078e00ff */
[----:B------:R0:W-:Y:S03]  /*14de0*/  STL [R1+0x2244], R16 ;  /* 0x0022441001007387 */ /* 0x0001e60000100800 */
[----:B------:R-:W-:-:S04]  /*14df0*/  IMAD.HI.U32 R8, R16, R3, RZ ;  /* 0x0000000310087227 */ /* 0x000fc800078e00ff */
[--C-:B------:R-:W-:Y:S01]  /*14e00*/  @!P3 IMAD.IADD R7, R7, 0x1, -R29.reuse ;  /* 0x000000010707b824 */ /* 0x100fe200078e0a1d */
[----:B--2---:R-:W-:Y:S01]  /*14e10*/  ISETP.GE.AND P3, PT, R20, RZ, PT ;  /* 0x000000ff1400720c */ /* 0x004fe20003f66270 */
[----:B0-----:R-:W2:Y:S01]  /*14e20*/  LDL.LU R16, [R1+0x9f0] ;  /* 0x0009f00001107983 */ /* 0x001ea20000300800 */
[--C-:B------:R-:W-:Y:S01]  /*14e30*/  @!P4 IMAD.IADD R4, R4, 0x1, -R29.reuse ;  /* 0x000000010404c824 */ /* 0x100fe200078e0a1d */
[----:B---3--:R-:W-:Y:S02]  /*14e40*/  ISETP.GE.AND P4, PT, R19, RZ, PT ;  /* 0x000000ff1300720c */ /* 0x008fe40003f86270 */
[----:B------:R0:W-:Y:S01]  /*14e50*/  STL [R1+0x224c], R9 ;  /* 0x00224c0901007387 */ /* 0x0001e20000100800 */
[----:B------:R-:W-:-:S03]  /*14e60*/  @!P0 IMAD.IADD R6, R6, 0x1, -R29 ;  /* 0x0000000106068824 */ /* 0x000fc600078e0a1d */
[----:B0-----:R-:W3:Y:S04]  /*14e70*/  LDL.LU R9, [R1+0x428] ;  /* 0x0004280001097983 */ /* 0x001ee80000300800 */
[----:B------:R-:W2:Y:S04]  /*14e80*/  LDL.LU R20, [R1+0x2258] ;  /* 0x0022580001147983 */ /* 0x000ea80000300800 */
[----:B------:R-:W2:Y:S01]  /*14e90*/  LDL.LU R19, [R1+0x2254] ;  /* 0x0022540001137983 */ /* 0x000ea20000300800 */
[----:B----4-:R-:W-:-:S03]  /*14ea0*/  ISETP.GE.AND P0, PT, R14, RZ, PT ;  /* 0x000000ff0e00720c */ /* 0x010fc60003f06270 */
[----:B------:R-:W4:Y:S01]  /*14eb0*/  LDL.LU R14, [R1+0x2250] ;  /* 0x00225000010e7983 */ /* 0x000f220000300800 */
[----:B------:R-:W-:-:S04]  /*14ec0*/  IMAD.MOV R15, RZ, RZ, -R15 ;  /* 0x000000ffff0f7224 */ /* 0x000fc800078e0a0f */
[----:B------:R-:W-:Y:S02]  /*14ed0*/  IMAD R0, R29, R15, R0 ;  /* 0x0000000f1d007224 */ /* 0x000fe400078e0200 */
[----:B------:R-:W-:Y:S02]  /*14ee0*/  IMAD.MOV.U32 R15, RZ, RZ, R10 ;  /* 0x000000ffff0f7224 */ /* 0x000fe400078e000a */
[----:B------:R-:W-:-:S04]  /*14ef0*/  IMAD.MOV R8, RZ, RZ, -R8 ;  /* 0x000000ffff087224 */ /* 0x000fc800078e0a08 */
[----:B------:R-:W-:Y:S02]  /*14f00*/  IMAD R3, R29, R8, R3 ;  /* 0x000000081d037224 */ /* 0x000fe400078e0203 */
[----:B------:R-:W-:Y:S02]  /*14f10*/  @!P1 IMAD.MOV R12, RZ, RZ, -R12 ;  /* 0x000000ffff0c9224 */ /* 0x000fe400078e0a0c */
[----:B------:R-:W-:Y:S01]  /*14f20*/  @!P2 IMAD.MOV R11, RZ, RZ, -R11 ;  /* 0x000000ffff0ba224 */ /* 0x000fe200078e0a0b */
[----:B---3--:R-:W-:Y:S01]  /*14f30*/  IABS R8, R9 ;  /* 0x0000000900087213 */ /* 0x008fe20000000000 */
[----:B----4-:R-:W-:-:S04]  /*14f40*/  IMAD.MOV.U32 R10, RZ, RZ, R14 ;  /* 0x000000ffff0a7224 */ /* 0x010fc800078e000e */
[----:B------:R-:W-:Y:S02]  /*14f50*/  @!P5 IMAD.MOV R10, RZ, RZ, -R10 ;  /* 0x000000ffff0ad224 */ /* 0x000fe400078e0a0a */
[----:B------:R-:W-:Y:S02]  /*14f60*/  IMAD.MOV.U32 R14, RZ, RZ, R9 ;  /* 0x000000ffff0e7224 */ /* 0x000fe400078e0009 */
[----:B------:R-:W3:Y:S04]  /*14f70*/  LDL.LU R9, [R1+0x224c] ;  /* 0x00224c0001097983 */ /* 0x000ee80000300800 */
[----:B------:R0:W-:Y:S04]  /*14f80*/  STL [R1+0x558], R10 ;  /* 0x0005580a01007387 */ /* 0x0001e80000100800 */
[----:B0-----:R-:W4:Y:S04]  /*14f90*/  LDL.LU R10, [R1+0x2248] ;  /* 0x00224800010a7983 */ /* 0x001f280000300800 */
[----:B------:R0:W-:Y:S04]  /*14fa0*/  STL [R1+0x550], R12 ;  /* 0x0005500c01007387 */ /* 0x0001e80000100800 */
[----:B------:R1:W-:Y:S01]  /*14fb0*/  STL [R1+0x2240], R26 ;  /* 0x0022401a01007387 */ /* 0x0003e20000100800 */
[----:B0-----:R-:W-:-:S03]  /*14fc0*/  IMAD.MOV.U32 R12, RZ, RZ, R15 ;  /* 0x000000ffff0c7224 */ /* 0x001fc600078e000f */
[----:B------:R-:W-:Y:S04]  /*14fd0*/  STL [R1+0x54c], R11 ;  /* 0x00054c0b01007387 */ /* 0x000fe80000100800 */
[----:B-1----:R-:W4:Y:S04]  /*14fe0*/  LDL.LU R26, [R1+0x418] ;  /* 0x00041800011a7983 */ /* 0x002f280000300800 */
[----:B------:R0:W-:Y:S04]  /*14ff0*/  STL [R1+0x223c], R12 ;  /* 0x00223c0c01007387 */ /* 0x0001e80000100800 */
[----:B0-----:R-:W4:Y:S01]  /*15000*/  LDL.LU R12, [R1+0x41c] ;  /* 0x00041c00010c7983 */ /* 0x001f220000300800 */
[C---:B------:R-:W-:Y:S01]  /*15010*/  ISETP.GT.U32.AND P6, PT, R29.reuse, R5, PT ;  /* 0x000000051d00720c */ /* 0x040fe20003fc4070 */
[----:B--2---:R-:W-:Y:S01]  /*15020*/  IMAD.MOV.U32 R15, RZ, RZ, R16 ;  /* 0x000000ffff0f7224 */ /* 0x004fe200078e0010 */
[----:B------:R-:W-:-:S11]  /*15030*/  ISETP.GT.U32.AND P1, PT, R29, R4, PT ;  /* 0x000000041d00720c */ /* 0x000fd60003f24070 */
[--C-:B------:R-:W-:Y:S01]  /*15040*/  @!P6 IMAD.IADD R5, R5, 0x1, -R29.reuse ;  /* 0x000000010505e824 */ /* 0x100fe200078e0a1d */
[----:B------:R-:W-:Y:S01]  /*15050*/  ISETP.GT.U32.AND P6, PT, R29, R6, PT ;  /* 0x000000061d00720c */ /* 0x000fe20003fc4070 */
[----:B------:R-:W-:-:S12]  /*15060*/  @!P1 IMAD.IADD R4, R4, 0x1, -R29 ;  /* 0x0000000104049824 */ /* 0x000fd800078e0a1d */
[----:B------:R-:W-:Y:S02]  /*15070*/  @!P6 IMAD.IADD R6, R6, 0x1, -R29 ;  /* 0x000000010606e824 */ /* 0x000fe400078e0a1d */
[----:B---3--:R-:W-:-:S04]  /*15080*/  IMAD.MOV.U32 R16, RZ, RZ, R9 ;  /* 0x000000ffff107224 */ /* 0x008fc800078e0009 */
[----:B------:R-:W-:Y:S02]  /*15090*/  @!P4 IMAD.MOV R16, RZ, RZ, -R16 ;  /* 0x000000ffff10c224 */ /* 0x000fe400078e0a10 */
[----:B----4-:R-:W-:Y:S02]  /*150a0*/  IMAD.MOV.U32 R11, RZ, RZ, R10 ;  /* 0x000000ffff0b7224 */ /* 0x010fe400078e000a */
[----:B------:R-:W2:Y:S02]  /*150b0*/  LDL.LU R10, [R1+0x414] ;  /* 0x00041400010a7983 */ /* 0x000ea40000300800 */
[----:B------:R-:W-:Y:S02]  /*150c0*/  @!P3 IMAD.MOV R11, RZ, RZ, -R11 ;  /* 0x000000ffff0bb224 */ /* 0x000fe400078e0a0b */
[----:B------:R-:W3:Y:S04]  /*150d0*/  LDL.LU R9, [R1+0x420] ;  /* 0x0004200001097983 */ /* 0x000ee80000300800 */
[----:B------:R0:W-:Y:S04]  /*150e0*/  STL [R1+0x540], R11 ;  /* 0x0005400b01007387 */ /* 0x0001e80000100800 */
[----:B0-----:R-:W4:Y:S04]  /*150f0*/  LDL.LU R11, [R1+0x424] ;  /* 0x00042400010b7983 */ /* 0x001f280000300800 */
[----:B------:R0:W-:Y:S01]  /*15100*/  STL [R1+0x53c], R16 ;  /* 0x00053c1001007387 */ /* 0x0001e20000100800 */
[----:B------:R-:W-:-:S03]  /*15110*/  ISETP.GE.AND P1, PT, R26, RZ, PT ;  /* 0x000000ff1a00720c */ /* 0x000fc60003f26270 */
[----:B0-----:R-:W4:Y:S01]  /*15120*/  LDL.LU R16, [R1+0x2244] ;  /* 0x0022440001107983 */ /* 0x001f220000300800 */
[----:B------:R-:W-:-:S03]  /*15130*/  ISETP.GE.AND P6, PT, R12, RZ, PT ;  /* 0x000000ff0c00720c */ /* 0x000fc60003fc6270 */
[----:B------:R-:W4:Y:S04]  /*15140*/  LDL.LU R26, [R1+0x2240] ;  /* 0x00224000011a7983 */ /* 0x000f280000300800 */
[----:B------:R-:W4:Y:S01]  /*15150*/  LDL.LU R12, [R1+0x223c] ;  /* 0x00223c00010c7983 */ /* 0x000f220000300800 */
[C---:B------:R-:W-:Y:S02]  /*15160*/  ISETP.GT.U32.AND P2, PT, R29.reuse, R5, PT ;  /* 0x000000051d00720c */ /* 0x040fe40003f44070 */
[C---:B------:R-:W-:Y:S02]  /*15170*/  ISETP.GT.U32.AND P5, PT, R29.reuse, R7, PT ;  /* 0x000000071d00720c */ /* 0x040fe40003fa4070 */
[----:B------:R-:W-:-:S09]  /*15180*/  ISETP.GT.U32.AND P3, PT, R29, R0, PT ;  /* 0x000000001d00720c */ /* 0x000fd20003f64070 */
[--C-:B------:R-:W-:Y:S02]  /*15190*/  @!P2 IMAD.IADD R5, R5, 0x1, -R29.reuse ;  /* 0x000000010505a824 */ /* 0x100fe400078e0a1d */
[--C-:B------:R-:W-:Y:S02]  /*151a0*/  @!P5 IMAD.IADD R7, R7, 0x1, -R29.reuse ;  /* 0x000000010707d824 */ /* 0x100fe400078e0a1d */
[----:B------:R-:W-:Y:S02]  /*151b0*/  @!P3 IMAD.IADD R0, R0, 0x1, -R29 ;  /* 0x000000010000b824 */ /* 0x000fe400078e0a1d */
[----:B------:R-:W-:Y:S02]  /*151c0*/  @!P0 IMAD.MOV R7, RZ, RZ, -R7 ;  /* 0x000000ffff078224 */ /* 0x000fe400078e0a07 */
[----:B------:R-:W-:Y:S01]  /*151d0*/  @!P1 IMAD.MOV R6, RZ, RZ, -R6 ;  /* 0x000000ffff069224 */ /* 0x000fe200078e0a06 */
[----:B------:R-:W-:Y:S02]  /*151e0*/  ISETP.GE.AND P1, PT, R14, RZ, PT ;  /* 0x000000ff0e00720c */ /* 0x000fe40003f26270 */
[----:B--2---:R-:W-:-:S02]  /*151f0*/  ISETP.GE.AND P4, PT, R10, RZ, PT ;  /* 0x000000ff0a00720c */ /* 0x004fc40003f86270 */
[----:B---3--:R-:W-:Y:S01]  /*15200*/  ISETP.GE.AND P2, PT, R9, RZ, PT ;  /* 0x000000ff0900720c */ /* 0x008fe20003f46270 */
[----:B----4-:R-:W-:-:S04]  /*15210*/  IMAD.HI.U32 R10, R16, R8, RZ ;  /* 0x00000008100a7227 */ /* 0x010fc800078e00ff */
[----:B------:R-:W-:-:S04]  /*15220*/  IMAD.MOV R10, RZ, RZ, -R10 ;  /* 0x000000ffff0a7224 */ /* 0x000fc800078e0a0a */
[----:B------:R-:W-:Y:S01]  /*15230*/  IMAD R8, R29, R10, R8 ;  /* 0x0000000a1d087224 */ /* 0x000fe200078e0208 */
[----:B------:R-:W-:Y:S01]  /*15240*/  IABS R9, R12 ;  /* 0x0000000c00097213 */ /* 0x000fe20000000000 */
[----:B------:R-:W-:Y:S02]  /*15250*/  IMAD.MOV.U32 R10, RZ, RZ, R12 ;  /* 0x000000ffff0a7224 */ /* 0x000fe400078e000c */
[----:B------:R-:W-:Y:S01]  /*15260*/  IMAD.MOV.U32 R12, RZ, RZ, R4 ;  /* 0x000000ffff0c7224 */ /* 0x000fe200078e0004 */
[----:B------:R-:W-:Y:S02]  /*15270*/  ISETP.GE.AND P3, PT, R11, RZ, PT ;  /* 0x000000ff0b00720c */ /* 0x000fe40003f66270 */
[----:B------:R-:W2:Y:S01]  /*15280*/  LDL.LU R11, [R1+0x434] ;  /* 0x00043400010b7983 */ /* 0x000ea20000300800 */
[----:B------:R-:W-:-:S03]  /*15290*/  @!P4 IMAD.MOV R12, RZ, RZ, -R12 ;  /* 0x000000ffff0cc224 */ /* 0x000fc600078e0a0c */
[----:B------:R-:W-:Y:S04]  /*152a0*/  STL [R1+0x534], R7 ;  /* 0x0005340701007387 */ /* 0x000fe80000100800 */
[----:B------:R0:W-:Y:S04]  /*152b0*/  STL [R1+0x52c], R12 ;  /* 0x00052c0c01007387 */ /* 0x0001e80000100800 */
[----:B0-----:R-:W3:Y:S04]  /*152c0*/  LDL.LU R12, [R1+0x43c] ;  /* 0x00043c00010c7983 */ /* 0x001ee80000300800 */
[----:B------:R-:W-:Y:S04]  /*152d0*/  STL [R1+0x528], R6 ;  /* 0x0005280601007387 */ /* 0x000fe80000100800 */
[----:B------:R-:W4:Y:S01]  /*152e0*/  LDL.LU R14, [R1+0x448] ;  /* 0x00044800010e7983 */ /* 0x000f220000300800 */
[----:B------:R-:W-:-:S02]  /*152f0*/  ISETP.GT.U32.AND P5, PT, R29, R3, PT ;  /* 0x000000031d00720c */ /* 0x000fc40003fa4070 */
[----:B------:R-:W-:-:S11]  /*15300*/  ISETP.GT.U32.AND P0, PT, R29, R0, PT ;  /* 0x000000001d00720c */ /* 0x000fd60003f04070 */
[----:B------:R-:W-:-:S05]  /*15310*/  @!P5 IMAD.IADD R3, R3, 0x1, -R29 ;  /* 0x000000010303d824 */ /* 0x000fca00078e0a1d */
[----:B------:R-:W-:Y:S01]  /*15320*/  ISETP.GT.U32.AND P4, PT, R29, R3, PT ;  /* 0x000000031d00720c */ /* 0x000fe20003f84070 */
[----:B------:R-:W-:Y:S02]  /*15330*/  @!P6 IMAD.MOV R5, RZ, RZ, -R5 ;  /* 0x000000ffff05e224 */ /* 0x000fe400078e0a05 */
[----:B------:R-:W-:-:S03]  /*15340*/  @!P0 IMAD.IADD R0, R0, 0x1, -R29 ;  /* 0x0000000100008824 */ /* 0x000fc600078e0a1d */
[----:B------:R0:W-:Y:S07]  /*15350*/  STL [R1+0x520], R5 ;  /* 0x0005200501007387 */ /* 0x0001ee0000100800 */
[----:B------:R-:W-:Y:S02]  /*15360*/  @!P4 IMAD.IADD R3, R3, 0x1, -R29 ;  /* 0x000000010303c824 */ /* 0x000fe400078e0a1d */
[----:B0-----:R-:W-:-:S04]  /*15370*/  IMAD.MOV.U32 R5, RZ, RZ, R0 ;  /* 0x000000ffff057224 */ /* 0x001fc800078e0000 */
[----:B------:R-:W-:Y:S02]  /*15380*/  @!P2 IMAD.MOV R5, RZ, RZ, -R5 ;  /* 0x000000ffff05a224 */ /* 0x000fe400078e0a05 */
[----:B------:R-:W-:Y:S01]  /*15390*/  @!P3 IMAD.MOV R3, RZ, RZ, -R3 ;  /* 0x000000ffff03b224 */ /* 0x000fe200078e0a03 */
[----:B--2---:R-:W-:Y:S02]  /*153a0*/  IABS R7, R11 ;  /* 0x0000000b00077213 */ /* 0x004fe40000000000 */
[----:B------:R-:W-:Y:S02]  /*153b0*/  ISETP.GE.AND P0, PT, R11, RZ, PT ;  /* 0x000000ff0b00720c */ /* 0x000fe40003f06270 */
[----:B------:R-:W2:Y:S01]  /*153c0*/  LDL R11, [R1+0x430] ;  /* 0x00043000010b7983 */ /* 0x000ea20000100800 */
[----:B---3--:R-:W-:Y:S02]  /*153d0*/  ISETP.GE.AND P4, PT, R12, RZ, PT ;  /* 0x000000ff0c00720c */ /* 0x008fe40003f86270 */
[----:B------:R-:W-:-:S02]  /*153e0*/  IABS R6, R12 ;  /* 0x0000000c00067213 */ /* 0x000fc40000000000 */
[----:B------:R-:W3:Y:S04]  /*153f0*/  LDL R12, [R1+0x438] ;  /* 0x00043800010c7983 */ /* 0x000ee80000100800 */
[----:B------:R0:W-:Y:S01]  /*15400*/  STL [R1+0x51c], R5 ;  /* 0x00051c0501007387 */ /* 0x0001e20000100800 */
[----:B----4-:R-:W-:Y:S02]  /*15410*/  ISETP.GE.AND P3, PT, R14, RZ, PT ;  /* 0x000000ff0e00720c */ /* 0x010fe40003f66270 */
[----:B0-----:R-:W-:Y:S02]  /*15420*/  IABS R5, R14 ;  /* 0x0000000e00057213 */ /* 0x001fe40000000000 */
[----:B------:R-:W4:Y:S01]  /*15430*/  LDL R14, [R1+0x440] ;  /* 0x00044000010e7983 */ /* 0x000f220000100800 */
[----:B------:R-:W-:-:S04]  /*15440*/  IMAD.HI.U32 R4, R16, R9, RZ ;  /* 0x0000000910047227 */ /* 0x000fc800078e00ff */
[----:B------:R-:W-:-:S04]  /*15450*/  IMAD.MOV R4, RZ, RZ, -R4 ;  /* 0x000000ffff047224 */ /* 0x000fc800078e0a04 */
[----:B------:R-:W-:-:S05]  /*15460*/  IMAD R9, R29, R4, R9 ;  /* 0x000000041d097224 */ /* 0x000fca00078e0209 */
[----:B------:R-:W-:Y:S01]  /*15470*/  ISETP.GT.U32.AND P2, PT, R29, R9, PT ;  /* 0x000000091d00720c */ /* 0x000fe20003f44070 */
[----:B------:R-:W-:-:S04]  /*15480*/  IMAD.HI.U32 R0, R16, R7, RZ ;  /* 0x0000000710007227 */ /* 0x000fc800078e00ff */
[----:B------:R-:W-:-:S08]  /*15490*/  IMAD.MOV R0, RZ, RZ, -R0 ;  /* 0x000000ffff007224 */ /* 0x000fd000078e0a00 */
[----:B------:R-:W-:Y:S02]  /*154a0*/  @!P2 IMAD.IADD R9, R9, 0x1, -R29 ;  /* 0x000000010909a824 */ /* 0x000fe400078e0a1d */
[----:B------:R-:W-:-:S03]  /*154b0*/  IMAD R7, R29, R0, R7 ;  /* 0x000000001d077224 */ /* 0x000fc600078e0207 */
[----:B------:R-:W-:Y:S01]  /*154c0*/  ISETP.GT.U32.AND P2, PT, R29, R9, PT ;  /* 0x000000091d00720c */ /* 0x000fe20003f44070 */
[----:B------:R0:W-:Y:S01]  /*154d0*/  STL [R1+0x514], R3 ;  /* 0x0005140301007387 */ /* 0x0001e20000100800 */
[----:B------:R-:W-:Y:S01]  /*154e0*/  ISETP.GE.AND P6, PT, R10, RZ, PT ;  /* 0x000000ff0a00720c */ /* 0x000fe20003fc6270 */
[----:B0-----:R-:W-:-:S04]  /*154f0*/  IMAD.HI.U32 R3, R16, R6, RZ ;  /* 0x0000000610037227 */ /* 0x001fc800078e00ff */
[----:B------:R-:W-:-:S06]  /*15500*/  IMAD.MOV R3, RZ, RZ, -R3 ;  /* 0x000000ffff037224 */ /* 0x000fcc00078e0a03 */
[----:B------:R-:W-:Y:S01]  /*15510*/  @!P2 IMAD.IADD R9, R9, 0x1, -R29 ;  /* 0x000000010909a824 */ /* 0x000fe200078e0a1d */
[----:B------:R0:W-:Y:S01]  /*15520*/  STL [R1+0x2234], R28 ;  /* 0x0022341c01007387 */ /* 0x0001e20000100800 */
[----:B------:R-:W-:-:S03]  /*15530*/  IMAD R6, R29, R3, R6 ;  /* 0x000000031d067224 */ /* 0x000fc600078e0206 */
[----:B------:R1:W-:Y:S01]  /*15540*/  STL [R1+0x2238], R25 ;  /* 0x0022381901007387 */ /* 0x0003e20000100800 */
[----:B0-----:R-:W-:Y:S01]  /*15550*/  IMAD.MOV.U32 R28, RZ, RZ, R9 ;  /* 0x000000ffff1c7224 */ /* 0x001fe200078e0009 */
[----:B--2---:R-:W-:-:S05]  /*15560*/  IABS R4, R11 ;  /* 0x0000000b00047213 */ /* 0x004fca0000000000 */
[----:B------:R-:W-:-:S04]  /*15570*/  IMAD.HI.U32 R11, R16, R4, RZ ;  /* 0x00000004100b7227 */ /* 0x000fc800078e00ff */
[----:B------:R-:W-:Y:S01]  /*15580*/  IMAD.MOV R11, RZ, RZ, -R11 ;  /* 0x000000ffff0b7224 */ /* 0x000fe200078e0a0b */
[----:B---3--:R-:W-:Y:S01]  /*15590*/  IABS R0, R12 ;  /* 0x0000000c00007213 */ /* 0x008fe20000000000 */
[----:B------:R-:W-:-:S04]  /*155a0*/  IMAD.HI.U32 R12, R16, R5, RZ ;  /* 0x00000005100c7227 */ /* 0x000fc800078e00ff */
[----:B------:R-:W-:-:S04]  /*155b0*/  IMAD.HI.U32 R10, R16, R0, RZ ;  /* 0x00000000100a7227 */ /* 0x000fc800078e00ff */
[----:B------:R-:W-:Y:S02]  /*155c0*/  IMAD.MOV R12, RZ, RZ, -R12 ;  /* 0x000000ffff0c7224 */ /* 0x000fe400078e0a0c */
[----:B------:R-:W-:Y:S02]  /*155d0*/  IMAD.MOV R10, RZ, RZ, -R10 ;  /* 0x000000ffff0a7224 */ /* 0x000fe400078e0a0a */
[C---:B------:R-:W-:Y:S02]  /*155e0*/  IMAD R5, R29.reuse, R12, R5 ;  /* 0x0000000c1d057224 */ /* 0x040fe400078e0205 */
[C---:B------:R-:W-:Y:S01]  /*155f0*/  IMAD R4, R29.reuse, R11, R4 ;  /* 0x0000000b1d047224 */ /* 0x040fe200078e0204 */
[----:B----4-:R-:W-:Y:S01]  /*15600*/  IABS R3, R14 ;  /* 0x0000000e00037213 */ /* 0x010fe20000000000 */
[C---:B------:R-:W-:Y:S01]  /*15610*/  IMAD R0, R29.reuse, R10, R0 ;  /* 0x0000000a1d007224 */ /* 0x040fe200078e0200 */
[----:B------:R-:W2:Y:S04]  /*15620*/  LDL R14, [R1+0x444] ;  /* 0x00044400010e7983 */ /* 0x000ea80000100800 */
[----:B------:R-:W3:Y:S04]  /*15630*/  LDL R12, [R1+0x44c] ;  /* 0x00044c00010c7983 */ /* 0x000ee80000100800 */
[----:B------:R-:W4:Y:S04]  /*15640*/  LDL R11, [R1+0x450] ;  /* 0x00045000010b7983 */ /* 0x000f280000100800 */
[----:B------:R-:W2:Y:S04]  /*15650*/  LDL R10, [R1+0x454] ;  /* 0x00045400010a7983 */ /* 0x000ea80000100800 */
[----:B------:R-:W2:Y:S01]  /*15660*/  LDL.LU R9, [R1+0x430] ;  /* 0x0004300001097983 */ /* 0x000ea20000300800 */
[----:B------:R-:W-:-:S13]  /*15670*/  ISETP.GT.U32.AND P5, PT, R29, R8, PT ;  /* 0x000000081d00720c */ /* 0x000fda0003fa4070 */
[----:B------:R-:W-:-:S05]  /*15680*/  @!P5 IMAD.IADD R8, R8, 0x1, -R29 ;  /* 0x000000010808d824 */ /* 0x000fca00078e0a1d */
[C---:B------:R-:W-:Y:S02]  /*15690*/  ISETP.GT.U32.AND P5, PT, R29.reuse, R8, PT ;  /* 0x000000081d00720c */ /* 0x040fe40003fa4070 */
[----:B------:R-:W-:-:S11]  /*156a0*/  ISETP.GT.U32.AND P2, PT, R29, R6, PT ;  /* 0x000000061d00720c */ /* 0x000fd60003f44070 */
[----:B------:R-:W-:Y:S01]  /*156b0*/  @!P5 IMAD.IADD R8, R8, 0x1, -R29 ;  /* 0x000000010808d824 */ /* 0x000fe200078e0a1d */
[----:B------:R-:W-:-:S03]  /*156c0*/  ISETP.GT.U32.AND P5, PT, R29, R7, PT ;  /* 0x000000071d00720c */ /* 0x000fc60003fa4070 */
[----:B-1----:R-:W-:-:S04]  /*156d0*/  IMAD.MOV.U32 R25, RZ, RZ, R8 ;  /* 0x000000ffff197224 */ /* 0x002fc800078e0008 */
[----:B------:R-:W-:Y:S01]  /*156e0*/  @!P1 IMAD.MOV R25, RZ, RZ, -R25 ;  /* 0x000000ffff199224 */ /* 0x000fe200078e0a19 */
[----:B------:R-:W-:-:S05]  /*156f0*/  ISETP.GT.U32.AND P1, PT, R29, R5, PT ;  /* 0x000000051d00720c */ /* 0x000fca0003f24070 */
[----:B------:R-:W-:-:S05]  /*15700*/  @!P5 IMAD.IADD R7, R7, 0x1, -R29 ;  /* 0x000000010707d824 */ /* 0x000fca00078e0a1d */
[----:B------:R-:W-:Y:S01]  /*15710*/  ISETP.GT.U32.AND P5, PT, R29, R7, PT ;  /* 0x000000071d00720c */ /* 0x000fe20003fa4070 */
[----:B------:R-:W-:Y:S02]  /*15720*/  @!P2 IMAD.IADD R6, R6, 0x1, -R29 ;  /* 0x000000010606a824 */ /* 0x000fe400078e0a1d */
[----:B------:R-:W-:-:S04]  /*15730*/  IMAD.HI.U32 R8, R16, R3, RZ ;  /* 0x0000000310087227 */ /* 0x000fc800078e00ff */
[----:B------:R-:W-:Y:S01]  /*15740*/  @!P1 IMAD.IADD R5, R5, 0x1, -R29 ;  /* 0x0000000105059824 */ /* 0x000fe200078e0a1d */
[----:B------:R-:W-:Y:S01]  /*15750*/  ISETP.GT.U32.AND P1, PT, R29, R6, PT ;  /* 0x000000061d00720c */ /* 0x000fe20003f24070 */
[----:B------:R-:W-:-:S04]  /*15760*/  IMAD.MOV R8, RZ, RZ, -R8 ;  /* 0x000000ffff087224 */ /* 0x000fc800078e0a08 */
[----:B------:R-:W-:Y:S02]  /*15770*/  @!P5 IMAD.IADD R7, R7, 0x1, -R29 ;  /* 0x000000010707d824 */ /* 0x000fe400078e0a1d */
[----:B------:R-:W-:Y:S02]  /*15780*/  IMAD R3, R29, R8, R3 ;  /* 0x000000081d037224 */ /* 0x000fe400078e0203 */
[----:B------:R-:W-:Y:S02]  /*15790*/  @!P6 IMAD.MOV R28, RZ, RZ, -R28 ;  /* 0x000000ffff1ce224 */ /* 0x000fe400078e0a1c */
[----:B------:R-:W-:Y:S01]  /*157a0*/  IMAD.MOV.U32 R8, RZ, RZ, R7 ;  /* 0x000000ffff087224 */ /* 0x000fe200078e0007 */
[----:B------:R0:W-:Y:S01]  /*157b0*/  STL [R1+0x510], R25 ;  /* 0x0005101901007387 */ /* 0x0001e20000100800 */
[----:B------:R-:W-:Y:S02]  /*157c0*/  @!P1 IMAD.IADD R6, R6, 0x1, -R29 ;  /* 0x0000000106069824 */ /* 0x000fe400078e0a1d */
[----:B------:R-:W-:Y:S01]  /*157d0*/  @!P0 IMAD.MOV R8, RZ, RZ, -R8 ;  /* 0x000000ffff088224 */ /* 0x000fe200078e0a08 */
[----:B0-----:R-:W4:Y:S04]  /*157e0*/  LDL.LU R25, [R1+0x2238] ;  /* 0x0022380001197983 */ /* 0x001f280000300800 */
[----:B------:R0:W-:Y:S04]  /*157f0*/  STL [R1+0x508], R28 ;  /* 0x0005081c01007387 */ /* 0x0001e80000100800 */
[----:B0-----:R-:W4:Y:S01]  /*15800*/  LDL.LU R28, [R1+0x2234] ;  /* 0x00223400011c7983 */ /* 0x001f220000300800 */
[----:B--2---:R-:W-:-:S03]  /*15810*/  ISETP.GE.AND P5, PT, R9, RZ, PT ;  /* 0x000000ff0900720c */ /* 0x004fc60003fa6270 */
[----:B------:R-:W2:Y:S04]  /*15820*/  LDL.LU R9, [R1+0x438] ;  /* 0x0004380001097983 */ /* 0x000ea80000300800 */
[----:B------:R0:W-:Y:S04]  /*15830*/  STL [R1+0x2230], R22 ;  /* 0x0022301601007387 */ /* 0x0001e80000100800 */
[----:B------:R-:W-:Y:S04]  /*15840*/  STL [R1+0x500], R8 ;  /* 0x0005000801007387 */ /* 0x000fe80000100800 */
[----:B0-----:R-:W2:Y:S04]  /*15850*/  LDL.LU R22, [R1+0x440] ;  /* 0x0004400001167983 */ /* 0x001ea80000300800 */
[----:B------:R0:W-:Y:S04]  /*15860*/  STL [R1+0x222c], R6 ;  /* 0x00222c0601007387 */ /* 0x0001e80000100800 */
[----:B0-----:R-:W2:Y:S01]  /*15870*/  LDL.LU R6, [R1+0x444] ;  /* 0x0004440001067983 */ /* 0x001ea20000300800 */
[----:B------:R-:W-:-:S02]  /*15880*/  ISETP.GT.U32.AND P2, PT, R29, R0, PT ;  /* 0x000000001d00720c */ /* 0x000fc40003f44070 */
[C---:B------:R-:W-:Y:S02]  /*15890*/  ISETP.GT.U32.AND P6, PT, R29.reuse, R4, PT ;  /* 0x000000041d00720c */ /* 0x040fe40003fc4070 */
[----:B------:R-:W-:-:S09]  /*158a0*/  ISETP.GT.U32.AND P1, PT, R29, R3, PT ;  /* 0x000000031d00720c */ /* 0x000fd20003f24070 */
[--C-:B------:R-:W-:Y:S02]  /*158b0*/  @!P2 IMAD.IADD R0, R0, 0x1, -R29.reuse ;  /* 0x000000010000a824 */ /* 0x100fe400078e0a1d */
[--C-:B------:R-:W-:Y:S01]  /*158c0*/  @!P6 IMAD.IADD R4, R4, 0x1, -R29.reuse ;  /* 0x000000010404e824 */ /* 0x100fe200078e0a1d */
[C---:B------:R-:W-:Y:S02]  /*158d0*/  ISETP.GT.U32.AND P6, PT, R29.reuse, R5, PT ;  /* 0x000000051d00720c */ /* 0x040fe40003fc4070 */
[----:B------:R-:W-:Y:S02]  /*158e0*/  ISETP.GT.U32.AND P2, PT, R29, R0, PT ;  /* 0x000000001d00720c */ /* 0x000fe40003f44070 */
[----:B---3--:R-:W-:Y:S02]  /*158f0*/  IABS R12, R12 ;  /* 0x0000000c000c7213 */ /* 0x008fe40000000000 */
[----:B----4-:R-:W-:Y:S01]  /*15900*/  IABS R11, R11 ;  /* 0x0000000b000b7213 */ /* 0x010fe20000000000 */
[----:B------:R-:W-:-:S06]  /*15910*/  @!P1 IMAD.IADD R3, R3, 0x1, -R29 ;  /* 0x0000000103039824 */ /* 0x000fcc00078e0a1d */
[--C-:B------:R-:W-:Y:S02]  /*15920*/  @!P6 IMAD.IADD R5, R5, 0x1, -R29.reuse ;  /* 0x000000010505e824 */ /* 0x100fe400078e0a1d */
[----:B------:R-:W-:Y:S02]  /*15930*/  @!P2 IMAD.IADD R0, R0, 0x1, -R29 ;  /* 0x000000010000a824 */ /* 0x000fe400078e0a1d */
[----:B------:R-:W-:-:S04]  /*15940*/  IMAD.HI.U32 R8, R16, R11, RZ ;  /* 0x0000000b10087227 */ /* 0x000fc800078e00ff */
[----:B------:R-:W-:-:S04]  /*15950*/  IMAD.MOV R8, RZ, RZ, -R8 ;  /* 0x000000ffff087224 */ /* 0x000fc800078e0a08 */
[----:B------:R-:W-:Y:S01]  /*15960*/  IMAD R11, R29, R8, R11 ;  /* 0x000000081d0b7224 */ /* 0x000fe200078e020b */
[----:B--2---:R-:W-:Y:S01]  /*15970*/  ISETP.GE.AND P6, PT, R9, RZ, PT ;  /* 0x000000ff0900720c */ /* 0x004fe20003fc6270 */
[----:B------:R-:W-:-:S04]  /*15980*/  IMAD.HI.U32 R9, R16, R12, RZ ;  /* 0x0000000c10097227 */ /* 0x000fc800078e00ff */
[----:B------:R-:W-:Y:S01]  /*15990*/  IMAD.MOV R9, RZ, RZ, -R9 ;  /* 0x000000ffff097224 */ /* 0x000fe200078e0a09 */
[----:B------:R-:W-:Y:S02]  /*159a0*/  ISETP.GE.AND P2, PT, R22, RZ, PT ;  /* 0x000000ff1600720c */ /* 0x000fe40003f46270 */
[----:B------:R-:W2:Y:S01]  /*159b0*/  LDL.LU R22, [R1+0x2230] ;  /* 0x0022300001167983 */ /* 0x000ea20000300800 */
[----:B------:R-:W-:Y:S01]  /*159c0*/  IMAD R12, R29, R9, R12 ;  /* 0x000000091d0c7224 */ /* 0x000fe200078e020c */
[----:B------:R-:W-:Y:S02]  /*159d0*/  ISETP.GE.AND P1, PT, R6, RZ, PT ;  /* 0x000000ff0600720c */ /* 0x000fe40003f26270 */
[----:B------:R-:W3:Y:S04]  /*159e0*/  LDL.LU R6, [R1+0x222c] ;  /* 0x00222c0001067983 */ /* 0x000ee80000300800 */
[----:B------:R-:W4:Y:S04]  /*159f0*/  LDL R9, [R1+0x458] ;  /* 0x0004580001097983 */ /* 0x000f280000100800 */
[----:B------:R-:W2:Y:S01]  /*15a00*/  LDL R8, [R1+0x45c] ;  /* 0x00045c0001087983 */ /* 0x000ea20000100800 */
[----:B------:R-:W-:-:S05]  /*15a10*/  IABS R14, R14 ;  /* 0x0000000e000e7213 */ /* 0x000fca0000000000 */
[----:B------:R-:W-:Y:S01]  /*15a20*/  IMAD.HI.U32 R7, R16, R14, RZ ;  /* 0x0000000e10077227 */ /* 0x000fe200078e00ff */
[----:B------:R-:W-:-:S03]  /*15a30*/  IABS R10, R10 ;  /* 0x0000000a000a7213 */ /* 0x000fc60000000000 */
[----:B------:R-:W-:-:S04]  /*15a40*/  IMAD.MOV R7, RZ, RZ, -R7 ;  /* 0x000000ffff077224 */ /* 0x000fc800078e0a07 */
[C---:B------:R-:W-:Y:S02]  /*15a50*/  IMAD R14, R29.reuse, R7, R14 ;  /* 0x000000071d0e7224 */ /* 0x040fe400078e020e */
[----:B------:R-:W-:Y:S01]  /*15a60*/  IMAD.HI.U32 R7, R16, R10, RZ ;  /* 0x0000000a10077227 */ /* 0x000fe200078e00ff */
[----:B------:R-:W-:-:S03]  /*15a70*/  ISETP.GT.U32.AND P0, PT, R29, R4, PT ;  /* 0x000000041d00720c */ /* 0x000fc60003f04070 */
[----:B------:R-:W-:-:S04]  /*15a80*/  IMAD.MOV R7, RZ, RZ, -R7 ;  /* 0x000000ffff077224 */ /* 0x000fc800078e0a07 */
[----:B------:R-:W-:Y:S02]  /*15a90*/  IMAD R10, R29, R7, R10 ;  /* 0x000000071d0a7224 */ /* 0x000fe400078e020a */
[----:B------:R-:W-:-:S04]  /*15aa0*/  @!P3 IMAD.MOV R5, RZ, RZ, -R5 ;  /* 0x000000ffff05b224 */ /* 0x000fc800078e0a05 */
[----:B------:R-:W-:Y:S02]  /*15ab0*/  @!P0 IMAD.IADD R4, R4, 0x1, -R29 ;  /* 0x0000000104048824 */ /* 0x000fe400078e0a1d */
[----:B---3--:R-:W-:-:S04]  /*15ac0*/  IMAD.MOV.U32 R7, RZ, RZ, R6 ;  /* 0x000000ffff077224 */ /* 0x008fc800078e0006 */
[----:B------:R-:W-:Y:S01]  /*15ad0*/  @!P4 IMAD.MOV R7, RZ, RZ, -R7 ;  /* 0x000000ffff07c224 */ /* 0x000fe200078e0a07 */
[----:B----4-:R-:W-:-:S04]  /*15ae0*/  IABS R9, R9 ;  /* 0x0000000900097213 */ /* 0x010fc80000000000 */
[----:B------:R0:W-:Y:S01]  /*15af0*/  STL [R1+0x4f8], R7 ;  /* 0x0004f80701007387 */ /* 0x0001e20000100800 */
[----:B--2---:R-:W-:-:S03]  /*15b00*/  IABS R6, R8 ;  /* 0x0000000800067213 */ /* 0x004fc60000000000 */
[----:B0-----:R-:W2:Y:S04]  /*15b10*/  LDL.LU R7, [R1+0x44c] ;  /* 0x00044c0001077983 */ /* 0x001ea80000300800 */
[----:B------:R0:W-:Y:S04]  /*15b20*/  STL [R1+0x4f0], R5 ;  /* 0x0004f00501007387 */ /* 0x0001e80000100800 */
[----:B------:R-:W3:Y:S04]  /*15b30*/  LDL.LU R8, [R1+0x450] ;  /* 0x0004500001087983 */ /* 0x000ee80000300800 */
[----:B------:R1:W-:Y:S01]  /*15b40*/  STL [R1+0x2228], R9 ;  /* 0x0022280901007387 */ /* 0x0003e20000100800 */
[----:B0-----:R-:W-:-:S02]  /*15b50*/  IMAD.MOV.U32 R5, RZ, RZ, R4 ;  /* 0x000000ffff057224 */ /* 0x001fc400078e0004 */
[----:B------:R-:W-:Y:S02]  /*15b60*/  IMAD.HI.U32 R4, R16, R9, RZ ;  /* 0x0000000910047227 */ /* 0x000fe400078e00ff */
[----:B-1----:R-:W4:Y:S01]  /*15b70*/  LDL.LU R9, [R1+0x454] ;  /* 0x0004540001097983 */ /* 0x002f220000300800 */
[C---:B------:R-:W-:Y:S02]  /*15b80*/  ISETP.GT.U32.AND P0, PT, R29.reuse, R14, PT ;  /* 0x0000000e1d00720c */ /* 0x040fe40003f04070 */
[----:B------:R-:W-:-:S11]  /*15b90*/  ISETP.GT.U32.AND P3, PT, R29, R12, PT ;  /* 0x0000000c1d00720c */ /* 0x000fd60003f64070 */
[----:B------:R-:W-:-:S05]  /*15ba0*/  @!P0 IMAD.IADD R14, R14, 0x1, -R29 ;  /* 0x000000010e0e8824 */ /* 0x000fca00078e0a1d */
[----:B------:R-:W-:Y:S01]  /*15bb0*/  ISETP.GT.U32.AND P4, PT, R29, R14, PT ;  /* 0x0000000e1d00720c */ /* 0x000fe20003f84070 */
[----:B------:R-:W-:Y:S02]  /*15bc0*/  @!P5 IMAD.MOV R5, RZ, RZ, -R5 ;  /* 0x000000ffff05d224 */ /* 0x000fe400078e0a05 */
[----:B------:R-:W-:-:S03]  /*15bd0*/  @!P6 IMAD.MOV R0, RZ, RZ, -R0 ;  /* 0x000000ffff00e224 */ /* 0x000fc600078e0a00 */
[----:B------:R0:W-:Y:S01]  /*15be0*/  STL [R1+0x4ec], R5 ;  /* 0x0004ec0501007387 */ /* 0x0001e20000100800 */
[----:B------:R-:W-:-:S06]  /*15bf0*/  @!P3 IMAD.IADD R12, R12, 0x1, -R29 ;  /* 0x000000010c0cb824 */ /* 0x000fcc00078e0a1d */
[----:B------:R-:W-:Y:S01]  /*15c00*/  @!P4 IMAD.IADD R14, R14, 0x1, -R29 ;  /* 0x000000010e0ec824 */ /* 0x000fe200078e0a1d */
[----:B------:R-:W-:Y:S04]  /*15c10*/  STL [R1+0x4e4], R0 ;  /* 0x0004e40001007387 */ /* 0x000fe80000100800 */
[----:B------:R1:W-:Y:S04]  /*15c20*/  STL [R1+0x2224], R14 ;  /* 0x0022240e01007387 */ /* 0x0003e80000100800 */
[----:B0-----:R-:W4:Y:S04]  /*15c30*/  LDL R5, [R1+0x468] ;  /* 0x0004680001057983 */ /* 0x001f280000100800 */
[----:B-1----:R-:W4:Y:S01]  /*15c40*/  LDL R14, [R1+0x460] ;  /* 0x00046000010e7983 */ /* 0x002f220000100800 */
[----:B--2---:R-:W-:Y:S01]  /*15c50*/  ISETP.GE.AND P6, PT, R7, RZ, PT ;  /* 0x000000ff0700720c */ /* 0x004fe20003fc6270 */
[----:B------:R-:W-:-:S02]  /*15c60*/  IMAD.MOV.U32 R7, RZ, RZ, R15 ;  /* 0x000000ffff077224 */ /* 0x000fc400078e000f */
[----:B------:R-:W2:Y:S01]  /*15c70*/  LDL R15, [R1+0x46c] ;  /* 0x00046c00010f7983 */ /* 0x000ea20000100800 */
[----:B---3--:R-:W-:-:S03]  /*15c80*/  ISETP.GE.AND P4, PT, R8, RZ, PT ;  /* 0x000000ff0800720c */ /* 0x008fc60003f86270 */
[----:B------:R-:W3:Y:S01]  /*15c90*/  LDL R8, [R1+0x464] ;  /* 0x0004640001087983 */ /* 0x000ee20000100800 */
[----:B----4-:R-:W-:-:S03]  /*15ca0*/  ISETP.GE.AND P3, PT, R9, RZ, PT ;  /* 0x000000ff0900720c */ /* 0x010fc60003f66270 */
[----:B------:R-:W4:Y:S01]  /*15cb0*/  LDL.LU R9, [R1+0x2228] ;  /* 0x0022280001097983 */ /* 0x000f220000300800 */
[C---:B------:R-:W-:Y:S02]  /*15cc0*/  ISETP.GT.U32.AND P0, PT, R29.reuse, R3, PT ;  /* 0x000000031d00720c */ /* 0x040fe40003f04070 */
[----:B------:R-:W-:-:S11]  /*15cd0*/  ISETP.GT.U32.AND P5, PT, R29, R11, PT ;  /* 0x0000000b1d00720c */ /* 0x000fd60003fa4070 */
[--C-:B------:R-:W-:Y:S02]  /*15ce0*/  @!P0 IMAD.IADD R3, R3, 0x1, -R29.reuse ;  /* 0x0000000103038824 */ /* 0x100fe400078e0a1d */
[----:B------:R-:W-:Y:S02]  /*15cf0*/  @!P5 IMAD.IADD R11, R11, 0x1, -R29 ;  /* 0x000000010b0bd824 */ /* 0x000fe400078e0a1d */
[----:B------:R-:W-:-:S03]  /*15d00*/  @!P2 IMAD.MOV R3, RZ, RZ, -R3 ;  /* 0x000000ffff03a224 */ /* 0x000fc600078e0a03 */
[----:B------:R-:W-:Y:S01]  /*15d10*/  ISETP.GT.U32.AND P2, PT, R29, R11, PT ;  /* 0x0000000b1d00720c */ /* 0x000fe20003f44070 */
[----:B------:R-:W-:Y:S01]  /*15d20*/  IMAD.MOV R4, RZ, RZ, -R4 ;  /* 0x000000ffff047224 */ /* 0x000fe200078e0a04 */
[----:B------:R-:W-:Y:S11]  /*15d30*/  STL [R1+0x4d4], R3 ;  /* 0x0004d40301007387 */ /* 0x000ff60000100800 */
[----:B------:R-:W-:-:S02]  /*15d40*/  @!P2 IMAD.IADD R11, R11, 0x1, -R29 ;  /* 0x000000010b0ba824 */ /* 0x000fc400078e0a1d */
[C---:B----4-:R-:W-:Y:S01]  /*15d50*/  IMAD R9, R29.reuse, R4, R9 ;  /* 0x000000041d097224 */ /* 0x050fe200078e0209 */
[----:B------:R-:W-:Y:S02]  /*15d60*/  IABS R4, R14 ;  /* 0x0000000e00047213 */ /* 0x000fe40000000000 */
[----:B------:R-:W4:Y:S04]  /*15d70*/  LDL.LU R14, [R1+0x45c] ;  /* 0x00045c00010e7983 */ /* 0x000f280000300800 */
[----:B------:R0:W-:Y:S04]  /*15d80*/  STL [R1+0x2220], R11 ;  /* 0x0022200b01007387 */ /* 0x0001e80000100800 */
[----:B0-----:R-:W4:Y:S01]  /*15d90*/  LDL.LU R11, [R1+0x458] ;  /* 0x00045800010b7983 */ /* 0x001f220000300800 */
[----:B------:R-:W-:Y:S01]  /*15da0*/  ISETP.GT.U32.AND P0, PT, R29, R10, PT ;  /* 0x0000000a1d00720c */ /* 0x000fe20003f04070 */
[----:B------:R-:W-:-:S04]  /*15db0*/  IMAD.HI.U32 R0, R16, R6, RZ ;  /* 0x0000000610007227 */ /* 0x000fc800078e00ff */
[----:B------:R-:W-:-:S04]  /*15dc0*/  IMAD.MOV R0, RZ, RZ, -R0 ;  /* 0x000000ffff007224 */ /* 0x000fc800078e0a00 */
[----:B------:R-:W-:-:S04]  /*15dd0*/  IMAD R6, R29, R0, R6 ;  /* 0x000000001d067224 */ /* 0x000fc800078e0206 */
[----:B------:R-:W-:Y:S01]  /*15de0*/  @!P0 IMAD.IADD R10, R10, 0x1, -R29 ;  /* 0x000000010a0a8824 */ /* 0x000fe200078e0a1d */
[C---:B------:R-:W-:Y:S02]  /*15df0*/  ISETP.GT.U32.AND P2, PT, R29.reuse, R6, PT ;  /* 0x000000061d00720c */ /* 0x040fe40003f44070 */
[----:B---3--:R-:W-:Y:S02]  /*15e00*/  IABS R8, R8 ;  /* 0x0000000800087213 */ /* 0x008fe40000000000 */
[----:B------:R-:W-:Y:S02]  /*15e10*/  ISETP.GT.U32.AND P0, PT, R29, R10, PT ;  /* 0x0000000a1d00720c */ /* 0x000fe40003f04070 */
[----:B------:R-:W-:Y:S02]  /*15e20*/  IABS R0, R5 ;  /* 0x0000000500007213 */ /* 0x000fe40000000000 */
[----:B--2---:R-:W-:Y:S01]  /*15e30*/  IABS R5, R15 ;  /* 0x0000000f00057213 */ /* 0x004fe20000000000 */
[----:B------:R-:W-:-:S04]  /*15e40*/  IMAD.HI.U32 R15, R16, R8, RZ ;  /* 0x00000008100f7227 */ /* 0x000fc800078e00ff */
[----:B------:R-:W-:Y:S02]  /*15e50*/  IMAD.MOV R15, RZ, RZ, -R15 ;  /* 0x000000ffff0f7224 */ /* 0x000fe400078e0a0f */
[--C-:B------:R-:W-:Y:S02]  /*15e60*/  @!P2 IMAD.IADD R6, R6, 0x1, -R29.reuse ;  /* 0x000000010606a824 */ /* 0x100fe400078e0a1d */
[----:B------:R-:W-:Y:S02]  /*15e70*/  @!P0 IMAD.IADD R10, R10, 0x1, -R29 ;  /* 0x000000010a0a8824 */ /* 0x000fe400078e0a1d */
[----:B------:R-:W-:Y:S01]  /*15e80*/  IMAD R8, R29, R15, R8 ;  /* 0x0000000f1d087224 */ /* 0x000fe200078e0208 */
[----:B----4-:R-:W-:Y:S02]  /*15e90*/  ISETP.GE.AND P2, PT, R14, RZ, PT ;  /* 0x000000ff0e00720c */ /* 0x010fe40003f46270 */
[----:B------:R-:W2:Y:S04]  /*15ea0*/  LDL.LU R14, [R1+0x2224] ;  /* 0x00222400010e7983 */ /* 0x000ea80000300800 */
[----:B------:R-:W3:Y:S01]  /*15eb0*/  LDL R15, [R1+0x474] ;  /* 0x00047400010f7983 */ /* 0x000ee20000100800 */
[----:B------:R-:W-:Y:S01]  /*15ec0*/  ISETP.GE.AND P0, PT, R11, RZ, PT ;  /* 0x000000ff0b00720c */ /* 0x000fe20003f06270 */
[----:B------:R-:W-:-:S02]  /*15ed0*/  IMAD.MOV.U32 R11, RZ, RZ, R7 ;  /* 0x000000ffff0b7224 */ /* 0x000fc400078e0007 */
[----:B------:R-:W-:-:S04]  /*15ee0*/  IMAD.HI.U32 R7, R16, R0, RZ ;  /* 0x0000000010077227 */ /* 0x000fc800078e00ff */
[----:B------:R-:W-:-:S04]  /*15ef0*/  IMAD.MOV R7, RZ, RZ, -R7 ;  /* 0x000000ffff077224 */ /* 0x000fc800078e0a07 */
[C---:B------:R-:W-:Y:S02]  /*15f00*/  IMAD R0, R29.reuse, R7, R0 ;  /* 0x000000071d007224 */ /* 0x040fe400078e0200 */
[----:B------:R-:W4:Y:S04]  /*15f10*/  LDL R7, [R1+0x470] ;  /* 0x0004700001077983 */ /* 0x000f280000100800 */
[----:B------:R0:W-:Y:S04]  /*15f20*/  STL [R1+0x221c], R0 ;  /* 0x00221c0001007387 */ /* 0x0001e80000100800 */
[----:B0-----:R-:W4:Y:S01]  /*15f30*/  LDL.LU R0, [R1+0x47c] ;  /* 0x00047c0001007983 */ /* 0x001f220000300800 */
[----:B------:R-:W-:Y:S01]  /*15f40*/  IMAD.HI.U32 R3, R16, R4, RZ ;  /* 0x0000000410037227 */ /* 0x000fe200078e00ff */
[----:B------:R-:W-:-:S03]  /*15f50*/  ISETP.GT.U32.AND P5, PT, R29, R12, PT ;  /* 0x0000000c1d00720c */ /* 0x000fc60003fa4070 */
[----:B------:R-:W-:-:S04]  /*15f60*/  IMAD.MOV R3, RZ, RZ, -R3 ;  /* 0x000000ffff037224 */ /* 0x000fc800078e0a03 */
[----:B------:R-:W-:Y:S02]  /*15f70*/  IMAD R4, R29, R3, R4 ;  /* 0x000000031d047224 */ /* 0x000fe400078e0204 */
[----:B------:R-:W-:-:S04]  /*15f80*/  IMAD.HI.U32 R3, R16, R5, RZ ;  /* 0x0000000510037227 */ /* 0x000fc800078e00ff */
[----:B------:R-:W-:Y:S02]  /*15f90*/  IMAD.MOV R3, RZ, RZ, -R3 ;  /* 0x000000ffff037224 */ /* 0x000fe400078e0a03 */
[----:B------:R-:W-:Y:S02]  /*15fa0*/  @!P5 IMAD.IADD R12, R12, 0x1, -R29 ;  /* 0x000000010c0cd824 */ /* 0x000fe400078e0a1d */
[----:B------:R-:W-:Y:S01]  /*15fb0*/  IMAD R5, R29, R3, R5 ;  /* 0x000000031d057224 */ /* 0x000fe200078e0205 */
[----:B---3--:R-:W-:Y:S01]  /*15fc0*/  IABS R3, R15 ;  /* 0x0000000f00037213 */ /* 0x008fe20000000000 */
[----:B------:R-:W-:Y:S02]  /*15fd0*/  IMAD.MOV.U32 R15, RZ, RZ, R11 ;  /* 0x000000ffff0f7224 */ /* 0x000fe400078e000b */
[----:B--2---:R-:W-:Y:S02]  /*15fe0*/  IMAD.MOV.U32 R11, RZ, RZ, R14 ;  /* 0x000000ffff0b7224 */ /* 0x004fe400078e000e */
[----:B------:R-:W-:-:S02]  /*15ff0*/  IMAD.MOV.U32 R14, RZ, RZ, R12 ;  /* 0x000000ffff0e7224 */ /* 0x000fc400078e000c */
[----:B------:R-:W-:Y:S01]  /*16000*/  @!P1 IMAD.MOV R11, RZ, RZ, -R11 ;  /* 0x000000ffff0b9224 */ /* 0x000fe200078e0a0b */
[----:B------:R-:W2:Y:S01]  /*16010*/  LDL.LU R12, [R1+0x7a4] ;  /* 0x0007a400010c7983 */ /* 0x000ea20000300800 */
[----:B------:R-:W-:-:S03]  /*16020*/  @!P6 IMAD.MOV R14, RZ, RZ, -R14 ;  /* 0x000000ffff0ee224 */ /* 0x000fc600078e0a0e */
[----:B------:R0:W-:Y:S04]  /*16030*/  STL [R1+0x4d0], R11 ;  /* 0x0004d00b01007387 */ /* 0x0001e80000100800 */
[----:B0-----:R-:W3:Y:S04]  /*16040*/  LDL.LU R11, [R1+0x2220] ;  /* 0x00222000010b7983 */ /* 0x001ee80000300800 */
[----:B------:R4:W-:Y:S02]  /*16050*/  STL [R1+0x4cc], R14 ;  /* 0x0004cc0e01007387 */ /* 0x0009e40000100800 */
[----:B----4-:R-:W-:-:S05]  /*16060*/  IMAD.MOV.U32 R14, RZ, RZ, R0 ;  /* 0x000000ffff0e7224 */ /* 0x010fca00078e0000 */
[----:B------:R0:W-:Y:S04]  /*16070*/  STL [R1+0x2218], R14 ;  /* 0x0022180e01007387 */ /* 0x0001e80000100800 */
[----:B0-----:R-:W4:Y:S01]  /*16080*/  LDL.LU R14, [R1+0x460] ;  /* 0x00046000010e7983 */ /* 0x001f220000300800 */
[----:B------:R-:W-:Y:S01]  /*16090*/  ISETP.GT.U32.AND P6, PT, R29, R6, PT ;  /* 0x000000061d00720c */ /* 0x000fe20003fc4070 */
[----:B------:R-:W-:Y:S01]  /*160a0*/  IMAD.MOV.U32 R0, RZ, RZ, R10 ;  /* 0x000000ffff007224 */ /* 0x000fe200078e000a */
[----:B------:R-:W-:-:S03]  /*160b0*/  IABS R7, R7 ;  /* 0x0000000700077213 */ /* 0x000fc60000000000 */
[----:B------:R-:W-:Y:S02]  /*160c0*/  @!P3 IMAD.MOV R0, RZ, RZ, -R0 ;  /* 0x000000ffff00b224 */ /* 0x000fe400078e0a00 */
[----:B------:R-:W-:-:S06]  /*160d0*/  IMAD.HI.U32 R10, R16, R3, RZ ;  /* 0x00000003100a7227 */ /* 0x000fcc00078e00ff */
[----:B------:R-:W-:Y:S02]  /*160e0*/  @!P6 IMAD.IADD R6, R6, 0x1, -R29 ;  /* 0x000000010606e824 */ /* 0x000fe400078e0a1d */
[----:B---3--:R-:W-:-:S05]  /*160f0*/  @!P4 IMAD.MOV R11, RZ, RZ, -R11 ;  /* 0x000000ffff0bc224 */ /* 0x008fca00078e0a0b */
[----:B------:R0:W-:Y:S04]  /*16100*/  STL [R1+0x4c8], R11 ;  /* 0x0004c80b01007387 */ /* 0x0001e80000100800 */
[----:B------:R1:W-:Y:S01]  /*16110*/  STL [R1+0x2210], R16 ;  /* 0x0022101001007387 */ /* 0x0003e20000100800 */
[----:B0-----:R-:W-:-:S03]  /*16120*/  IMAD.HI.U32 R11, R16, R7, RZ ;  /* 0x00000007100b7227 */ /* 0x001fc600078e00ff */
[----:B-1----:R-:W3:Y:S04]  /*16130*/  LDL.LU R16, [R1+0x468] ;  /* 0x0004680001107983 */ /* 0x002ee80000300800 */
[----:B------:R0:W-:Y:S01]  /*16140*/  STL [R1+0x4c0], R0 ;  /* 0x0004c00001007387 */ /* 0x0001e20000100800 */
[----:B----4-:R-:W-:-:S03]  /*16150*/  ISETP.GE.AND P6, PT, R14, RZ, PT ;  /* 0x000000ff0e00720c */ /* 0x010fc60003fc6270 */
[----:B0-----:R-:W4:Y:S04]  /*16160*/  LDL.LU R0, [R1+0x221c] ;  /* 0x00221c0001007983 */ /* 0x001f280000300800 */
[----:B------:R-:W3:Y:S01]  /*16170*/  LDL.LU R14, [R1+0x2218] ;  /* 0x00221800010e7983 */ /* 0x000ee20000300800 */
[----:B------:R-:W-:-:S13]  /*16180*/  ISETP.GT.U32.AND P5, PT, R29, R9, PT ;  /* 0x000000091d00720c */ /* 0x000fda0003fa4070 */
[----:B------:R-:W-:-:S05]  /*16190*/  @!P5 IMAD.IADD R9, R9, 0x1, -R29 ;  /* 0x000000010909d824 */ /* 0x000fca00078e0a1d */
[C---:B------:R-:W-:Y:S01]  /*161a0*/  ISETP.GT.U32.AND P1, PT, R29.reuse, R9, PT ;  /* 0x000000091d00720c */ /* 0x040fe20003f24070 */
[----:B------:R-:W-:Y:S02]  /*161b0*/  IMAD.MOV R11, RZ, RZ, -R11 ;  /* 0x000000ffff0b7224 */ /* 0x000fe400078e0a0b */
[----:B------:R-:W-:Y:S02]  /*161c0*/  IMAD.MOV R10, RZ, RZ, -R10 ;  /* 0x000000ffff0a7224 */ /* 0x000fe400078e0a0a */
[----:B------:R-:W-:-:S08]  /*161d0*/  IMAD R7, R29, R11, R7 ;  /* 0x0000000b1d077224 */ /* 0x000fd000078e0207 */
[----:B------:R-:W-:-:S04]  /*161e0*/  @!P1 IMAD.IADD R9, R9, 0x1, -R29 ;  /* 0x0000000109099824 */ /* 0x000fc800078e0a1d */
[----:B------:R-:W-:Y:S02]  /*161f0*/  @!P0 IMAD.MOV R9, RZ, RZ, -R9 ;  /* 0x000000ffff098224 */ /* 0x000fe400078e0a09 */
[----:B--2---:R-:W-:Y:S02]  /*16200*/  IMAD.MOV.U32 R11, RZ, RZ, R12 ;  /* 0x000000ffff0b7224 */ /* 0x004fe400078e000c */
[C---:B------:R-:W-:Y:S01]  /*16210*/  IMAD R3, R29.reuse, R10, R3 ;  /* 0x0000000a1d037224 */ /* 0x040fe200078e0203 */
[----:B---3--:R0:W-:Y:S04]  /*16220*/  STL [R1+0x2214], R14 ;  /* 0x0022140e01007387 */ /* 0x0081e80000100800 */
[----:B0-----:R-:W2:Y:S04]  /*16230*/  LDL.LU R14, [R1+0x464] ;  /* 0x00046400010e7983 */ /* 0x001ea80000300800 */
[----:B------:R-:W3:Y:S04]  /*16240*/  LDL.LU R12, [R1+0x470] ;  /* 0x00047000010c7983 */ /* 0x000ee80000300800 */
[----:B------:R0:W-:Y:S04]  /*16250*/  STL [R1+0x4b8], R9 ;  /* 0x0004b80901007387 */ /* 0x0001e80000100800 */
[----:B0-----:R-:W3:Y:S04]  /*16260*/  LDL.LU R9, [R1+0x474] ;  /* 0x0004740001097983 */ /* 0x001ee80000300800 */
[----:B------:R-:W3:Y:S01]  /*16270*/  LDL.LU R10, [R1+0x480] ;  /* 0x00048000010a7983 */ /* 0x000ee20000300800 */
[----:B------:R-:W-:-:S02]  /*16280*/  ISETP.GT.U32.AND P5, PT, R29, R4, PT ;  /* 0x000000041d00720c */ /* 0x000fc40003fa4070 */
[C---:B----4-:R-:W-:Y:S02]  /*16290*/  ISETP.GT.U32.AND P3, PT, R29.reuse, R0, PT ;  /* 0x000000001d00720c */ /* 0x050fe40003f64070 */
[----:B------:R-:W-:-:S09]  /*162a0*/  ISETP.GT.U32.AND P4, PT, R29, R8, PT ;  /* 0x000000081d00720c */ /* 0x000fd20003f84070 */
[----:B------:R-:W-:-:S05]  /*162b0*/  @!P5 IMAD.IADD R4, R4, 0x1, -R29 ;  /* 0x000000010404d824 */ /* 0x000fca00078e0a1d */
[----:B------:R-:W-:Y:S01]  /*162c0*/  ISETP.GT.U32.AND P5, PT, R29, R4, PT ;  /* 0x000000041d00720c */ /* 0x000fe20003fa4070 */
[--C-:B------:R-:W-:Y:S02]  /*162d0*/  @!P3 IMAD.IADD R0, R0, 0x1, -R29.reuse ;  /* 0x000000010000b824 */ /* 0x100fe400078e0a1d */
[----:B------:R-:W-:-:S03]  /*162e0*/  @!P4 IMAD.IADD R8, R8, 0x1, -R29 ;  /* 0x000000010808c824 */ /* 0x000fc600078e0a1d */
[----:B------:R-:W-:Y:S02]  /*162f0*/  ISETP.GT.U32.AND P0, PT, R29, R0, PT ;  /* 0x000000001d00720c */ /* 0x000fe40003f04070 */
[----:B------:R-:W-:-:S05]  /*16300*/  ISETP.GE.AND P4, PT, R16, RZ, PT ;  /* 0x000000ff1000720c */ /* 0x000fca0003f86270 */
[----:B------:R-:W-:-:S04]  /*16310*/  @!P5 IMAD.IADD R4, R4, 0x1, -R29 ;  /* 0x000000010404d824 */ /* 0x000fc800078e0a1d */
[----:B------:R-:W-:-:S04]  /*16320*/  IMAD.MOV.U32 R16, RZ, RZ, R4 ;  /* 0x000000ffff107224 */ /* 0x000fc800078e0004 */
[----:B------:R-:W-:Y:S02]  /*16330*/  @!P6 IMAD.MOV R16, RZ, RZ, -R16 ;  /* 0x000000ffff10e224 */ /* 0x000fe400078e0a10 */
[----:B------:R-:W-:Y:S01]  /*16340*/  @!P0 IMAD.IADD R0, R0, 0x1, -R29 ;  /* 0x0000000100008824 */ /* 0x000fe200078e0a1d */
[----:B--2---:R-:W-:Y:S01]  /*16350*/  ISETP.GE.AND P5, PT, R14, RZ, PT ;  /* 0x000000ff0e00720c */ /* 0x004fe20003fa6270 */
[----:B------:R-:W-:-:S04]  /*16360*/  IMAD.MOV.U32 R14, RZ, RZ, R6 ;  /* 0x000000ffff0e7224 */ /* 0x000fc800078e0006 */
[----:B------:R-:W-:Y:S01]  /*16370*/  @!P2 IMAD.MOV R14, RZ, RZ, -R14 ;  /* 0x000000ffff0ea224 */ /* 0x000fe200078e0a0e */
[----:B---3--:R-:W-:Y:S01]  /*16380*/  ISETP.GE.AND P0, PT, R12, RZ, PT ;  /* 0x000000ff0c00720c */ /* 0x008fe20003f06270 */
[----:B------:R0:W-:Y:S04]  /*16390*/  STL [R1+0x220c], R10 ;  /* 0x00220c0a01007387 */ /* 0x0001e80000100800 */
[----:B0-----:R-:W2:Y:S04]  /*163a0*/  LDL.LU R10, [R1+0x478] ;  /* 0x00047800010a7983 */ /* 0x001ea80000300800 */
[----:B------:R-:W3:Y:S04]  /*163b0*/  LDL.LU R4, [R1+0x46c] ;  /* 0x00046c0001047983 */ /* 0x000ee80000300800 */
[----:B------:R0:W-:Y:S04]  /*163c0*/  STL [R1+0x4b4], R14 ;  /* 0x0004b40e01007387 */ /* 0x0001e80000100800 */
[----:B0-----:R-:W4:Y:S04]  /*163d0*/  LDL.LU R14, [R1+0x2214] ;  /* 0x00221400010e7983 */ /* 0x001f280000300800 */
[----:B------:R0:W-:Y:S04]  /*163e0*/  STL [R1+0x4ac], R16 ;  /* 0x0004ac1001007387 */ /* 0x0001e80000100800 */
[----:B0-----:R-:W3:Y:S04]  /*163f0*/  LDL.LU R16, [R1+0x2210] ;  /* 0x0022100001107983 */ /* 0x001ee80000300800 */
[----:B------:R-:W3:Y:S01]  /*16400*/  LDL.LU R12, [R1+0x484] ;  /* 0x00048400010c7983 */ /* 0x000ee20000300800 */
[----:B------:R-:W-:-:S02]  /*16410*/  ISETP.GT.U32.AND P1, PT, R29, R5, PT ;  /* 0x000000051d00720c */ /* 0x000fc40003f24070 */
[C---:B------:R-:W-:Y:S02]  /*16420*/  ISETP.GT.U32.AND P3, PT, R29.reuse, R8, PT ;  /* 0x000000081d00720c */ /* 0x040fe40003f64070 */
[----:B------:R-:W-:-:S09]  /*16430*/  ISETP.GT.U32.AND P2, PT, R29, R7, PT ;  /* 0x000000071d00720c */ /* 0x000fd20003f44070 */
[----:B------:R-:W-:-:S05]  /*16440*/  @!P1 IMAD.IADD R5, R5, 0x1, -R29 ;  /* 0x0000000105059824 */ /* 0x000fca00078e0a1d */
[----:B------:R-:W-:Y:S01]  /*16450*/  ISETP.GT.U32.AND P1, PT, R29, R5, PT ;  /* 0x000000051d00720c */ /* 0x000fe20003f24070 */
[--C-:B------:R-:W-:Y:S02]  /*16460*/  @!P3 IMAD.IADD R8, R8, 0x1, -R29.reuse ;  /* 0x000000010808b824 */ /* 0x100fe400078e0a1d */
[----:B------:R-:W-:-:S10]  /*16470*/  @!P2 IMAD.IADD R7, R7, 0x1, -R29 ;  /* 0x000000010707a824 */ /* 0x000fd400078e0a1d */
[----:B------:R-:W-:Y:S01]  /*16480*/  @!P1 IMAD.IADD R5, R5, 0x1, -R29 ;  /* 0x0000000105059824 */ /* 0x000fe200078e0a1d */
[----:B------:R-:W-:Y:S02]  /*16490*/  ISETP.GE.AND P1, PT, R9, RZ, PT ;  /* 0x000000ff0900720c */ /* 0x000fe40003f26270 */
[----:B--2---:R-:W-:Y:S02]  /*164a0*/  IABS R6, R10 ;  /* 0x0000000a00067213 */ /* 0x004fe40000000000 */
[----:B------:R-:W-:Y:S02]  /*164b0*/  ISETP.GE.AND P2, PT, R10, RZ, PT ;  /* 0x000000ff0a00720c */ /* 0x000fe40003f46270 */
[----:B----4-:R-:W-:Y:S01]  /*164c0*/  IABS R9, R14 ;  /* 0x0000000e00097213 */ /* 0x010fe20000000000 */
[----:B---3--:R0:W-:Y:S04]  /*164d0*/  STL [R1+0x2208], R12 ;  /* 0x0022080c01007387 */ /* 0x0081e80000100800 */
[----:B------:R-:W2:Y:S01]  /*164e0*/  LDL.LU R10, [R1+0x220c] ;  /* 0x00220c00010a7983 */ /* 0x000ea20000300800 */
[----:B0-----:R-:W-:-:S02]  /*164f0*/  IMAD.MOV.U32 R12, RZ, RZ, R8 ;  /* 0x000000ffff0c7224 */ /* 0x001fc400078e0008 */
[----:B------:R-:W-:Y:S02]  /*16500*/  IMAD.MOV.U32 R8, RZ, RZ, R14 ;  /* 0x000000ffff087224 */ /* 0x000fe400078e000e */
[----:B------:R-:W3:Y:S01]  /*16510*/  LDL.LU R14, [R1+0x488] ;  /* 0x00048800010e7983 */ /* 0x000ee20000300800 */
[----:B------:R-:W-:Y:S01]  /*16520*/  @!P5 IMAD.MOV R12, RZ, RZ, -R12 ;  /* 0x000000ffff0cd224 */ /* 0x000fe200078e0a0c */
[----:B------:R-:W-:Y:S02]  /*16530*/  ISETP.GT.U32.AND P5, PT, R29, R7, PT ;  /* 0x000000071d00720c */ /* 0x000fe40003fa4070 */
[----:B------:R-:W-:Y:S02]  /*16540*/  ISETP.GE.AND P6, PT, R4, RZ, PT ;  /* 0x000000ff0400720c */ /* 0x000fe40003fc6270 */
[----:B------:R0:W-:Y:S02]  /*16550*/  STL [R1+0x4a8], R12 ;  /* 0x0004a80c01007387 */ /* 0x0001e40000100800 */
[----:B0-----:R-:W-:-:S07]  /*16560*/  IMAD.MOV.U32 R12, RZ, RZ, R0 ;  /* 0x000000ffff0c7224 */ /* 0x001fce00078e0000 */
[----:B------:R-:W-:Y:S02]  /*16570*/  @!P5 IMAD.IADD R7, R7, 0x1, -R29 ;  /* 0x000000010707d824 */ /* 0x000fe400078e0a1d */
[----:B------:R-:W-:Y:S02]  /*16580*/  @!P4 IMAD.MOV R12, RZ, RZ, -R12 ;  /* 0x000000ffff0cc224 */ /* 0x000fe400078e0a0c */
[----:B------:R-:W-:Y:S01]  /*16590*/  @!P6 IMAD.MOV R5, RZ, RZ, -R5 ;  /* 0x000000ffff05e224 */ /* 0x000fe200078e0a05 */
[----:B------:R-:W-:Y:S01]  /*165a0*/  ISETP.GE.AND P6, PT, R8, RZ, PT ;  /* 0x000000ff0800720c */ /* 0x000fe20003fc6270 */
[----:B------:R-:W-:Y:S01]  /*165b0*/  IMAD.MOV.U32 R8, RZ, RZ, R7 ;  /* 0x000000ffff087224 */ /* 0x000fe200078e0007 */
[----:B------:R0:W-:Y:S03]  /*165c0*/  STL [R1+0x49c], R12 ;  /* 0x00049c0c01007387 */ /* 0x0001e60000100800 */
[----:B------:R-:W-:Y:S01]  /*165d0*/  @!P0 IMAD.MOV R8, RZ, RZ, -R8 ;  /* 0x000000ffff088224 */ /* 0x000fe200078e0a08 */
[----:B0-----:R-:W4:Y:S04]  /*165e0*/  LDL.LU R12, [R1+0x2208] ;  /* 0x00220800010c7983 */ /* 0x001f280000300800 */
[----:B------:R3:W-:Y:S01]  /*165f0*/  STL [R1+0x494], R5 ;  /* 0x0004940501007387 */ /* 0x0007e20000100800 */
[----:B------:R-:W-:-:S02]  /*16600*/  ISETP.GT.U32.AND P3, PT, R29, R3, PT ;  /* 0x000000031d00720c */ /* 0x000fc40003f64070 */
[----:B---3--:R-:W-:Y:S02]  /*16610*/  IABS R5, R14 ;  /* 0x0000000e00057213 */ /* 0x008fe40000000000 */
[----:B------:R-:W-:Y:S02]  /*16620*/  ISETP.GE.AND P0, PT, R14, RZ, PT ;  /* 0x000000ff0e00720c */ /* 0x000fe40003f06270 */
[----:B------:R-:W3:Y:S01]  /*16630*/  LDL.LU R14, [R1+0x7c0] ;  /* 0x0007c000010e7983 */ /* 0x000ee20000300800 */
        /* <DEDUP_REMOVED lines=8> */
[----:B------:R-:W-:-:S06]  /*166c0*/  IMAD R9, R29, R4, R9 ;  /* 0x000000041d097224 */ /* 0x000fcc00078e0209 */
[--C-:B------:R-:W-:Y:S01]  /*166d0*/  @!P3 IMAD.IADD R3, R3, 0x1, -R29.reuse ;  /* 0x000000010303b824 */ /* 0x100fe200078e0a1d */
[----:B------:R-:W-:Y:S01]  /*166e0*/  ISETP.GT.U32.AND P3, PT, R29, R9, PT ;  /* 0x000000091d00720c */ /* 0x000fe20003f64070 */
[----:B------:R-:W-:Y:S01]  /*166f0*/  @!P4 IMAD.IADD R6, R6, 0x1, -R29 ;  /* 0x000000010606c824 */ /* 0x000fe200078e0a1d */
[----:B--2---:R-:W-:-:S04]  /*16700*/  IABS R0, R10 ;  /* 0x0000000a00007213 */ /* 0x004fc80000000000 */
[----:B------:R-:W-:Y:S01]  /*16710*/  ISETP.GT.U32.AND P4, PT, R29, R6, PT ;  /* 0x000000061d00720c */ /* 0x000fe20003f84070 */
[----:B------:R-:W-:Y:S01]  /*16720*/  IMAD.HI.U32 R4, R16, R0, RZ ;  /* 0x0000000010047227 */ /* 0x000fe200078e00ff */
[----:B------:R-:W-:-:S03]  /*16730*/  ISETP.GE.AND P5, PT, R10, RZ, PT ;  /* 0x000000ff0a00720c */ /* 0x000fc60003fa6270 */
[----:B------:R-:W-:-:S04]  /*16740*/  IMAD.HI.U32 R10, R16, R5, RZ ;  /* 0x00000005100a7227 */ /* 0x000fc800078e00ff */
[----:B------:R-:W-:Y:S02]  /*16750*/  @!P3 IMAD.IADD R9, R9, 0x1, -R29 ;  /* 0x000000010909b824 */ /* 0x000fe400078e0a1d */
[----:B------:R-:W-:Y:S02]  /*16760*/  IMAD.MOV R4, RZ, RZ, -R4 ;  /* 0x000000ffff047224 */ /* 0x000fe400078e0a04 */
[----:B------:R-:W-:Y:S01]  /*16770*/  @!P1 IMAD.MOV R3, RZ, RZ, -R3 ;  /* 0x000000ffff039224 */ /* 0x000fe200078e0a03 */
[C---:B------:R-:W-:Y:S01]  /*16780*/  ISETP.GT.U32.AND P3, PT, R29.reuse, R9, PT ;  /* 0x000000091d00720c */ /* 0x040fe20003f64070 */
[----:B------:R-:W-:Y:S02]  /*16790*/  IMAD.MOV R10, RZ, RZ, -R10 ;  /* 0x000000ffff0a7224 */ /* 0x000fe400078e0a0a */
[----:B------:R-:W-:Y:S02]  /*167a0*/  IMAD R0, R29, R4, R0 ;  /* 0x000000041d007224 */ /* 0x000fe400078e0200 */
[----:B------:R-:W-:-:S02]  /*167b0*/  @!P4 IMAD.IADD R6, R6, 0x1, -R29 ;  /* 0x000000010606c824 */ /* 0x000fc400078e0a1d */
[----:B------:R-:W-:Y:S01]  /*167c0*/  IMAD R5, R29, R10, R5 ;  /* 0x0000000a1d057224 */ /* 0x000fe200078e0205 */
[----:B----4-:R-:W-:Y:S02]  /*167d0*/  IABS R7, R12 ;  /* 0x0000000c00077213 */ /* 0x010fe40000000000 */
[----:B------:R-:W-:-:S03]  /*167e0*/  ISETP.GE.AND P4, PT, R12, RZ, PT ;  /* 0x000000ff0c00720c */ /* 0x000fc60003f86270 */
[----:B------:R-:W-:-:S04]  /*167f0*/  @!P3 IMAD.IADD R9, R9, 0x1, -R29 ;  /* 0x000000010909b824 */ /* 0x000fc800078e0a1d */
[----:B------:R-:W-:Y:S01]  /*16800*/  @!P6 IMAD.MOV R9, RZ, RZ, -R9 ;  /* 0x000000ffff09e224 */ /* 0x000fe200078e0a09 */
[----:B---3--:R0:W-:Y:S04]  /*16810*/  STL [R1+0x2204], R14 ;  /* 0x0022040e01007387 */ /* 0x0081e80000100800 */
[----:B------:R-:W-:Y:S04]  /*16820*/  STL [R1+0x490], R8 ;  /* 0x0004900801007387 */ /* 0x000fe80000100800 */
[----:B------:R-:W2:Y:S01]  /*16830*/  LDL R4, [R1+0x7b0] ;  /* 0x0007b00001047983 */ /* 0x000ea20000100800 */
[----:B0-----:R-:W-:-:S03]  /*16840*/  IMAD.MOV.U32 R14, RZ, RZ, R11 ;  /* 0x000000ffff0e7224 */ /* 0x001fc600078e000b */
[----:B------:R0:W-:Y:S01]  /*16850*/  STL [R1+0x488], R3 ;  /* 0x0004880301007387 */ /* 0x0001e20000100800 */
[----:B------:R-:W-:-:S03]  /*16860*/  IMAD.MOV.U32 R10, RZ, RZ, R14 ;  /* 0x000000ffff0a7224 */ /* 0x000fc600078e000e */
[----:B------:R-:W3:Y:S04]  /*16870*/  LDL.LU R12, [R1+0x7c4] ;  /* 0x0007c400010c7983 */ /* 0x000ee80000300800 */
[----:B------:R-:W4:Y:S01]  /*16880*/  LDL.LU R11, [R1+0x7c8] ;  /* 0x0007c800010b7983 */ /* 0x000f220000300800 */
[----:B0-----:R-:W-:Y:S01]  /*16890*/  IABS R3, R14 ;  /* 0x0000000e00037213 */ /* 0x001fe20000000000 */
[----:B------:R-:W-:-:S04]  /*168a0*/  IMAD.MOV.U32 R14, RZ, RZ, R6 ;  /* 0x000000ffff0e7224 */ /* 0x000fc800078e0006 */
[----:B------:R-:W-:-:S05]  /*168b0*/  @!P2 IMAD.MOV R14, RZ, RZ, -R14 ;  /* 0x000000ffff0ea224 */ /* 0x000fca00078e0a0e */
[----:B------:R0:W-:Y:S01]  /*168c0*/  STL [R1+0x480], R14 ;  /* 0x0004800e01007387 */ /* 0x0001e20000100800 */
[----:B------:R-:W-:-:S03]  /*168d0*/  ISETP.GE.AND P6, PT, R10, RZ, PT ;  /* 0x000000ff0a00720c */ /* 0x000fc60003fc6270 */
[----:B0-----:R-:W2:Y:S04]  /*168e0*/  LDL.LU R14, [R1+0x2204] ;  /* 0x00220400010e7983 */ /* 0x001ea80000300800 */
[----:B------:R2:W-:Y:S04]  /*168f0*/  STL [R1+0x47c], R9 ;  /* 0x00047c0901007387 */ /* 0x0005e80000100800 */
[----:B------:R-:W3:Y:S01]  /*16900*/  LDL.LU R10, [R1+0x7b0] ;  /* 0x0007b000010a7983 */ /* 0x000ee20000300800 */
        /* <DEDUP_REMOVED lines=14> */
[--C-:B------:R-:W-:Y:S02]  /*169f0*/  @!P1 IMAD.IADD R0, R0, 0x1, -R29.reuse ;  /* 0x0000000100009824 */ /* 0x100fe400078e0a1d */
[----:B------:R-:W-:Y:S02]  /*16a00*/  @!P3 IMAD.IADD R5, R5, 0x1, -R29 ;  /* 0x000000010505b824 */ /* 0x000fe400078e0a1d */
[----:B------:R-:W-:Y:S02]  /*16a10*/  IMAD R3, R29, R8, R3 ;  /* 0x000000081d037224 */ /* 0x000fe400078e0203 */
[----:B------:R-:W-:-:S04]  /*16a20*/  IMAD.MOV.U32 R8, RZ, RZ, R0 ;  /* 0x000000ffff087224 */ /* 0x000fc800078e0000 */
[----:B------:R-:W-:Y:S02]  /*16a30*/  @!P5 IMAD.MOV R8, RZ, RZ, -R8 ;  /* 0x000000ffff08d224 */ /* 0x000fe400078e0a08 */
[----:B------:R-:W-:Y:S01]  /*16a40*/  @!P2 IMAD.IADD R7, R7, 0x1, -R29 ;  /* 0x000000010707a824 */ /* 0x000fe200078e0a1d */
[----:B--2---:R-:W-:Y:S01]  /*16a50*/  IABS R9, R14 ;  /* 0x0000000e00097213 */ /* 0x004fe20000000000 */
[----:B------:R0:W-:Y:S02]  /*16a60*/  STL [R1+0x2200], R14 ;  /* 0x0022000e01007387 */ /* 0x0001e40000100800 */
[----:B0-----:R-:W-:Y:S01]  /*16a70*/  IMAD.MOV.U32 R14, RZ, RZ, R5 ;  /* 0x000000ffff0e7224 */ /* 0x001fe200078e0005 */
[----:B---3--:R-:W-:-:S03]  /*16a80*/  ISETP.GE.AND P3, PT, R10, RZ, PT ;  /* 0x000000ff0a00720c */ /* 0x008fc60003f66270 */
[----:B------:R-:W-:Y:S01]  /*16a90*/  @!P0 IMAD.MOV R14, RZ, RZ, -R14 ;  /* 0x000000ffff0e8224 */ /* 0x000fe200078e0a0e */
[----:B------:R-:W-:Y:S01]  /*16aa0*/  STL [R1+0x478], R8 ;  /* 0x0004780801007387 */ /* 0x000fe20000100800 */
[----:B------:R-:W-:-:S03]  /*16ab0*/  IMAD.MOV.U32 R10, RZ, RZ, R7 ;  /* 0x000000ffff0a7224 */ /* 0x000fc600078e0007 */
[----:B------:R-:W2:Y:S04]  /*16ac0*/  LDL.LU R7, [R1+0x7d4] ;  /* 0x0007d40001077983 */ /* 0x000ea80000300800 */
[----:B------:R0:W-:Y:S04]  /*16ad0*/  STL [R1+0x470], R14 ;  /* 0x0004700e01007387 */ /* 0x0001e80000100800 */
[----:B0-----:R-:W3:Y:S01]  /*16ae0*/  LDL.LU R14, [R1+0x2200] ;  /* 0x00220000010e7983 */ /* 0x001ee20000300800 */
[----:B------:R-:W-:-:S13]  /*16af0*/  ISETP.GT.U32.AND P1, PT, R29, R3, PT ;  /* 0x000000031d00720c */ /* 0x000fda0003f24070 */
[----:B------:R-:W-:-:S05]  /*16b00*/  @!P1 IMAD.IADD R3, R3, 0x1, -R29 ;  /* 0x0000000103039824 */ /* 0x000fca00078e0a1d */
[----:B------:R-:W-:Y:S01]  /*16b10*/  ISETP.GT.U32.AND P1, PT, R29, R3, PT ;  /* 0x000000031d00720c */ /* 0x000fe20003f24070 */
[----:B------:R-:W-:Y:S01]  /*16b20*/  @!P4 IMAD.MOV R10, RZ, RZ, -R10 ;  /* 0x000000ffff0ac224 */ /* 0x000fe200078e0a0a */
[----:B------:R-:W-:Y:S02]  /*16b30*/  IABS R0, R12 ;  /* 0x0000000c00007213 */ /* 0x000fe40000000000 */
[----:B------:R-:W-:Y:S02]  /*16b40*/  ISETP.GE.AND P4, PT, R12, RZ, PT ;  /* 0x000000ff0c00720c */ /* 0x000fe40003f86270 */
[----:B----4-:R-:W-:-:S07]  /*16b50*/  IABS R8, R11 ;  /* 0x0000000b00087213 */ /* 0x010fce0000000000 */
[----:B------:R-:W-:Y:S01]  /*16b60*/  @!P1 IMAD.IADD R3, R3, 0x1, -R29 ;  /* 0x0000000103039824 */ /* 0x000fe200078e0a1d */
[----:B------:R-:W-:Y:S02]  /*16b70*/  ISETP.GE.AND P1, PT, R11, RZ, PT ;  /* 0x000000ff0b00720c */ /* 0x000fe40003f26270 */
[----:B------:R-:W-:-:S05]  /*16b80*/  IABS R4, R4 ;  /* 0x0000000400047213 */ /* 0x000fca0000000000 */
[----:B------:R-:W-:-:S04]  /*16b90*/  IMAD.HI.U32 R6, R16, R4, RZ ;  /* 0x0000000410067227 */ /* 0x000fc800078e00ff */
[----:B------:R-:W-:Y:S01]  /*16ba0*/  IMAD.MOV R6, RZ, RZ, -R6 ;  /* 0x000000ffff067224 */ /* 0x000fe200078e0a06 */
[----:B---3--:R-:W-:Y:S02]  /*16bb0*/  ISETP.GE.AND P0, PT, R14, RZ, PT ;  /* 0x000000ff0e00720c */ /* 0x008fe40003f06270 */
[----:B------:R-:W3:Y:S04]  /*16bc0*/  LDL.LU R14, [R1+0x7f8] ;  /* 0x0007f800010e7983 */ /* 0x000ee80000300800 */
[----:B------:R-:W4:Y:S04]  /*16bd0*/  LDL.LU R12, [R1+0x824] ;  /* 0x00082400010c7983 */ /* 0x000f280000300800 */
[----:B------:R0:W-:Y:S04]  /*16be0*/  STL [R1+0x460], R10 ;  /* 0x0004600a01007387 */ /* 0x0001e80000100800 */
[----:B------:R-:W3:Y:S01]  /*16bf0*/  LDL R11, [R1+0x7ec] ;  /* 0x0007ec00010b7983 */ /* 0x000ee20000100800 */
[----:B------:R-:W-:-:S02]  /*16c00*/  IMAD R4, R29, R6, R4 ;  /* 0x000000061d047224 */ /* 0x000fc400078e0204 */
[----:B------:R-:W-:-:S03]  /*16c10*/  IMAD.HI.U32 R6, R16, R9, RZ ;  /* 0x0000000910067227 */ /* 0x000fc600078e00ff */
[----:B------:R-:W-:Y:S01]  /*16c20*/  ISETP.GT.U32.AND P5, PT, R29, R4, PT ;  /* 0x000000041d00720c */ /* 0x000fe20003fa4070 */
[----:B------:R-:W-:-:S04]  /*16c30*/  IMAD.MOV R6, RZ, RZ, -R6 ;  /* 0x000000ffff067224 */ /* 0x000fc800078e0a06 */
[----:B------:R-:W-:-:S05]  /*16c40*/  IMAD R9, R29, R6, R9 ;  /* 0x000000061d097224 */ /* 0x000fca00078e0209 */
[----:B------:R-:W-:-:S03]  /*16c50*/  ISETP.GT.U32.AND P2, PT, R29, R9, PT ;  /* 0x000000091d00720c */ /* 0x000fc60003f44070 */
[----:B------:R-:W-:Y:S02]  /*16c60*/  @!P5 IMAD.IADD R4, R4, 0x1, -R29 ;  /* 0x000000010404d824 */ /* 0x000fe400078e0a1d */
[----:B------:R-:W-:-:S03]  /*16c70*/  IMAD.HI.U32 R5, R16, R8, RZ ;  /* 0x0000000810057227 */ /* 0x000fc600078e00ff */
[----:B------:R-:W-:Y:S01]  /*16c80*/  ISETP.GT.U32.AND P5, PT, R29, R4, PT ;  /* 0x000000041d00720c */ /* 0x000fe20003fa4070 */
[----:B------:R-:W-:-:S04]  /*16c90*/  IMAD.HI.U32 R6, R16, R0, RZ ;  /* 0x0000000010067227 */ /* 0x000fc800078e00ff */
[----:B------:R-:W-:Y:S02]  /*16ca0*/  IMAD.MOV R5, RZ, RZ, -R5 ;  /* 0x000000ffff057224 */ /* 0x000fe400078e0a05 */
[----:B------:R-:W-:Y:S02]  /*16cb0*/  @!P2 IMAD.IADD R9, R9, 0x1, -R29 ;  /* 0x000000010909a824 */ /* 0x000fe400078e0a1d */
[----:B------:R-:W-:Y:S02]  /*16cc0*/  IMAD.MOV R6, RZ, RZ, -R6 ;  /* 0x000000ffff067224 */ /* 0x000fe400078e0a06 */
[C---:B------:R-:W-:Y:S01]  /*16cd0*/  IMAD R8, R29.reuse, R5, R8 ;  /* 0x000000051d087224 */ /* 0x040fe200078e0208 */
[----:B--2---:R-:W-:Y:S02]  /*16ce0*/  IABS R5, R7 ;  /* 0x0000000700057213 */ /* 0x004fe40000000000 */
[C---:B------:R-:W-:Y:S01]  /*16cf0*/  ISETP.GT.U32.AND P2, PT, R29.reuse, R9, PT ;  /* 0x000000091d00720c */ /* 0x040fe20003f44070 */
[----:B------:R-:W-:-:S02]  /*16d00*/  IMAD R0, R29, R6, R0 ;  /* 0x000000061d007224 */ /* 0x000fc400078e0200 */
[----:B------:R-:W-:Y:S02]  /*16d10*/  @!P5 IMAD.IADD R4, R4, 0x1, -R29 ;  /* 0x000000010404d824 */ /* 0x000fe400078e0a1d */
[----:B------:R-:W-:Y:S02]  /*16d20*/  IMAD.MOV.U32 R6, RZ, RZ, R3 ;  /* 0x000000ffff067224 */ /* 0x000fe400078e0003 */
[----:B------:R-:W-:Y:S02]  /*16d30*/  IMAD.MOV.U32 R3, RZ, RZ, R5 ;  /* 0x000000ffff037224 */ /* 0x000fe400078e0005 */
[----:B0-----:R-:W-:Y:S02]  /*16d40*/  IMAD.MOV.U32 R10, RZ, RZ, R4 ;  /* 0x000000ffff0a7224 */ /* 0x001fe400078e0004 */
[----:B------:R-:W-:-:S04]  /*16d50*/  IMAD.HI.U32 R4, R16, R3, RZ ;  /* 0x0000000310047227 */ /* 0x000fc800078e00ff */
[----:B------:R-:W-:Y:S02]  /*16d60*/  IMAD.MOV R4, RZ, RZ, -R4 ;  /* 0x000000ffff047224 */ /* 0x000fe400078e0a04 */
[----:B------:R-:W-:Y:S02]  /*16d70*/  @!P2 IMAD.IADD R9, R9, 0x1, -R29 ;  /* 0x000000010909a824 */ /* 0x000fe400078e0a1d */
[----:B------:R-:W-:Y:S02]  /*16d80*/  @!P6 IMAD.MOV R6, RZ, RZ, -R6 ;  /* 0x000000ffff06e224 */ /* 0x000fe400078e0a06 */
[----:B------:R-:W-:Y:S02]  /*16d90*/  IMAD R3, R29, R4, R3 ;  /* 0x000000041d037224 */ /* 0x000fe400078e0203 */
[----:B------:R-:W-:Y:S01]  /*16da0*/  @!P3 IMAD.MOV R10, RZ, RZ, -R10 ;  /* 0x000000ffff0ab224 */ /* 0x000fe200078e0a0a */
[----:B------:R-:W-:Y:S04]  /*16db0*/  STL [R1+0x45c], R6 ;  /* 0x00045c0601007387 */ /* 0x000fe80000100800 */
[----:B------:R0:W-:Y:S04]  /*16dc0*/  STL [R1+0x450], R10 ;  /* 0x0004500a01007387 */ /* 0x0001e80000100800 */
[----:B0-----:R-:W2:Y:S01]  /*16dd0*/  LDL R10, [R1+0x810] ;  /* 0x00081000010a7983 */ /* 0x001ea20000100800 */
[----:B---3--:R-:W-:Y:S01]  /*16de0*/  IABS R5, R11 ;  /* 0x0000000b00057213 */ /* 0x008fe20000000000 */
[----:B------:R-:W-:-:S02]  /*16df0*/  IMAD.MOV.U32 R11, RZ, RZ, R9 ;  /* 0x000000ffff0b7224 */ /* 0x000fc400078e0009 */
[----:B------:R-:W3:Y:S02]  /*16e00*/  LDL R9, [R1+0x80c] ;  /* 0x00080c0001097983 */ /* 0x000ee40000100800 */
[----:B------:R-:W-:-:S04]  /*16e10*/  IMAD.HI.U32 R4, R16, R5, RZ ;  /* 0x0000000510047227 */ /* 0x000fc800078e00ff */
[----:B------:R-:W-:Y:S02]  /*16e20*/  @!P0 IMAD.MOV R11, RZ, RZ, -R11 ;  /* 0x000000ffff0b8224 */ /* 0x000fe400078e0a0b */
[----:B------:R-:W-:-:S03]  /*16e30*/  IMAD.MOV R4, RZ, RZ, -R4 ;  /* 0x000000ffff047224 */ /* 0x000fc600078e0a04 */
[----:B------:R0:W-:Y:S01]  /*16e40*/  STL [R1+0x44c], R11 ;  /* 0x00044c0b01007387 */ /* 0x0001e20000100800 */
[----:B------:R-:W-:-:S03]  /*16e50*/  IMAD R5, R29, R4, R5 ;  /* 0x000000041d057224 */ /* 0x000fc600078e0205 */
[----:B0-----:R-:W3:Y:S04]  /*16e60*/  LDL.LU R11, [R1+0x814] ;  /* 0x00081400010b7983 */ /* 0x001ee80000300800 */
[----:B------:R-:W3:Y:S01]  /*16e70*/  LDL.LU R4, [R1+0x7ec] ;  /* 0x0007ec0001047983 */ /* 0x000ee20000300800 */
[C---:B------:R-:W-:Y:S02]  /*16e80*/  ISETP.GT.U32.AND P5, PT, R29.reuse, R0, PT ;  /* 0x000000001d00720c */ /* 0x040fe40003fa4070 */
[----:B------:R-:W-:Y:S02]  /*16e90*/  ISETP.GT.U32.AND P3, PT, R29, R8, PT ;  /* 0x000000081d00720c */ /* 0x000fe40003f64070 */
[----:B------:R-:W-:Y:S02]  /*16ea0*/  ISETP.GE.AND P6, PT, R7, RZ, PT ;  /* 0x000000ff0700720c */ /* 0x000fe40003fc6270 */
[----:B----4-:R-:W-:-:S07]  /*16eb0*/  IABS R7, R12 ;  /* 0x0000000c00077213 */ /* 0x010fce0000000000 */
[----:B------:R-:W-:Y:S02]  /*16ec0*/  @!P5 IMAD.IADD R0, R0, 0x1, -R29 ;  /* 0x000000010000d824 */ /* 0x000fe400078e0a1d */
[----:B------:R-:W-:-:S03]  /*16ed0*/  IMAD.HI.U32 R6, R16, R7, RZ ;  /* 0x0000000710067227 */ /* 0x000fc600078e00ff */
[C---:B------:R-:W-:Y:S01]  /*16ee0*/  ISETP.GT.U32.AND P5, PT, R29.reuse, R0, PT ;  /* 0x000000001d00720c */ /* 0x040fe20003fa4070 */
[----:B------:R-:W-:Y:S02]  /*16ef0*/  IMAD.MOV R6, RZ, RZ, -R6 ;  /* 0x000000ffff067224 */ /* 0x000fe400078e0a06 */
[----:B------:R-:W-:Y:S02]  /*16f00*/  @!P3 IMAD.IADD R8, R8, 0x1, -R29 ;  /* 0x000000010808b824 */ /* 0x000fe400078e0a1d */
[----:B------:R-:W-:-:S03]  /*16f10*/  IMAD R7, R29, R6, R7 ;  /* 0x000000061d077224 */ /* 0x000fc600078e0207 */
[----:B------:R-:W-:-:S05]  /*16f20*/  ISETP.GT.U32.AND P3, PT, R29, R8, PT ;  /* 0x000000081d00720c */ /* 0x000fca0003f64070 */
[----:B------:R-:W-:Y:S01]  /*16f30*/  @!P5 IMAD.IADD R0, R0, 0x1, -R29 ;  /* 0x000000010000d824 */ /* 0x000fe200078e0a1d */
[----:B------:R-:W-:-:S03]  /*16f40*/  ISETP.GT.U32.AND P5, PT, R29, R7, PT ;  /* 0x000000071d00720c */ /* 0x000fc60003fa4070 */
[----:B------:R-:W-:Y:S01]  /*16f50*/  @!P4 IMAD.MOV R0, RZ, RZ, -R0 ;  /* 0x000000ffff00c224 */ /* 0x000fe200078e0a00 */
[----:B------:R-:W-:-:S03]  /*16f60*/  ISETP.GE.AND P2, PT, R12, RZ, PT ;  /* 0x000000ff0c00720c */ /* 0x000fc60003f46270 */
[--C-:B------:R-:W-:Y:S01]  /*16f70*/  @!P3 IMAD.IADD R8, R8, 0x1, -R29.reuse ;  /* 0x000000010808b824 */ /* 0x100fe200078e0a1d */
[----:B------:R-:W-:Y:S01]  /*16f80*/  IABS R12, R14 ;  /* 0x0000000e000c7213 */ /* 0x000fe20000000000 */
[----:B------:R0:W-:Y:S04]  /*16f90*/  STL [R1+0x448], R0 ;  /* 0x0004480001007387 */ /* 0x0001e80000100800 */
[----:B------:R-:W-:Y:S01]  /*16fa0*/  @!P5 IMAD.IADD R7, R7, 0x1, -R29 ;  /* 0x000000010707d824 */ /* 0x000fe200078e0a1d */
[----:B--2---:R-:W-:Y:S02]  /*16fb0*/  IABS R10, R10 ;  /* 0x0000000a000a7213 */ /* 0x004fe40000000000 */
[----:B------:R-:W-:Y:S01]  /*16fc0*/  ISETP.GE.AND P5, PT, R14, RZ, PT ;  /* 0x000000ff0e00720c */ /* 0x000fe20003fa6270 */
[----:B------:R-:W-:Y:S01]  /*16fd0*/  IMAD.MOV.U32 R14, RZ, RZ, R8 ;  /* 0x000000ffff0e7224 */ /* 0x000fe200078e0008 */
[----:B------:R-:W-:Y:S03]  /*16fe0*/  STL [R1+0x21fc], R16 ;  /* 0x0021fc1001007387 */ /* 0x000fe60000100800 */
[----:B------:R-:W-:Y:S01]  /*16ff0*/  @!P1 IMAD.MOV R14, RZ, RZ, -R14 ;  /* 0x000000ffff0e9224 */ /* 0x000fe200078e0a0e */
[----:B---3--:R-:W-:-:S05]  /*17000*/  IABS R6, R9 ;  /* 0x0000000900067213 */ /* 0x008fca0000000000 */
[----:B0-----:R-:W-:-:S04]  /*17010*/  IMAD.HI.U32 R0, R16, R6, RZ ;  /* 0x0000000610007227 */ /* 0x001fc800078e00ff */
[----:B------:R-:W-:Y:S01]  /*17020*/  IMAD.MOV R8, RZ, RZ, -R0 ;  /* 0x000000ffff087224 */ /* 0x000fe200078e0a00 */
[----:B------:R-:W-:Y:S01]  /*17030*/  ISETP.GE.AND P4, PT, R4, RZ, PT ;  /* 0x000000ff0400720c */ /* 0x000fe20003f86270 */
[----:B------:R-:W-:-:S04]  /*17040*/  IMAD.HI.U32 R4, R16, R10, RZ ;  /* 0x0000000a10047227 */ /* 0x000fc800078e00ff */
[----:B------:R-:W-:Y:S02]  /*17050*/  IMAD.MOV R0, RZ, RZ, -R4 ;  /* 0x000000ffff007224 */ /* 0x000fe400078e0a04 */
[----:B------:R-:W2:Y:S04]  /*17060*/  LDL R4, [R1+0x828] ;  /* 0x0008280001047983 */ /* 0x000ea80000100800 */
[----:B------:R0:W-:Y:S04]  /*17070*/  STL [R1+0x444], R14 ;  /* 0x0004440e01007387 */ /* 0x0001e80000100800 */
[----:B0-----:R-:W3:Y:S01]  /*17080*/  LDL.LU R14, [R1+0x844] ;  /* 0x00084400010e7983 */ /* 0x001ee20000300800 */
[----:B------:R-:W-:-:S13]  /*17090*/  ISETP.GT.U32.AND P0, PT, R29, R3, PT ;  /* 0x000000031d00720c */ /* 0x000fda0003f04070 */
[----:B------:R-:W-:-:S05]  /*170a0*/  @!P0 IMAD.IADD R3, R3, 0x1, -R29 ;  /* 0x0000000103038824 */ /* 0x000fca00078e0a1d */
[----:B------:R-:W-:Y:S01]  /*170b0*/  ISETP.GT.U32.AND P0, PT, R29, R3, PT ;  /* 0x000000031d00720c */ /* 0x000fe20003f04070 */
[----:B------:R-:W-:Y:S01]  /*170c0*/  IMAD.HI.U32 R9, R16, R12, RZ ;  /* 0x0000000c10097227 */ /* 0x000fe200078e00ff */
[----:B---3--:R0:W-:Y:S04]  /*170d0*/  STL [R1+0x21f8], R14 ;  /* 0x0021f80e01007387 */ /* 0x0081e80000100800 */
[----:B0-----:R-:W3:Y:S07]  /*170e0*/  LDL.LU R14, [R1+0x810] ;  /* 0x00081000010e7983 */ /* 0x001eee0000300800 */
[----:B------:R-:W-:-:S02]  /*170f0*/  @!P0 IMAD.IADD R3, R3, 0x1, -R29 ;  /* 0x0000000103038824 */ /* 0x000fc400078e0a1d */
[----:B------:R-:W-:Y:S02]  /*17100*/  IMAD.MOV R9, RZ, RZ, -R9 ;  /* 0x000000ffff097224 */ /* 0x000fe400078e0a09 */
[----:B------:R-:W-:Y:S02]  /*17110*/  IMAD.MOV.U32 R16, RZ, RZ, R3 ;  /* 0x000000ffff107224 */ /* 0x000fe400078e0003 */
[C---:B------:R-:W-:Y:S02]  /*17120*/  IMAD R12, R29.reuse, R9, R12 ;  /* 0x000000091d0c7224 */ /* 0x040fe400078e020c */
[----:B------:R-:W-:Y:S02]  /*17130*/  @!P6 IMAD.MOV R16, RZ, RZ, -R16 ;  /* 0x000000ffff10e224 */ /* 0x000fe400078e0a10 */
[C---:B------:R-:W-:Y:S01]  /*17140*/  IMAD R6, R29.reuse, R8, R6 ;  /* 0x000000081d067224 */ /* 0x040fe200078e0206 */
[C---:B------:R-:W-:Y:S01]  /*17150*/  ISETP.GT.U32.AND P0, PT, R29.reuse, R12, PT ;  /* 0x0000000c1d00720c */ /* 0x040fe20003f04070 */
[----:B------:R-:W4:Y:S04]  /*17160*/  LDL R8, [R1+0x838] ;  /* 0x0008380001087983 */ /* 0x000f280000100800 */
[----:B------:R-:W2:Y:S04]  /*17170*/  LDL.LU R3, [R1+0x80c] ;  /* 0x00080c0001037983 */ /* 0x000ea80000300800 */
[----:B------:R0:W-:Y:S04]  /*17180*/  STL [R1+0x438], R16 ;  /* 0x0004381001007387 */ /* 0x0001e80000100800 */
[----:B0-----:R-:W4:Y:S01]  /*17190*/  LDL.LU R16, [R1+0x21fc] ;  /* 0x0021fc0001107983 */ /* 0x001f220000300800 */
[----:B------:R-:W-:Y:S01]  /*171a0*/  @!P0 IMAD.IADD R12, R12, 0x1, -R29 ;  /* 0x000000010c0c8824 */ /* 0x000fe200078e0a1d */
[----:B------:R-:W-:-:S02]  /*171b0*/  ISETP.GT.U32.AND P3, PT, R29, R5, PT ;  /* 0x000000051d00720c */ /* 0x000fc40003f64070 */
[----:B---3--:R-:W-:Y:S02]  /*171c0*/  ISETP.GE.AND P0, PT, R14, RZ, PT ;  /* 0x000000ff0e00720c */ /* 0x008fe40003f06270 */
[----:B------:R-:W3:Y:S09]  /*171d0*/  LDL.LU R14, [R1+0x21f8] ;  /* 0x0021f800010e7983 */ /* 0x000ef20000300800 */
[----:B------:R-:W-:Y:S01]  /*171e0*/  @!P3 IMAD.IADD R5, R5, 0x1, -R29 ;  /* 0x000000010505b824 */ /* 0x000fe200078e0a1d */
[----:B------:R-:W-:-:S04]  /*171f0*/  ISETP.GT.U32.AND P3, PT, R29, R7, PT ;  /* 0x000000071d00720c */ /* 0x000fc80003f64070 */
[----:B------:R-:W-:Y:S02]  /*17200*/  ISETP.GT.U32.AND P1, PT, R29, R5, PT ;  /* 0x000000051d00720c */ /* 0x000fe40003f24070 */
[----:B------:R-:W-:-:S07]  /*17210*/  IABS R9, R11 ;  /* 0x0000000b00097213 */ /* 0x000fce0000000000 */
[----:B------:R-:W-:-:S04]  /*17220*/  @!P3 IMAD.IADD R7, R7, 0x1, -R29 ;  /* 0x000000010707b824 */ /* 0x000fc800078e0a1d */
[----:B------:R-:W-:Y:S01]  /*17230*/  @!P1 IMAD.IADD R5, R5, 0x1, -R29 ;  /* 0x0000000105059824 */ /* 0x000fe200078e0a1d */
[----:B--2---:R-:W-:Y:S01]  /*17240*/  ISETP.GE.AND P1, PT, R3, RZ, PT ;  /* 0x000000ff0300720c */ /* 0x004fe20003f26270 */
[----:B------:R-:W-:Y:S02]  /*17250*/  @!P2 IMAD.MOV R7, RZ, RZ, -R7 ;  /* 0x000000ffff07a224 */ /* 0x000fe400078e0a07 */
[----:B------:R-:W-:Y:S02]  /*17260*/  @!P4 IMAD.MOV R5, RZ, RZ, -R5 ;  /* 0x000000ffff05c224 */ /* 0x000fe400078e0a05 */
[----:B----4-:R-:W-:Y:S01]  /*17270*/  IMAD.HI.U32 R3, R16, R9, RZ ;  /* 0x0000000910037227 */ /* 0x010fe200078e00ff */
[----:B------:R0:W-:Y:S03]  /*17280*/  STL [R1+0x434], R7 ;  /* 0x0004340701007387 */ /* 0x0001e60000100800 */
[----:B------:R-:W-:Y:S01]  /*17290*/  IMAD.MOV R3, RZ, RZ, -R3 ;  /* 0x000000ffff037224 */ /* 0x000fe200078e0a03 */
[----:B------:R3:W-:Y:S01]  /*172a0*/  STL [R1+0x430], R5 ;  /* 0x0004300501007387 */ /* 0x0007e20000100800 */
[----:B------:R-:W-:-:S02]  /*172b0*/  ISETP.GE.AND P4, PT, R11, RZ, PT ;  /* 0x000000ff0b00720c */ /* 0x000fc40003f86270 */
[----:B------:R-:W-:Y:S01]  /*172c0*/  IMAD R9, R29, R3, R9 ;  /* 0x000000031d097224 */ /* 0x000fe200078e0209 */
[----:B0-----:R-:W2:Y:S04]  /*172d0*/  LDL.LU R7, [R1+0x828] ;  /* 0x0008280001077983 */ /* 0x001ea80000300800 */
[----:B------:R-:W4:Y:S04]  /*172e0*/  LDL R11, [R1+0x854] ;  /* 0x00085400010b7983 */ /* 0x000f280000100800 */
[----:B------:R-:W2:Y:S01]  /*172f0*/  LDL R3, [R1+0x848] ;  /* 0x0008480001037983 */ /* 0x000ea20000100800 */
[----:B---3--:R-:W-:-:S03]  /*17300*/  IABS R5, R14 ;  /* 0x0000000e00057213 */ /* 0x008fc60000000000 */
[----:B------:R0:W-:Y:S04]  /*17310*/  STL [R1+0x21f0], R14 ;  /* 0x0021f00e01007387 */ /* 0x0001e80000100800 */
[----:B0-----:R-:W3:Y:S01]  /*17320*/  LDL.LU R14, [R1+0x838] ;  /* 0x00083800010e7983 */ /* 0x001ee20000300800 */
[----:B------:R-:W-:-:S13]  /*17330*/  ISETP.GT.U32.AND P6, PT, R29, R6, PT ;  /* 0x000000061d00720c */ /* 0x000fda0003fc4070 */
[----:B------:R-:W-:Y:S01]  /*17340*/  @!P6 IMAD.IADD R6, R6, 0x1, -R29 ;  /* 0x000000010606e824 */ /* 0x000fe200078e0a1d */
[----:B------:R-:W-:-:S13]  /*17350*/  ISETP.GT.U32.AND P6, PT, R29, R12, PT ;  /* 0x0000000c1d00720c */ /* 0x000fda0003fc4070 */
[----:B------:R-:W-:Y:S01]  /*17360*/  @!P6 IMAD.IADD R12, R12, 0x1, -R29 ;  /* 0x000000010c0ce824 */ /* 0x000fe200078e0a1d */
[----:B---3--:R0:W-:Y:S03]  /*17370*/  STL [R1+0x21f4], R14 ;  /* 0x0021f40e01007387 */ /* 0x0081e60000100800 */
[----:B0-----:R-:W-:Y:S02]  /*17380*/  IMAD.MOV.U32 R14, RZ, RZ, R12 ;  /* 0x000000ffff0e7224 */ /* 0x001fe400078e000c */
[----:B------:R-:W3:Y:S02]  /*17390*/  LDL R12, [R1+0x864] ;  /* 0x00086400010c7983 */ /* 0x000ee40000100800 */
[----:B------:R-:W-:-:S05]  /*173a0*/  @!P5 IMAD.MOV R14, RZ, RZ, -R14 ;  /* 0x000000ffff0ed224 */ /* 0x000fca00078e0a0e */
[----:B------:R0:W-:Y:S04]  /*173b0*/  STL [R1+0x428], R14 ;  /* 0x0004280e01007387 */ /* 0x0001e80000100800 */
[----:B0-----:R-:W2:Y:S01]  /*173c0*/  LDL.LU R14, [R1+0x21f4] ;  /* 0x0021f400010e7983 */ /* 0x001ea20000300800 */
[----:B------:R-:W-:Y:S01]  /*173d0*/  IABS R4, R4 ;  /* 0x0000000400047213 */ /* 0x000fe20000000000 */
[C---:B------:R-:W-:Y:S01]  /*173e0*/  IMAD R10, R29.reuse, R0, R10 ;  /* 0x000000001d0a7224 */ /* 0x040fe200078e020a */
[----:B------:R-:W-:-:S03]  /*173f0*/  ISETP.GT.U32.AND P2, PT, R29, R6, PT ;  /* 0x000000061d00720c */ /* 0x000fc60003f44070 */
[----:B------:R-:W-:-:S04]  /*17400*/  IMAD.HI.U32 R0, R16, R4, RZ ;  /* 0x0000000410007227 */ /* 0x000fc800078e00ff */
[----:B------:R-:W-:-:S04]  /*17410*/  IMAD.MOV R0, RZ, RZ, -R0 ;  /* 0x000000ffff007224 */ /* 0x000fc800078e0a00 */
[----:B------:R-:W-:Y:S02]  /*17420*/  IMAD R4, R29, R0, R4 ;  /* 0x000000001d047224 */ /* 0x000fe400078e0204 */
[----:B------:R-:W-:-:S03]  /*17430*/  @!P2 IMAD.IADD R6, R6, 0x1, -R29 ;  /* 0x000000010606a824 */ /* 0x000fc600078e0a1d */
[----:B------:R-:W-:-:S13]  /*17440*/  ISETP.GT.U32.AND P2, PT, R29, R4, PT ;  /* 0x000000041d00720c */ /* 0x000fda0003f44070 */
[--C-:B------:R-:W-:Y:S01]  /*17450*/  @!P2 IMAD.IADD R4, R4, 0x1, -R29.reuse ;  /* 0x000000010404a824 */ /* 0x100fe200078e0a1d */
[C---:B------:R-:W-:Y:S02]  /*17460*/  ISETP.GT.U32.AND P3, PT, R29.reuse, R10, PT ;  /* 0x0000000a1d00720c */ /* 0x040fe40003f64070 */
[----:B------:R-:W-:Y:S02]  /*17470*/  ISETP.GT.U32.AND P6, PT, R29, R9, PT ;  /* 0x000000091d00720c */ /* 0x000fe40003fc4070 */
[----:B--2---:R-:W-:Y:S02]  /*17480*/  ISETP.GE.AND P2, PT, R14, RZ, PT ;  /* 0x000000ff0e00720c */ /* 0x004fe40003f46270 */
[----:B------:R-:W2:Y:S07]  /*17490*/  LDL.LU R14, [R1+0x21f0] ;  /* 0x0021f000010e7983 */ /* 0x000eae0000300800 */
[----:B------:R-:W-:Y:S01]  /*174a0*/  @!P3 IMAD.IADD R10, R10, 0x1, -R29 ;  /* 0x000000010a0ab824 */ /* 0x000fe200078e0a1d */
[----:B------:R-:W-:-:S04]  /*174b0*/  IABS R8, R8 ;  /* 0x0000000800087213 */ /* 0x000fc80000000000 */
[----:B------:R-:W-:Y:S01]  /*174c0*/  ISETP.GT.U32.AND P3, PT, R29, R10, PT ;  /* 0x0000000a1d00720c */ /* 0x000fe20003f64070 */
[----:B------:R-:W-:Y:S01]  /*174d0*/  IMAD.HI.U32 R0, R16, R8, RZ ;  /* 0x0000000810007227 */ /* 0x000fe200078e00ff */
[----:B------:R-:W-:-:S03]  /*174e0*/  IABS R3, R3 ;  /* 0x0000000300037213 */ /* 0x000fc60000000000 */
[----:B------:R-:W-:Y:S02]  /*174f0*/  @!P6 IMAD.IADD R9, R9, 0x1, -R29 ;  /* 0x000000010909e824 */ /* 0x000fe400078e0a1d */
[----:B------:R-:W-:-:S06]  /*17500*/  IMAD.MOV R0, RZ, RZ, -R0 ;  /* 0x000000ffff007224 */ /* 0x000fcc00078e0a00 */
[----:B------:R-:W-:Y:S01]  /*17510*/  @!P3 IMAD.IADD R10, R10, 0x1, -R29 ;  /* 0x000000010a0ab824 */ /* 0x000fe200078e0a1d */
[----:B------:R-:W-:Y:S01]  /*17520*/  ISETP.GE.AND P3, PT, R7, RZ, PT ;  /* 0x000000ff0700720c */ /* 0x000fe20003f66270 */
[----:B------:R-:W-:Y:S01]  /*17530*/  IMAD.HI.U32 R7, R16, R5, RZ ;  /* 0x0000000510077227 */ /* 0x000fe200078e00ff */
[----:B------:R-:W-:-:S03]  /*17540*/  ISETP.GT.U32.AND P5, PT, R29, R9, PT ;  /* 0x000000091d00720c */ /* 0x000fc60003fa4070 */
[----:B------:R-:W-:Y:S01]  /*17550*/  IMAD R8, R29, R0, R8 ;  /* 0x000000001d087224 */ /* 0x000fe200078e0208 */
[----:B----4-:R-:W-:Y:S01]  /*17560*/  IABS R0, R11 ;  /* 0x0000000b00007213 */ /* 0x010fe20000000000 */
[----:B------:R-:W-:-:S04]  /*17570*/  IMAD.HI.U32 R11, R16, R3, RZ ;  /* 0x00000003100b7227 */ /* 0x000fc800078e00ff */
[----:B------:R-:W-:Y:S02]  /*17580*/  IMAD.MOV R7, RZ, RZ, -R7 ;  /* 0x000000ffff077224 */ /* 0x000fe400078e0a07 */
[----:B------:R-:W-:Y:S02]  /*17590*/  IMAD.MOV R11, RZ, RZ, -R11 ;  /* 0x000000ffff0b7224 */ /* 0x000fe400078e0a0b */
[C---:B------:R-:W-:Y:S01]  /*175a0*/  IMAD R5, R29.reuse, R7, R5 ;  /* 0x000000071d057224 */ /* 0x040fe200078e0205 */
[----:B---3--:R-:W-:Y:S01]  /*175b0*/  IABS R7, R12 ;  /* 0x0000000c00077213 */ /* 0x008fe20000000000 */
[----:B------:R-:W-:Y:S02]  /*175c0*/  IMAD.MOV.U32 R12, RZ, RZ, R6 ;  /* 0x000000ffff0c7224 */ /* 0x000fe400078e0006 */
[----:B------:R-:W-:Y:S02]  /*175d0*/  IMAD R3, R29, R11, R3 ;  /* 0x0000000b1d037224 */ /* 0x000fe400078e0203 */
[----:B------:R-:W-:-:S02]  /*175e0*/  @!P1 IMAD.MOV R12, RZ, RZ, -R12 ;  /* 0x000000ffff0c9224 */ /* 0x000fc400078e0a0c */
[----:B------:R-:W-:Y:S01]  /*175f0*/  @!P5 IMAD.IADD R9, R9, 0x1, -R29 ;  /* 0x000000010909d824 */ /* 0x000fe200078e0a1d */
[----:B------:R0:W-:Y:S01]  /*17600*/  STL [R1+0x21ec], R3 ;  /* 0x0021ec0301007387 */ /* 0x0001e20000100800 */
[----:B------:R-:W-:-:S03]  /*17610*/  @!P0 IMAD.MOV R10, RZ, RZ, -R10 ;  /* 0x000000ffff0a8224 */ /* 0x000fc600078e0a0a */
[----:B------:R1:W-:Y:S04]  /*17620*/  STL [R1+0x21e8], R21 ;  /* 0x0021e81501007387 */ /* 0x0003e80000100800 */
[----:B------:R-:W-:Y:S01]  /*17630*/  STL [R1+0x420], R12 ;  /* 0x0004200c01007387 */ /* 0x000fe20000100800 */
[----:B0-----:R-:W-:-:S03]  /*17640*/  IMAD.MOV.U32 R3, RZ, RZ, R9 ;  /* 0x000000ffff037224 */ /* 0x001fc600078e0009 */
[----:B-1----:R-:W3:Y:S04]  /*17650*/  LDL.LU R21, [R1+0x848] ;  /* 0x0008480001157983 */ /* 0x002ee80000300800 */
[----:B------:R-:W4:Y:S04]  /*17660*/  LDL.LU R9, [R1+0x854] ;  /* 0x0008540001097983 */ /* 0x000f280000300800 */
[----:B------:R0:W-:Y:S04]  /*17670*/  STL [R1+0x414], R10 ;  /* 0x0004140a01007387 */ /* 0x0001e80000100800 */
[----:B------:R-:W3:Y:S01]  /*17680*/  LDL R11, [R1+0x884] ;  /* 0x00088400010b7983 */ /* 0x000ee20000100800 */
[----:B--2---:R-:W-:-:S03]  /*17690*/  ISETP.GE.AND P0, PT, R14, RZ, PT ;  /* 0x000000ff0e00720c */ /* 0x004fc60003f06270 */
[----:B0-----:R-:W2:Y:S04]  /*176a0*/  LDL R10, [R1+0x86c] ;  /* 0x00086c00010a7983 */ /* 0x001ea80000100800 */
[----:B------:R-:W2:Y:S01]  /*176b0*/  LDL R14, [R1+0x898] ;  /* 0x00089800010e7983 */ /* 0x000ea20000100800 */
[C---:B------:R-:W-:Y:S02]  /*176c0*/  ISETP.GT.U32.AND P1, PT, R29.reuse, R4, PT ;  /* 0x000000041d00720c */ /* 0x040fe40003f24070 */
[----:B------:R-:W-:Y:S01]  /*176d0*/  ISETP.GT.U32.AND P5, PT, R29, R5, PT ;  /* 0x000000051d00720c */ /* 0x000fe20003fa4070 */
[----:B------:R-:W-:Y:S01]  /*176e0*/  IMAD.HI.U32 R6, R16, R0, RZ ;  /* 0x0000000010067227 */ /* 0x000fe200078e00ff */
[----:B------:R-:W2:Y:S03]  /*176f0*/  LDL R12, [R1+0x880] ;  /* 0x00088000010c7983 */ /* 0x000ea60000100800 */
[----:B------:R-:W-:-:S04]  /*17700*/  IMAD.MOV R6, RZ, RZ, -R6 ;  /* 0x000000ffff067224 */ /* 0x000fc800078e0a06 */
[----:B------:R-:W-:Y:S02]  /*17710*/  IMAD R0, R29, R6, R0 ;  /* 0x000000061d007224 */ /* 0x000fe400078e0200 */
[----:B------:R-:W-:Y:S02]  /*17720*/  @!P1 IMAD.IADD R4, R4, 0x1, -R29 ;  /* 0x0000000104049824 */ /* 0x000fe400078e0a1d */
[----:B------:R-:W-:-:S04]  /*17730*/  IMAD.HI.U32 R6, R16, R7, RZ ;  /* 0x0000000710067227 */ /* 0x000fc800078e00ff */
[----:B------:R-:W-:Y:S02]  /*17740*/  @!P5 IMAD.IADD R5, R5, 0x1, -R29 ;  /* 0x000000010505d824 */ /* 0x000fe400078e0a1d */
[----:B------:R-:W-:Y:S02]  /*17750*/  @!P4 IMAD.MOV R3, RZ, RZ, -R3 ;  /* 0x000000ffff03c224 */ /* 0x000fe400078e0a03 */
[----:B------:R-:W-:-:S03]  /*17760*/  IMAD.MOV R6, RZ, RZ, -R6 ;  /* 0x000000ffff067224 */ /* 0x000fc600078e0a06 */
[----:B------:R0:W-:Y:S01]  /*17770*/  STL [R1+0x410], R3 ;  /* 0x0004100301007387 */ /* 0x0001e20000100800 */
[----:B------:R-:W-:-:S03]  /*17780*/  IMAD R7, R29, R6, R7 ;  /* 0x000000061d077224 */ /* 0x000fc600078e0207 */
[----:B0-----:R-:W2:Y:S01]  /*17790*/  LDL.LU R3, [R1+0x21ec] ;  /* 0x0021ec0001037983 */ /* 0x001ea20000300800 */
[----:B----4-:R-:W-:Y:S02]  /*177a0*/  ISETP.GE.AND P5, PT, R9, RZ, PT ;  /* 0x000000ff0900720c */ /* 0x010fe40003fa6270 */
[----:B---3--:R-:W-:Y:S02]  /*177b0*/  ISETP.GE.AND P1, PT, R21, RZ, PT ;  /* 0x000000ff1500720c */ /* 0x008fe40003f26270 */
[----:B------:R-:W3:Y:S01]  /*177c0*/  LDL.LU R21, [R1+0x21e8] ;  /* 0x0021e80001157983 */ /* 0x000ee20000300800 */
[----:B--2---:R-:W-:Y:S01]  /*177d0*/  IABS R9, R14 ;  /* 0x0000000e00097213 */ /* 0x004fe20000000000 */
[----:B------:R-:W-:Y:S01]  /*177e0*/  IMAD.MOV.U32 R14, RZ, RZ, R4 ;  /* 0x000000ffff0e7224 */ /* 0x000fe200078e0004 */
[----:B------:R-:W-:-:S03]  /*177f0*/  IABS R6, R10 ;  /* 0x0000000a00067213 */ /* 0x000fc60000000000 */
[----:B------:R-:W-:Y:S01]  /*17800*/  @!P3 IMAD.MOV R14, RZ, RZ, -R14 ;  /* 0x000000ffff0eb224 */ /* 0x000fe200078e0a0e */
[----:B------:R-:W-:Y:S02]  /*17810*/  IABS R10, R11 ;  /* 0x0000000b000a7213 */ /* 0x000fe40000000000 */
[----:B------:R-:W2:Y:S04]  /*17820*/  LDL.LU R11, [R1+0x864] ;  /* 0x00086400010b7983 */ /* 0x000ea80000300800 */
[----:B------:R0:W-:Y:S04]  /*17830*/  STL [R1+0x40c], R14 ;  /* 0x00040c0e01007387 */ /* 0x0001e80000100800 */
[----:B0-----:R-:W4:Y:S01]  /*17840*/  LDL.LU R14, [R1+0x89c] ;  /* 0x00089c00010e7983 */ /* 0x001f220000300800 */
[----:B------:R-:W-:-:S13]  /*17850*/  ISETP.GT.U32.AND P6, PT, R29, R8, PT ;  /* 0x000000081d00720c */ /* 0x000fda0003fc4070 */
[----:B------:R-:W-:-:S05]  /*17860*/  @!P6 IMAD.IADD R8, R8, 0x1, -R29 ;  /* 0x000000010808e824 */ /* 0x000fca00078e0a1d */
[----:B------:R-:W-:Y:S01]  /*17870*/  ISETP.GT.U32.AND P6, PT, R29, R8, PT ;  /* 0x000000081d00720c */ /* 0x000fe20003fc4070 */
[----:B----4-:R0:W-:Y:S04]  /*17880*/  STL [R1+0x21e4], R14 ;  /* 0x0021e40e01007387 */ /* 0x0101e80000100800 */
[----:B0-----:R-:W4:Y:S08]  /*17890*/  LDL.LU R14, [R1+0x880] ;  /* 0x00088000010e7983 */ /* 0x001f300000300800 */
[----:B------:R-:W-:-:S04]  /*178a0*/  @!P6 IMAD.IADD R8, R8, 0x1, -R29 ;  /* 0x000000010808e824 */ /* 0x000fc800078e0a1d */
[----:B------:R-:W-:Y:S01]  /*178b0*/  @!P2 IMAD.MOV R8, RZ, RZ, -R8 ;  /* 0x000000ffff08a224 */ /* 0x000fe200078e0a08 */
[----:B------:R-:W-:Y:S01]  /*178c0*/  ISETP.GT.U32.AND P2, PT, R29, R7, PT ;  /* 0x000000071d00720c */ /* 0x000fe20003f44070 */
[----:B------:R-:W-:-:S04]  /*178d0*/  IMAD.HI.U32 R4, R16, R6, RZ ;  /* 0x0000000610047227 */ /* 0x000fc800078e00ff */
[----:B------:R-:W-:Y:S01]  /*178e0*/  IMAD.MOV R4, RZ, RZ, -R4 ;  /* 0x000000ffff047224 */ /* 0x000fe200078e0a04 */
[----:B------:R0:W-:Y:S03]  /*178f0*/  STL [R1+0x404], R8 ;  /* 0x0004040801007387 */ /* 0x0001e60000100800 */
[----:B------:R-:W-:Y:S02]  /*17900*/  IMAD R6, R29, R4, R6 ;  /* 0x000000041d067224 */ /* 0x000fe400078e0206 */
[----:B------:R-:W3:Y:S02]  /*17910*/  LDL.LU R4, [R1+0x86c] ;  /* 0x00086c0001047983 */ /* 0x000ee40000300800 */
[----:B------:R-:W-:Y:S01]  /*17920*/  @!P2 IMAD.IADD R7, R7, 0x1, -R29 ;  /* 0x000000010707a824 */ /* 0x000fe200078e0a1d */
[C---:B------:R-:W-:Y:S02]  /*17930*/  ISETP.GT.U32.AND P4, PT, R29.reuse, R3, PT ;  /* 0x000000031d00720c */ /* 0x040fe40003f84070 */
[----:B------:R-:W-:-:S11]  /*17940*/  ISETP.GT.U32.AND P6, PT, R29, R0, PT ;  /* 0x000000001d00720c */ /* 0x000fd60003fc4070 */
[--C-:B------:R-:W-:Y:S02]  /*17950*/  @!P4 IMAD.IADD R3, R3, 0x1, -R29.reuse ;  /* 0x000000010303c824 */ /* 0x100fe400078e0a1d */
[----:B------:R-:W-:-:S03]  /*17960*/  @!P6 IMAD.IADD R0, R0, 0x1, -R29 ;  /* 0x000000010000e824 */ /* 0x000fc600078e0a1d */
[C---:B------:R-:W-:Y:S02]  /*17970*/  ISETP.GT.U32.AND P6, PT, R29.reuse, R3, PT ;  /* 0x000000031d00720c */ /* 0x040fe40003fc4070 */
[----:B------:R-:W-:Y:S02]  /*17980*/  ISETP.GT.U32.AND P4, PT, R29, R5, PT ;  /* 0x000000051d00720c */ /* 0x000fe40003f84070 */
[----:B----4-:R-:W-:Y:S02]  /*17990*/  ISETP.GE.AND P2, PT, R14, RZ, PT ;  /* 0x000000ff0e00720c */ /* 0x010fe40003f46270 */
[----:B------:R-:W4:Y:S01]  /*179a0*/  LDL.LU R14, [R1+0x21e4] ;  /* 0x0021e400010e7983 */ /* 0x000f220000300800 */
[----:B------:R-:W-:-:S06]  /*179b0*/  IABS R12, R12 ;  /* 0x0000000c000c7213 */ /* 0x000fcc0000000000 */
[--C-:B------:R-:W-:Y:S01]  /*179c0*/  @!P6 IMAD.IADD R3, R3, 0x1, -R29.reuse ;  /* 0x000000010303e824 */ /* 0x100fe200078e0a1d */
[----:B------:R-:W-:Y:S01]  /*179d0*/  ISETP.GT.U32.AND P6, PT, R29, R6, PT ;  /* 0x000000061d00720c */ /* 0x000fe20003fc4070 */
[----:B------:R-:W-:Y:S01]  /*179e0*/  @!P4 IMAD.IADD R5, R5, 0x1, -R29 ;  /* 0x000000010505c824 */ /* 0x000fe200078e0a1d */
[----:B--2---:R-:W-:Y:S01]  /*179f0*/  ISETP.GE.AND P4, PT, R11, RZ, PT ;  /* 0x000000ff0b00720c */ /* 0x004fe20003f86270 */
[----:B------:R-:W-:-:S04]  /*17a00*/  IMAD.HI.U32 R11, R16, R12, RZ ;  /* 0x0000000c100b7227 */ /* 0x000fc800078e00ff */
[----:B0-----:R-:W-:-:S04]  /*17a10*/  IMAD.HI.U32 R8, R16, R10, RZ ;  /* 0x0000000a10087227 */ /* 0x001fc800078e00ff */
[----:B------:R-:W-:Y:S02]  /*17a20*/  IMAD.MOV R11, RZ, RZ, -R11 ;  /* 0x000000ffff0b7224 */ /* 0x000fe400078e0a0b */
[----:B------:R-:W-:Y:S01]  /*17a30*/  IMAD.MOV R8, RZ, RZ, -R8 ;  /* 0x000000ffff087224 */ /* 0x000fe200078e0a08 */
[C---:B------:R-:W-:Y:S01]  /*17a40*/  ISETP.GT.U32.AND P3, PT, R29.reuse, R0, PT ;  /* 0x000000001d00720c */ /* 0x040fe20003f64070 */
[C---:B------:R-:W-:Y:S02]  /*17a50*/  IMAD R12, R29.reuse, R11, R12 ;  /* 0x0000000b1d0c7224 */ /* 0x040fe400078e020c */
[----:B------:R-:W-:Y:S02]  /*17a60*/  IMAD R10, R29, R8, R10 ;  /* 0x000000081d0a7224 */ /* 0x000fe400078e020a */
[----:B------:R-:W-:Y:S02]  /*17a70*/  IMAD.MOV.U32 R11, RZ, RZ, R3 ;  /* 0x000000ffff0b7224 */ /* 0x000fe400078e0003 */
[----:B------:R-:W-:Y:S01]  /*17a80*/  @!P6 IMAD.IADD R6, R6, 0x1, -R29 ;  /* 0x000000010606e824 */ /* 0x000fe200078e0a1d */
[----:B------:R-:W2:Y:S01]  /*17a90*/  LDL R3, [R1+0x8a8] ;  /* 0x0008a80001037983 */ /* 0x000ea20000100800 */
[----:B------:R-:W-:-:S02]  /*17aa0*/  IMAD.MOV.U32 R8, RZ, RZ, R5 ;  /* 0x000000ffff087224 */ /* 0x000fc400078e0005 */
[----:B------:R-:W-:Y:S01]  /*17ab0*/  @!P1 IMAD.MOV R11, RZ, RZ, -R11 ;  /* 0x000000ffff0b9224 */ /* 0x000fe200078e0a0b */
[----:B------:R-:W-:Y:S01]  /*17ac0*/  ISETP.GT.U32.AND P1, PT, R29, R6, PT ;  /* 0x000000061d00720c */ /* 0x000fe20003f24070 */
[----:B------:R-:W-:Y:S01]  /*17ad0*/  @!P0 IMAD.MOV R8, RZ, RZ, -R8 ;  /* 0x000000ffff088224 */ /* 0x000fe200078e0a08 */
[----:B------:R-:W2:Y:S01]  /*17ae0*/  LDL R5, [R1+0x8bc] ;  /* 0x0008bc0001057983 */ /* 0x000ea20000100800 */
[----:B------:R-:W-:-:S03]  /*17af0*/  @!P3 IMAD.IADD R0, R0, 0x1, -R29 ;  /* 0x000000010000b824 */ /* 0x000fc600078e0a1d */
[----:B------:R-:W-:Y:S04]  /*17b00*/  STL [R1+0x400], R8 ;  /* 0x0004000801007387 */ /* 0x000fe80000100800 */
[----:B------:R0:W-:Y:S01]  /*17b10*/  STL [R1+0x3f8], R11 ;  /* 0x0003f80b01007387 */ /* 0x0001e20000100800 */
[----:B------:R-:W-:Y:S02]  /*17b20*/  @!P5 IMAD.MOV R0, RZ, RZ, -R0 ;  /* 0x000000ffff00d224 */ /* 0x000fe400078e0a00 */
[----:B------:R-:W-:Y:S01]  /*17b30*/  @!P1 IMAD.IADD R6, R6, 0x1, -R29 ;  /* 0x0000000106069824 */ /* 0x000fe200078e0a1d */
[----:B0-----:R-:W2:Y:S04]  /*17b40*/  LDL.LU R11, [R1+0x884] ;  /* 0x00088400010b7983 */ /* 0x001ea80000300800 */
[----:B----4-:R-:W-:Y:S04]  /*17b50*/  STL [R1+0x21e0], R14 ;  /* 0x0021e00e01007387 */ /* 0x010fe80000100800 */
[----:B------:R-:W-:Y:S04]  /*17b60*/  STL [R1+0x3ec], R0 ;  /* 0x0003ec0001007387 */ /* 0x000fe80000100800 */
[----:B------:R0:W-:Y:S04]  /*17b70*/  STL [R1+0x21dc], R6 ;  /* 0x0021dc0601007387 */ /* 0x0001e80000100800 */
[----:B0-----:R-:W4:Y:S01]  /*17b80*/  LDL R6, [R1+0x8c0] ;  /* 0x0008c00001067983 */ /* 0x001f220000100800 */
[----:B------:R-:W-:-:S02]  /*17b90*/  ISETP.GT.U32.AND P0, PT, R29, R7, PT ;  /* 0x000000071d00720c */ /* 0x000fc40003f04070 */
[----:B---3--:R-:W-:Y:S01]  /*17ba0*/  ISETP.GE.AND P3, PT, R4, RZ, PT ;  /* 0x000000ff0400720c */ /* 0x008fe20003f66270 */
[----:B------:R-:W-:Y:S01]  /*17bb0*/  IMAD.HI.U32 R4, R16, R9, RZ ;  /* 0x0000000910047227 */ /* 0x000fe200078e00ff */
[----:B------:R-:W-:-:S03]  /*17bc0*/  IABS R8, R14 ;  /* 0x0000000e00087213 */ /* 0x000fc60000000000 */
[----:B------:R-:W-:-:S06]  /*17bd0*/  IMAD.MOV R4, RZ, RZ, -R4 ;  /* 0x000000ffff047224 */ /* 0x000fcc00078e0a04 */
[----:B------:R-:W-:Y:S02]  /*17be0*/  @!P0 IMAD.IADD R7, R7, 0x1, -R29 ;  /* 0x0000000107078824 */ /* 0x000fe400078e0a1d */
[----:B------:R-:W-:Y:S01]  /*17bf0*/  IMAD R9, R29, R4, R9 ;  /* 0x000000041d097224 */ /* 0x000fe200078e0209 */
[----:B--2---:R-:W-:Y:S01]  /*17c00*/  IABS R4, R3 ;  /* 0x0000000300047213 */ /* 0x004fe20000000000 */
[----:B------:R-:W-:Y:S02]  /*17c10*/  IMAD.MOV.U32 R14, RZ, RZ, R7 ;  /* 0x000000ffff0e7224 */ /* 0x000fe400078e0007 */
[----:B------:R-:W-:-:S04]  /*17c20*/  IMAD.HI.U32 R3, R16, R8, RZ ;  /* 0x0000000810037227 */ /* 0x000fc800078e00ff */
[----:B------:R-:W-:Y:S01]  /*17c30*/  @!P4 IMAD.MOV R14, RZ, RZ, -R14 ;  /* 0x000000ffff0ec224 */ /* 0x000fe200078e0a0e */
[----:B------:R-:W-:Y:S02]  /*17c40*/  ISETP.GE.AND P1, PT, R11, RZ, PT ;  /* 0x000000ff0b00720c */ /* 0x000fe40003f26270 */
[----:B------:R-:W2:Y:S04]  /*17c50*/  LDL R11, [R1+0x8c4] ;  /* 0x0008c400010b7983 */ /* 0x000ea80000100800 */
[----:B------:R-:W3:Y:S01]  /*17c60*/  LDL.LU R7, [R1+0x898] ;  /* 0x0008980001077983 */ /* 0x000ee20000300800 */
[----:B------:R-:W-:-:S03]  /*17c70*/  IMAD.MOV R3, RZ, RZ, -R3 ;  /* 0x000000ffff037224 */ /* 0x000fc600078e0a03 */
[----:B------:R0:W-:Y:S01]  /*17c80*/  STL [R1+0x3e4], R14 ;  /* 0x0003e40e01007387 */ /* 0x0001e20000100800 */
[----:B------:R-:W-:-:S03]  /*17c90*/  IMAD R8, R29, R3, R8 ;  /* 0x000000031d087224 */ /* 0x000fc600078e0208 */
[----:B0-----:R-:W2:Y:S01]  /*17ca0*/  LDL.LU R14, [R1+0x21e0] ;  /* 0x0021e000010e7983 */ /* 0x001ea20000300800 */
[----:B----4-:R-:W-:-:S03]  /*17cb0*/  IABS R3, R6 ;  /* 0x0000000600037213 */ /* 0x010fc60000000000 */
[----:B------:R-:W4:Y:S01]  /*17cc0*/  LDL.LU R6, [R1+0x8a8] ;  /* 0x0008a80001067983 */ /* 0x000f220000300800 */
[C---:B------:R-:W-:Y:S01]  /*17cd0*/  ISETP.GT.U32.AND P5, PT, R29.reuse, R10, PT ;  /* 0x0000000a1d00720c */ /* 0x040fe20003fa4070 */
[----:B------:R-:W-:Y:S01]  /*17ce0*/  IMAD.HI.U32 R0, R16, R4, RZ ;  /* 0x0000000410007227 */ /* 0x000fe200078e00ff */
[----:B------:R-:W-:-:S11]  /*17cf0*/  ISETP.GT.U32.AND P0, PT, R29, R9, PT ;  /* 0x000000091d00720c */ /* 0x000fd60003f04070 */
[----:B------:R-:W-:-:S05]  /*17d00*/  @!P5 IMAD.IADD R10, R10, 0x1, -R29 ;  /* 0x000000010a0ad824 */ /* 0x000fca00078e0a1d */
[----:B------:R-:W-:Y:S01]  /*17d10*/  ISETP.GT.U32.AND P5, PT, R29, R10, PT ;  /* 0x0000000a1d00720c */ /* 0x000fe20003fa4070 */
[----:B------:R-:W-:-:S04]  /*17d20*/  IMAD.MOV R0, RZ, RZ, -R0 ;  /* 0x000000ffff007224 */ /* 0x000fc800078e0a00 */
[----:B------:R-:W-:Y:S01]  /*17d30*/  IMAD R4, R29, R0, R4 ;  /* 0x000000001d047224 */ /* 0x000fe200078e0204 */
[----:B------:R-:W-:Y:S01]  /*17d40*/  IABS R5, R5 ;  /* 0x0000000500057213 */ /* 0x000fe20000000000 */
[----:B------:R-:W-:-:S06]  /*17d50*/  @!P0 IMAD.IADD R9, R9, 0x1, -R29 ;  /* 0x0000000109098824 */ /* 0x000fcc00078e0a1d */
[----:B------:R-:W-:Y:S01]  /*17d60*/  @!P5 IMAD.IADD R10, R10, 0x1, -R29 ;  /* 0x000000010a0ad824 */ /* 0x000fe200078e0a1d */
[----:B------:R-:W-:Y:S02]  /*17d70*/  ISETP.GT.U32.AND P5, PT, R29, R4, PT ;  /* 0x000000041d00720c */ /* 0x000fe40003fa4070 */
[----:B---3--:R-:W-:Y:S01]  /*17d80*/  ISETP.GE.AND P0, PT, R7, RZ, PT ;  /* 0x000000ff0700720c */ /* 0x008fe20003f06270 */
[----:B------:R-:W-:-:S04]  /*17d90*/  IMAD.HI.U32 R7, R16, R5, RZ ;  /* 0x0000000510077227 */ /* 0x000fc800078e00ff */
[----:B------:R-:W-:Y:S01]  /*17da0*/  IMAD.MOV R7, RZ, RZ, -R7 ;  /* 0x000000ffff077224 */ /* 0x000fe200078e0a07 */
[----:B------:R0:W-:Y:S03]  /*17db0*/  STL [R1+0x21d8], R10 ;  /* 0x0021d80a01007387 */ /* 0x0001e60000100800 */
[----:B------:R-:W-:Y:S02]  /*17dc0*/  IMAD R5, R29, R7, R5 ;  /* 0x000000071d057224 */ /* 0x000fe400078e0205 */
[----:B------:R-:W-:Y:S01]  /*17dd0*/  @!P5 IMAD.IADD R4, R4, 0x1, -R29 ;  /* 0x000000010404d824 */ /* 0x000fe200078e0a1d */
[----:B------:R-:W3:Y:S04]  /*17de0*/  LDL R7, [R1+0x8c8] ;  /* 0x0008c80001077983 */ /* 0x000ee80000100800 */
[----:B0-----:R-:W3:Y:S01]  /*17df0*/  LDL R10, [R1+0x8d8] ;  /* 0x0008d800010a7983 */ /* 0x001ee20000100800 */
[----:B----4-:R-:W-:-:S03]  /*17e00*/  ISETP.GE.AND P5, PT, R6, RZ, PT ;  /* 0x000000ff0600720c */ /* 0x010fc60003fa6270 */
[----:B------:R-:W4:Y:S01]  /*17e10*/  LDL.LU R6, [R1+0x21dc] ;  /* 0x0021dc0001067983 */ /* 0x000f220000300800 */
[C---:B------:R-:W-:Y:S02]  /*17e20*/  ISETP.GT.U32.AND P6, PT, R29.reuse, R12, PT ;  /* 0x0000000c1d00720c */ /* 0x040fe40003fc4070 */
[----:B------:R-:W-:Y:S02]  /*17e30*/  ISETP.GT.U32.AND P4, PT, R29, R9, PT ;  /* 0x000000091d00720c */ /* 0x000fe40003f84070 */
[----:B--2---:R-:W-:-:S09]  /*17e40*/  IABS R0, R11 ;  /* 0x0000000b00007213 */ /* 0x004fd20000000000 */
[--C-:B------:R-:W-:Y:S02]  /*17e50*/  @!P6 IMAD.IADD R12, R12, 0x1, -R29.reuse ;  /* 0x000000010c0ce824 */ /* 0x100fe400078e0a1d */
[----:B------:R-:W-:Y:S01]  /*17e60*/  @!P4 IMAD.IADD R9, R9, 0x1, -R29 ;  /* 0x000000010909c824 */ /* 0x000fe200078e0a1d */
[----:B------:R-:W-:Y:S01]  /*17e70*/  ISETP.GE.AND P4, PT, R14, RZ, PT ;  /* 0x000000ff0e00720c */ /* 0x000fe20003f86270 */
[----:B------:R-:W-:Y:S01]  /*17e80*/  IMAD.HI.U32 R14, R16, R3, RZ ;  /* 0x00000003100e7227 */ /* 0x000fe200078e00ff */
[----:B------:R-:W-:-:S03]  /*17e90*/  ISETP.GT.U32.AND P6, PT, R29, R12, PT ;  /* 0x0000000c1d00720c */ /* 0x000fc60003fc4070 */
[----:B------:R-:W-:-:S04]  /*17ea0*/  IMAD.HI.U32 R11, R16, R0, RZ ;  /* 0x00000000100b7227 */ /* 0x000fc800078e00ff */
[----:B------:R-:W-:Y:S02]  /*17eb0*/  IMAD.MOV R14, RZ, RZ, -R14 ;  /* 0x000000ffff0e7224 */ /* 0x000fe400078e0a0e */
[----:B------:R-:W-:Y:S02]  /*17ec0*/  IMAD.MOV R11, RZ, RZ, -R11 ;  /* 0x000000ffff0b7224 */ /* 0x000fe400078e0a0b */
[C---:B------:R-:W-:Y:S02]  /*17ed0*/  IMAD R3, R29.reuse, R14, R3 ;  /* 0x0000000e1d037224 */ /* 0x040fe400078e0203 */
[----:B------:R-:W-:Y:S01]  /*17ee0*/  IMAD R0, R29, R11, R0 ;  /* 0x0000000b1d007224 */ /* 0x000fe200078e0200 */
[----:B------:R-:W2:Y:S01]  /*17ef0*/  LDL.LU R14, [R1+0x9ec] ;  /* 0x0009ec00010e7983 */ /* 0x000ea20000300800 */
[----:B------:R-:W-:-:S03]  /*17f00*/  @!P6 IMAD.IADD R12, R12, 0x1, -R29 ;  /* 0x000000010c0ce824 */ /* 0x000fc600078e0a1d */
[----:B------:R0:W-:Y:S04]  /*17f10*/  STL [R1+0x21d4], R3 ;  /* 0x0021d40301007387 */ /* 0x0001e80000100800 */
[----:B0-----:R-:W2:Y:S01]  /*17f20*/  LDL.LU R3, [R1+0x960] ;  /* 0x0009600001037983 */ /* 0x001ea20000300800 */
[----:B---3--:R-:W-:-:S03]  /*17f30*/  IABS R11, R10 ;  /* 0x0000000a000b7213 */ /* 0x008fc60000000000 */
[----:B------:R0:W-:Y:S02]  /*17f40*/  STL [R1+0x21d0], R0 ;  /* 0x0021d00001007387 */ /* 0x0001e40000100800 */
[----:B0-----:R-:W-:Y:S02]  /*17f50*/  IMAD.MOV.U32 R0, RZ, RZ, R12 ;  /* 0x000000ffff007224 */ /* 0x001fe400078e000c */
[----:B----4-:R-:W-:-:S04]  /*17f60*/  IMAD.MOV.U32 R10, RZ, RZ, R6 ;  /* 0x000000ffff0a7224 */ /* 0x010fc800078e0006 */
[----:B------:R-:W-:Y:S01]  /*17f70*/  IMAD.MOV.U32 R12, RZ, RZ, R10 ;  /* 0x000000ffff0c7224 */ /* 0x000fe200078e000a */
[----:B------:R0:W-:Y:S04]  /*17f80*/  STL [R1+0x3dc], R10 ;  /* 0x0003dc0a01007387 */ /* 0x0001e80000100800 */
[----:B0-----:R-:W3:Y:S01]  /*17f90*/  LDL.LU R10, [R1+0x21d8] ;  /* 0x0021d800010a7983 */ /* 0x001ee20000300800 */
[----:B------:R-:W-:Y:S02]  /*17fa0*/  @!P3 IMAD.MOV R12, RZ, RZ, -R12 ;  /* 0x000000ffff0cb224 */ /* 0x000fe400078e0a0c */
[----:B------:R-:W-:-:S03]  /*17fb0*/  @!P2 IMAD.MOV R0, RZ, RZ, -R0 ;  /* 0x000000ffff00a224 */ /* 0x000fc600078e0a00 */
[----:B------:R2:W-:Y:S02]  /*17fc0*/  @!P3 STL [R1+0x3dc], R12 ;  /* 0x0003dc0c0100b387 */ /* 0x0005e40000100800 */
[----:B--2---:R-:W-:Y:S02]  /*17fd0*/  IMAD.MOV.U32 R12, RZ, RZ, R3 ;  /* 0x000000ffff0c7224 */ /* 0x004fe400078e0003 */
[----:B---3--:R-:W-:Y:S02]  /*17fe0*/  IMAD.MOV.U32 R3, RZ, RZ, R10 ;  /* 0x000000ffff037224 */ /* 0x008fe400078e000a */
[----:B------:R-:W2:Y:S04]  /*17ff0*/  LDL.LU R10, [R1+0x8bc] ;  /* 0x0008bc00010a7983 */ /* 0x000ea80000300800 */
[----:B------:R0:W-:Y:S02]  /*18000*/  STL [R1+0x3d4], R0 ;  /* 0x0003d40001007387 */ /* 0x0001e40000100800 */
[----:B0-----:R-:W-:-:S02]  /*18010*/  IMAD.MOV.U32 R0, RZ, RZ, R9 ;  /* 0x000000ffff007224 */ /* 0x001fc400078e0009 */
[----:B------:R-:W3:Y:S01]  /*18020*/  LDL.LU R9, [R1+0x8e0] ;  /* 0x0008e00001097983 */ /* 0x000ee20000300800 */
[----:B------:R-:W-:-:S13]  /*18030*/  ISETP.GT.U32.AND P6, PT, R29, R8, PT ;  /* 0x000000081d00720c */ /* 0x000fda0003fc4070 */
[--C-:B------:R-:W-:Y:S01]  /*18040*/  @!P6 IMAD.IADD R8, R8, 0x1, -R29.reuse ;  /* 0x000000010808e824 */ /* 0x100fe200078e0a1d */
[----:B------:R-:W-:Y:S01]  /*18050*/  ISETP.GT.U32.AND P6, PT, R29, R5, PT ;  /* 0x000000051d00720c */ /* 0x000fe20003fc4070 */
[----:B---3--:R0:W-:Y:S04]  /*18060*/  STL [R1+0x21cc], R9 ;  /* 0x0021cc0901007387 */ /* 0x0081e80000100800 */
[----:B0-----:R-:W3:Y:S08]  /*18070*/  LDL.LU R9, [R1+0x8c0] ;  /* 0x0008c00001097983 */ /* 0x001ef00000300800 */
[----:B------:R-:W-:Y:S01]  /*18080*/  @!P6 IMAD.IADD R5, R5, 0x1, -R29 ;  /* 0x000000010505e824 */ /* 0x000fe200078e0a1d */
[C---:B------:R-:W-:Y:S01]  /*18090*/  ISETP.GT.U32.AND P3, PT, R29.reuse, R8, PT ;  /* 0x000000081d00720c */ /* 0x040fe20003f64070 */
[----:B------:R-:W-:Y:S01]  /*180a0*/  @!P1 IMAD.MOV R3, RZ, RZ, -R3 ;  /* 0x000000ffff039224 */ /* 0x000fe200078e0a03 */
[C---:B------:R-:W-:Y:S01]  /*180b0*/  ISETP.GT.U32.AND P2, PT, R29.reuse, R4, PT ;  /* 0x000000041d00720c */ /* 0x040fe20003f44070 */
[----:B------:R-:W-:Y:S01]  /*180c0*/  @!P0 IMAD.MOV R0, RZ, RZ, -R0 ;  /* 0x000000ffff008224 */ /* 0x000fe200078e0a00 */
[----:B------:R-:W-:-:S02]  /*180d0*/  ISETP.GT.U32.AND P6, PT, R29, R5, PT ;  /* 0x000000051d00720c */ /* 0x000fc40003fc4070 */
[----:B------:R0:W-:Y:S04]  /*180e0*/  STL [R1+0x3d0], R3 ;  /* 0x0003d00301007387 */ /* 0x0001e80000100800 */
[----:B0-----:R-:W4:Y:S04]  /*180f0*/  LDL.LU R3, [R1+0x21d4] ;  /* 0x0021d40001037983 */ /* 0x001f280000300800 */
[----:B------:R0:W-:Y:S01]  /*18100*/  STL [R1+0x3cc], R0 ;  /* 0x0003cc0001007387 */ /* 0x0001e20000100800 */
[--C-:B------:R-:W-:Y:S02]  /*18110*/  @!P3 IMAD.IADD R8, R8, 0x1, -R29.reuse ;  /* 0x000000010808b824 */ /* 0x100fe400078e0a1d */
[--C-:B------:R-:W-:Y:S01]  /*18120*/  @!P2 IMAD.IADD R4, R4, 0x1, -R29.reuse ;  /* 0x000000010404a824 */ /* 0x100fe200078e0a1d */
[----:B0-----:R-:W4:Y:S01]  /*18130*/  LDL.LU R0, [R1+0x21d0] ;  /* 0x0021d00001007983 */ /* 0x001f220000300800 */
[----:B------:R-:W-:Y:S01]  /*18140*/  @!P6 IMAD.IADD R5, R5, 0x1, -R29 ;  /* 0x000000010505e824 */ /* 0x000fe200078e0a1d */
[----:B--2---:R-:W-:-:S02]  /*18150*/  ISETP.GE.AND P0, PT, R10, RZ, PT ;  /* 0x000000ff0a00720c */ /* 0x004fc40003f06270 */
[----:B------:R-:W2:Y:S01]  /*18160*/  LDL.LU R10, [R1+0x8c4] ;  /* 0x0008c400010a7983 */ /* 0x000ea20000300800 */
[----:B---3--:R-:W-:Y:S01]  /*18170*/  ISETP.GE.AND P2, PT, R9, RZ, PT ;  /* 0x000000ff0900720c */ /* 0x008fe20003f46270 */
[----:B------:R-:W-:Y:S02]  /*18180*/  IMAD.MOV.U32 R9, RZ, RZ, R8 ;  /* 0x000000ffff097224 */ /* 0x000fe400078e0008 */
[----:B------:R-:W3:Y:S02]  /*18190*/  LDL R8, [R1+0x8e4] ;  /* 0x0008e40001087983 */ /* 0x000ee40000100800 */
[----:B------:R-:W-:Y:S02]  /*181a0*/  @!P4 IMAD.MOV R9, RZ, RZ, -R9 ;  /* 0x000000ffff09c224 */ /* 0x000fe400078e0a09 */
[----:B------:R0:W-:Y:S04]  /*181b0*/  STL [R1+0x21c8], R5 ;  /* 0x0021c80501007387 */ /* 0x0001e80000100800 */
[----:B0-----:R-:W3:Y:S04]  /*181c0*/  LDL.LU R5, [R1+0x8c8] ;  /* 0x0008c80001057983 */ /* 0x001ee80000300800 */
[----:B------:R0:W-:Y:S04]  /*181d0*/  STL [R1+0x3c8], R9 ;  /* 0x0003c80901007387 */ /* 0x0001e80000100800 */
[----:B0-----:R-:W3:Y:S01]  /*181e0*/  LDL.LU R9, [R1+0x21cc] ;  /* 0x0021cc0001097983 */ /* 0x001ee20000300800 */
[----:B------:R-:W-:-:S02]  /*181f0*/  IABS R7, R7 ;  /* 0x0000000700077213 */ /* 0x000fc40000000000 */
[----:B----4-:R-:W-:-:S03]  /*18200*/  ISETP.GT.U32.AND P3, PT, R29, R0, PT ;  /* 0x000000001d00720c */ /* 0x010fc60003f64070 */
[----:B------:R-:W-:-:S04]  /*18210*/  IMAD.HI.U32 R6, R16, R7, RZ ;  /* 0x0000000710067227 */ /* 0x000fc800078e00ff */
[----:B------:R-:W-:-:S04]  /*18220*/  IMAD.MOV R6, RZ, RZ, -R6 ;  /* 0x000000ffff067224 */ /* 0x000fc800078e0a06 */
[----:B------:R-:W-:Y:S02]  /*18230*/  IMAD R7, R29, R6, R7 ;  /* 0x000000061d077224 */ /* 0x000fe400078e0207 */
[----:B------:R-:W-:-:S04]  /*18240*/  IMAD.HI.U32 R6, R16, R11, RZ ;  /* 0x0000000b10067227 */ /* 0x000fc800078e00ff */
[----:B------:R-:W-:Y:S01]  /*18250*/  @!P3 IMAD.IADD R0, R0, 0x1, -R29 ;  /* 0x000000010000b824 */ /* 0x000fe200078e0a1d */
[----:B--2---:R-:W-:Y:S01]  /*18260*/  ISETP.GE.AND P4, PT, R10, RZ, PT ;  /* 0x000000ff0a00720c */ /* 0x004fe20003f86270 */
[----:B------:R-:W-:-:S04]  /*18270*/  IMAD.MOV R6, RZ, RZ, -R6 ;  /* 0x000000ffff067224 */ /* 0x000fc800078e0a06 */
[----:B------:R-:W-:Y:S02]  /*18280*/  IMAD R11, R29, R6, R11 ;  /* 0x000000061d0b7224 */ /* 0x000fe400078e020b */
[----:B------:R-:W2:Y:S01]  /*18290*/  LDL.LU R6, [R1+0x8d8] ;  /* 0x0008d80001067983 */ /* 0x000ea20000300800 */
[----:B---3--:R-:W-:Y:S01]  /*182a0*/  ISETP.GE.AND P3, PT, R5, RZ, PT ;  /* 0x000000ff0500720c */ /* 0x008fe20003f66270 */
[----:B------:R-:W-:-:S04]  /*182b0*/  IMAD.MOV.U32 R5, RZ, RZ, R4 ;  /* 0x000000ffff057224 */ /* 0x000fc800078e0004 */
[----:B------:R-:W-:Y:S01]  /*182c0*/  @!P5 IMAD.MOV R5, RZ, RZ, -R5 ;  /* 0x000000ffff05d224 */ /* 0x000fe200078e0a05 */
[----:B------:R-:W-:-:S05]  /*182d0*/  IABS R10, R9 ;  /* 0x00000009000a7213 */ /* 0x000fca0000000000 */
[----:B------:R-:W-:Y:S04]  /*182e0*/  STL [R1+0x21c4], R10 ;  /* 0x0021c40a01007387 */ /* 0x000fe80000100800 */
[----:B------:R0:W-:Y:S04]  /*182f0*/  STL [R1+0x3c4], R5 ;  /* 0x0003c40501007387 */ /* 0x0001e80000100800 */
[----:B0-----:R-:W3:Y:S01]  /*18300*/  LDL.LU R5, [R1+0x21c8] ;  /* 0x0021c80001057983 */ /* 0x001ee20000300800 */
[----:B------:R-:W-:Y:S01]  /*18310*/  ISETP.GT.U32.AND P6, PT, R29, R7, PT ;  /* 0x000000071d00720c */ /* 0x000fe20003fc4070 */
[----:B------:R-:W-:-:S12]  /*18320*/  IMAD.HI.U32 R4, R16, R10, RZ ;  /* 0x0000000a10047227 */ /* 0x000fd800078e00ff */
[----:B------:R-:W-:-:S05]  /*18330*/  @!P6 IMAD.IADD R7, R7, 0x1, -R29 ;  /* 0x000000010707e824 */ /* 0x000fca00078e0a1d */
[C---:B------:R-:W-:Y:S01]  /*18340*/  ISETP.GT.U32.AND P5, PT, R29.reuse, R7, PT ;  /* 0x000000071d00720c */ /* 0x040fe20003fa4070 */
[----:B------:R0:W-:Y:S04]  /*18350*/  STL [R1+0x21c0], R7 ;  /* 0x0021c00701007387 */ /* 0x0001e80000100800 */
[----:B0-----:R-:W4:Y:S01]  /*18360*/  LDL.LU R7, [R1+0x8e4] ;  /* 0x0008e40001077983 */ /* 0x001f220000300800 */
[----:B------:R-:W-:Y:S01]  /*18370*/  ISETP.GT.U32.AND P1, PT, R29, R3, PT ;  /* 0x000000031d00720c */ /* 0x000fe20003f24070 */
[----:B---3--:R-:W-:-:S04]  /*18380*/  IMAD.MOV.U32 R10, RZ, RZ, R5 ;  /* 0x000000ffff0a7224 */ /* 0x008fc800078e0005 */
[----:B------:R-:W-:-:S05]  /*18390*/  @!P0 IMAD.MOV R10, RZ, RZ, -R10 ;  /* 0x000000ffff0a8224 */ /* 0x000fca00078e0a0a */
[----:B------:R0:W-:Y:S04]  /*183a0*/  STL [R1+0x3c0], R10 ;  /* 0x0003c00a01007387 */ /* 0x0001e80000100800 */
[----:B0-----:R-:W3:Y:S01]  /*183b0*/  LDL.LU R10, [R1+0x21c4] ;  /* 0x0021c400010a7983 */ /* 0x001ee20000300800 */
[----:B------:R-:W-:-:S05]  /*183c0*/  @!P1 IMAD.IADD R3, R3, 0x1, -R29 ;  /* 0x0000000103039824 */ /* 0x000fca00078e0a1d */
[C---:B------:R-:W-:Y:S02]  /*183d0*/  ISETP.GT.U32.AND P1, PT, R29.reuse, R3, PT ;  /* 0x000000031d00720c */ /* 0x040fe40003f24070 */
[----:B------:R-:W-:Y:S01]  /*183e0*/  ISETP.GT.U32.AND P6, PT, R29, R0, PT ;  /* 0x000000001d00720c */ /* 0x000fe20003fc4070 */
[----:B------:R-:W-:-:S10]  /*183f0*/  IMAD.MOV R4, RZ, RZ, -R4 ;  /* 0x000000ffff047224 */ /* 0x000fd400078e0a04 */
[----:B------:R-:W-:-:S04]  /*18400*/  @!P1 IMAD.IADD R3, R3, 0x1, -R29 ;  /* 0x0000000103039824 */ /* 0x000fc800078e0a1d */
[----:B------:R-:W-:Y:S01]  /*18410*/  IMAD.MOV.U32 R5, RZ, RZ, R3 ;  /* 0x000000ffff057224 */ /* 0x000fe200078e0003 */
[----:B--2---:R-:W-:Y:S01]  /*18420*/  ISETP.GE.AND P0, PT, R6, RZ, PT ;  /* 0x000000ff0600720c */ /* 0x004fe20003f06270 */
[----:B------:R-:W-:Y:S01]  /*18430*/  @!P6 IMAD.IADD R0, R0, 0x1, -R29 ;  /* 0x000000010000e824 */ /* 0x000fe200078e0a1d */
[----:B------:R-:W2:Y:S01]  /*18440*/  LDL.LU R6, [R1+0x94c] ;  /* 0x00094c0001067983 */ /* 0x000ea20000300800 */
[----:B------:R-:W-:Y:S01]  /*18450*/  @!P2 IMAD.MOV R5, RZ, RZ, -R5 ;  /* 0x000000ffff05a224 */ /* 0x000fe200078e0a05 */
[----:B------:R-:W-:Y:S02]  /*18460*/  ISETP.GE.AND P2, PT, R9, RZ, PT ;  /* 0x000000ff0900720c */ /* 0x000fe40003f46270 */
[----:B----4-:R-:W-:Y:S02]  /*18470*/  ISETP.GE.AND P6, PT, R7, RZ, PT ;  /* 0x000000ff0700720c */ /* 0x010fe40003fc6270 */
[----:B------:R0:W-:Y:S04]  /*18480*/  STL [R1+0x3b4], R5 ;  /* 0x0003b40501007387 */ /* 0x0001e80000100800 */
[----:B------:R-:W4:Y:S04]  /*18490*/  LDL R9, [R1+0x91c] ;  /* 0x00091c0001097983 */ /* 0x000f280000100800 */
[----:B0-----:R-:W2:Y:S01]  /*184a0*/  LDL R5, [R1+0x918] ;  /* 0x0009180001057983 */ /* 0x001ea20000100800 */
[----:B---3--:R-:W-:-:S03]  /*184b0*/  IMAD R10, R29, R4, R10 ;  /* 0x000000041d0a7224 */ /* 0x008fc600078e020a */
[----:B------:R-:W3:Y:S04]  /*184c0*/  LDL R4, [R1+0x904] ;  /* 0x0009040001047983 */ /* 0x000ee80000100800 */
[----:B------:R-:W2:Y:S01]  /*184d0*/  LDL.LU R7, [R1+0x21c0] ;  /* 0x0021c00001077983 */ /* 0x000ea20000300800 */
[----:B------:R-:W-:-:S05]  /*184e0*/  IABS R8, R8 ;  /* 0x0000000800087213 */ /* 0x000fca0000000000 */
[----:B------:R-:W-:-:S04]  /*184f0*/  IMAD.HI.U32 R3, R16, R8, RZ ;  /* 0x0000000810037227 */ /* 0x000fc800078e00ff */
[----:B------:R-:W-:-:S04]  /*18500*/  IMAD.MOV R3, RZ, RZ, -R3 ;  /* 0x000000ffff037224 */ /* 0x000fc800078e0a03 */
[----:B------:R-:W-:-:S05]  /*18510*/  IMAD R8, R29, R3, R8 ;  /* 0x000000031d087224 */ /* 0x000fca00078e0208 */
[----:B------:R0:W-:Y:S02]  /*18520*/  STL [R1+0x21bc], R8 ;  /* 0x0021bc0801007387 */ /* 0x0001e40000100800 */
[----:B0-----:R-:W-:-:S04]  /*18530*/  IMAD.MOV.U32 R8, RZ, RZ, R0 ;  /* 0x000000ffff087224 */ /* 0x001fc800078e0000 */
[----:B------:R-:W-:-:S05]  /*18540*/  @!P4 IMAD.MOV R8, RZ, RZ, -R8 ;  /* 0x000000ffff08c224 */ /* 0x000fca00078e0a08 */
[----:B------:R0:W-:Y:S01]  /*18550*/  STL [R1+0x3a8], R8 ;  /* 0x0003a80801007387 */ /* 0x0001e20000100800 */
[----:B--2---:R-:W-:Y:S01]  /*18560*/  @!P5 IMAD.IADD R7, R7, 0x1, -R29 ;  /* 0x000000010707d824 */ /* 0x004fe200078e0a1d */
[----:B------:R-:W-:-:S03]  /*18570*/  ISETP.GT.U32.AND P5, PT, R29, R10, PT ;  /* 0x0000000a1d00720c */ /* 0x000fc60003fa4070 */
[----:B0-----:R-:W-:Y:S02]  /*18580*/  IMAD.MOV.U32 R8, RZ, RZ, R7 ;  /* 0x000000ffff087224 */ /* 0x001fe400078e0007 */
[----:B------:R-:W2:Y:S08]  /*18590*/  LDL R7, [R1+0x924] ;  /* 0x0009240001077983 */ /* 0x000eb00000100800 */
[----:B------:R-:W-:-:S05]  /*185a0*/  @!P5 IMAD.IADD R10, R10, 0x1, -R29 ;  /* 0x000000010a0ad824 */ /* 0x000fca00078e0a1d */
[----:B------:R-:W-:Y:S01]  /*185b0*/  ISETP.GT.U32.AND P4, PT, R29, R10, PT ;  /* 0x0000000a1d00720c */ /* 0x000fe20003f84070 */
[----:B------:R-:W-:-:S05]  /*185c0*/  @!P3 IMAD.MOV R8, RZ, RZ, -R8 ;  /* 0x000000ffff08b224 */ /* 0x000fca00078e0a08 */
[----:B------:R0:W-:Y:S07]  /*185d0*/  STL [R1+0x3a0], R8 ;  /* 0x0003a00801007387 */ /* 0x0001ee0000100800 */
[----:B------:R-:W-:Y:S01]  /*185e0*/  @!P4 IMAD.IADD R10, R10, 0x1, -R29 ;  /* 0x000000010a0ac824 */ /* 0x000fe200078e0a1d */
[----:B0-----:R-:W3:Y:S04]  /*185f0*/  LDL.LU R8, [R1+0x21bc] ;  /* 0x0021bc0001087983 */ /* 0x001ee80000300800 */
[----:B------:R0:W-:Y:S04]  /*18600*/  STL [R1+0x21b8], R12 ;  /* 0x0021b80c01007387 */ /* 0x0001e80000100800 */
[----:B0-----:R-:W4:Y:S04]  /*18610*/  LDL.LU R12, [R1+0x904] ;  /* 0x00090400010c7983 */ /* 0x001f280000300800 */
[----:B------:R0:W-:Y:S04]  /*18620*/  STL [R1+0x21b4], R10 ;  /* 0x0021b40a01007387 */ /* 0x0001e80000100800 */
[----:B0-----:R-:W4:Y:S01]  /*18630*/  LDL R10, [R1+0x930] ;  /* 0x00093000010a7983 */ /* 0x001f220000100800 */
[----:B------:R-:W-:-:S02]  /*18640*/  ISETP.GT.U32.AND P1, PT, R29, R11, PT ;  /* 0x0000000b1d00720c */ /* 0x000fc40003f24070 */
[----:B------:R-:W-:-:S11]  /*18650*/  IABS R3, R5 ;  /* 0x0000000500037213 */ /* 0x000fd60000000000 */
[----:B------:R-:W-:Y:S01]  /*18660*/  @!P1 IMAD.IADD R11, R11, 0x1, -R29 ;  /* 0x000000010b0b9824 */ /* 0x000fe200078e0a1d */
[----:B------:R-:W-:Y:S02]  /*18670*/  ISETP.GE.AND P1, PT, R6, RZ, PT ;  /* 0x000000ff0600720c */ /* 0x000fe40003f26270 */
[----:B------:R-:W-:Y:S02]  /*18680*/  IABS R6, R6 ;  /* 0x0000000600067213 */ /* 0x000fe40000000000 */
[----:B------:R-:W-:-:S03]  /*18690*/  ISETP.GT.U32.AND P5, PT, R29, R11, PT ;  /* 0x0000000b1d00720c */ /* 0x000fc60003fa4070 */
[----:B------:R-:W-:-:S04]  /*186a0*/  IMAD.HI.U32 R5, R16, R6, RZ ;  /* 0x0000000610057227 */ /* 0x000fc800078e00ff */
[----:B------:R-:W-:-:S04]  /*186b0*/  IMAD.MOV R5, RZ, RZ, -R5 ;  /* 0x000000ffff057224 */ /* 0x000fc800078e0a05 */
[----:B------:R-:W-:Y:S02]  /*186c0*/  IMAD R6, R29, R5, R6 ;  /* 0x000000051d067224 */ /* 0x000fe400078e0206 */
[----:B------:R-:W-:Y:S01]  /*186d0*/  @!P5 IMAD.IADD R11, R11, 0x1, -R29 ;  /* 0x000000010b0bd824 */ /* 0x000fe200078e0a1d */
[----:B--2---:R-:W-:Y:S01]  /*186e0*/  IABS R5, R7 ;  /* 0x0000000700057213 */ /* 0x004fe20000000000 */
[----:B------:R-:W-:-:S04]  /*186f0*/  IMAD.HI.U32 R7, R16, R3, RZ ;  /* 0x0000000310077227 */ /* 0x000fc800078e00ff */
[----:B------:R-:W-:-:S04]  /*18700*/  IMAD.MOV R7, RZ, RZ, -R7 ;  /* 0x000000ffff077224 */ /* 0x000fc800078e0a07 */
[C---:B------:R-:W-:Y:S01]  /*18710*/  IMAD R3, R29.reuse, R7, R3 ;  /* 0x000000071d037224 */ /* 0x040fe200078e0203 */
[----:B---3--:R-:W-:-:S13]  /*18720*/  ISETP.GT.U32.AND P3, PT, R29, R8, PT ;  /* 0x000000081d00720c */ /* 0x008fda0003f64070 */
[----:B------:R-:W-:Y:S01]  /*18730*/  @!P3 IMAD.IADD R8, R8, 0x1, -R29 ;  /* 0x000000010808b824 */ /* 0x000fe200078e0a1d */
[----:B----4-:R-:W-:Y:S02]  /*18740*/  ISETP.GE.AND P3, PT, R12, RZ, PT ;  /* 0x000000ff0c00720c */ /* 0x010fe40003f66270 */
[----:B------:R-:W2:Y:S01]  /*18750*/  LDL.LU R12, [R1+0x21b8] ;  /* 0x0021b800010c7983 */ /* 0x000ea20000300800 */
[----:B------:R-:W-:Y:S01]  /*18760*/  IABS R7, R10 ;  /* 0x0000000a00077213 */ /* 0x000fe20000000000 */
[----:B------:R-:W-:Y:S02]  /*18770*/  IMAD.MOV.U32 R10, RZ, RZ, R11 ;  /* 0x000000ffff0a7224 */ /* 0x000fe400078e000b */
[----:B------:R-:W3:Y:S02]  /*18780*/  LDL R11, [R1+0x938] ;  /* 0x00093800010b7983 */ /* 0x000ee40000100800 */
[----:B------:R-:W-:-:S05]  /*18790*/  @!P0 IMAD.MOV R10, RZ, RZ, -R10 ;  /* 0x000000ffff0a8224 */ /* 0x000fca00078e0a0a */
[----:B------:R0:W-:Y:S04]  /*187a0*/  STL [R1+0x39c], R10 ;  /* 0x00039c0a01007387 */ /* 0x0001e80000100800 */
[----:B0-----:R-:W4:Y:S01]  /*187b0*/  LDL.LU R10, [R1+0x21b4] ;  /* 0x0021b400010a7983 */ /* 0x001f220000300800 */
[----:B------:R-:W-:-:S05]  /*187c0*/  IABS R4, R4 ;  /* 0x0000000400047213 */ /* 0x000fca0000000000 */
[----:B------:R-:W-:-:S04]  /*187d0*/  IMAD.HI.U32 R0, R16, R4, RZ ;  /* 0x0000000410007227 */ /* 0x000fc800078e00ff */
[----:B------:R-:W-:-:S04]  /*187e0*/  IMAD.MOV R0, RZ, RZ, -R0 ;  /* 0x000000ffff007224 */ /* 0x000fc800078e0a00 */
[----:B------:R-:W-:-:S05]  /*187f0*/  IMAD R4, R29, R0, R4 ;  /* 0x000000001d047224 */ /* 0x000fca00078e0204 */
[----:B------:R-:W-:Y:S02]  /*18800*/  ISETP.GT.U32.AND P4, PT, R29, R4, PT ;  /* 0x000000041d00720c */ /* 0x000fe40003f84070 */
[----:B------:R-:W-:-:S05]  /*18810*/  IABS R9, R9 ;  /* 0x0000000900097213 */ /* 0x000fca0000000000 */
[----:B------:R-:W-:-:S06]  /*18820*/  IMAD.HI.U32 R0, R16, R9, RZ ;  /* 0x0000000910007227 */ /* 0x000fcc00078e00ff */
[----:B------:R-:W-:Y:S02]  /*18830*/  @!P4 IMAD.IADD R4, R4, 0x1, -R29 ;  /* 0x000000010404c824 */ /* 0x000fe400078e0a1d */
[----:B------:R-:W-:-:S03]  /*18840*/  IMAD.MOV R0, RZ, RZ, -R0 ;  /* 0x000000ffff007224 */ /* 0x000fc600078e0a00 */
[C---:B------:R-:W-:Y:S01]  /*18850*/  ISETP.GT.U32.AND P4, PT, R29.reuse, R4, PT ;  /* 0x000000041d00720c */ /* 0x040fe20003f84070 */
[----:B------:R-:W-:Y:S02]  /*18860*/  IMAD R9, R29, R0, R9 ;  /* 0x000000001d097224 */ /* 0x000fe400078e0209 */
[----:B------:R-:W-:-:S04]  /*18870*/  IMAD.HI.U32 R0, R16, R5, RZ ;  /* 0x0000000510007227 */ /* 0x000fc800078e00ff */
[----:B------:R-:W-:-:S04]  /*18880*/  IMAD.MOV R0, RZ, RZ, -R0 ;  /* 0x000000ffff007224 */ /* 0x000fc800078e0a00 */
[----:B------:R-:W-:Y:S02]  /*18890*/  IMAD R5, R29, R0, R5 ;  /* 0x000000001d057224 */ /* 0x000fe400078e0205 */
[----:B------:R-:W-:Y:S01]  /*188a0*/  @!P4 IMAD.IADD R4, R4, 0x1, -R29 ;  /* 0x000000010404c824 */ /* 0x000fe200078e0a1d */
[----:B--2---:R0:W-:Y:S01]  /*188b0*/  STL [R1+0x21ac], R12 ;  /* 0x0021ac0c01007387 */ /* 0x0041e20000100800 */
[----:B----4-:R-:W-:-:S05]  /*188c0*/  @!P2 IMAD.MOV R10, RZ, RZ, -R10 ;  /* 0x000000ffff0aa224 */ /* 0x010fca00078e0a0a */
[----:B------:R-:W-:Y:S04]  /*188d0*/  STL [R1+0x390], R10 ;  /* 0x0003900a01007387 */ /* 0x000fe80000100800 */
[----:B------:R-:W2:Y:S04]  /*188e0*/  LDL.LU R0, [R1+0x918] ;  /* 0x0009180001007983 */ /* 0x000ea80000300800 */
[----:B0-----:R-:W4:Y:S04]  /*188f0*/  LDL R12, [R1+0x948] ;  /* 0x00094800010c7983 */ /* 0x001f280000100800 */
[----:B------:R0:W-:Y:S04]  /*18900*/  STL [R1+0x21b0], R4 ;  /* 0x0021b00401007387 */ /* 0x0001e80000100800 */
[----:B0-----:R-:W2:Y:S01]  /*18910*/  LDL.LU R4, [R1+0x91c] ;  /* 0x00091c0001047983 */ /* 0x001ea20000300800 */
[----:B------:R-:W-:-:S02]  /*18920*/  ISETP.GT.U32.AND P5, PT, R29, R6, PT ;  /* 0x000000061d00720c */ /* 0x000fc40003fa4070 */
[----:B------:R-:W-:-:S11]  /*18930*/  ISETP.GT.U32.AND P2, PT, R29, R3, PT ;  /* 0x000000031d00720c */ /* 0x000fd60003f44070 */
[----:B------:R-:W-:Y:S01]  /*18940*/  @!P5 IMAD.IADD R6, R6, 0x1, -R29 ;  /* 0x000000010606d824 */ /* 0x000fe200078e0a1d */
[----:B------:R-:W-:-:S04]  /*18950*/  ISETP.GT.U32.AND P5, PT, R29, R8, PT ;  /* 0x000000081d00720c */ /* 0x000fc80003fa4070 */
[----:B------:R-:W-:Y:S01]  /*18960*/  ISETP.GT.U32.AND P0, PT, R29, R6, PT ;  /* 0x000000061d00720c */ /* 0x000fe20003f04070 */
[----:B------:R-:W-:-:S04]  /*18970*/  IMAD.HI.U32 R10, R16, R7, RZ ;  /* 0x00000007100a7227 */ /* 0x000fc800078e00ff */
[----:B------:R-:W-:-:S04]  /*18980*/  @!P2 IMAD.IADD R3, R3, 0x1, -R29 ;  /* 0x000000010303a824 */ /* 0x000fc800078e0a1d */
[--C-:B------:R-:W-:Y:S02]  /*18990*/  @!P5 IMAD.IADD R8, R8, 0x1, -R29.reuse ;  /* 0x000000010808d824 */ /* 0x100fe400078e0a1d */
[----:B------:R-:W-:Y:S02]  /*189a0*/  IMAD.MOV R10, RZ, RZ, -R10 ;  /* 0x000000ffff0a7224 */ /* 0x000fe400078e0a0a */
[----:B------:R-:W-:Y:S02]  /*189b0*/  @!P0 IMAD.IADD R6, R6, 0x1, -R29 ;  /* 0x0000000106068824 */ /* 0x000fe400078e0a1d */
[----:B------:R-:W-:Y:S01]  /*189c0*/  IMAD R7, R29, R10, R7 ;  /* 0x0000000a1d077224 */ /* 0x000fe200078e0207 */
[----:B----4-:R-:W-:Y:S01]  /*189d0*/  IABS R10, R12 ;  /* 0x0000000c000a7213 */ /* 0x010fe20000000000 */
[----:B------:R-:W-:Y:S01]  /*189e0*/  IMAD.MOV.U32 R12, RZ, RZ, R6 ;  /* 0x000000ffff0c7224 */ /* 0x000fe200078e0006 */
[----:B--2---:R-:W-:Y:S01]  /*189f0*/  ISETP.GE.AND P2, PT, R4, RZ, PT ;  /* 0x000000ff0400720c */ /* 0x004fe20003f46270 */
[----:B------:R-:W-:-:S02]  /*18a00*/  IMAD.MOV.U32 R4, RZ, RZ, R8 ;  /* 0x000000ffff047224 */ /* 0x000fc400078e0008 */
[----:B------:R-:W2:Y:S02]  /*18a10*/  LDL.LU R8, [R1+0x930] ;  /* 0x0009300001087983 */ /* 0x000ea40000300800 */
[----:B------:R-:W-:Y:S02]  /*18a20*/  @!P6 IMAD.MOV R4, RZ, RZ, -R4 ;  /* 0x000000ffff04e224 */ /* 0x000fe400078e0a04 */
[----:B------:R-:W4:Y:S04]  /*18a30*/  LDL.LU R6, [R1+0x924] ;  /* 0x0009240001067983 */ /* 0x000f280000300800 */
[----:B------:R0:W-:Y:S04]  /*18a40*/  STL [R1+0x388], R4 ;  /* 0x0003880401007387 */ /* 0x0001e80000100800 */
[----:B0-----:R-:W2:Y:S01]  /*18a50*/  LDL.LU R4, [R1+0x21b0] ;  /* 0x0021b00001047983 */ /* 0x001ea20000300800 */
[----:B------:R-:W-:Y:S01]  /*18a60*/  ISETP.GT.U32.AND P0, PT, R29, R5, PT ;  /* 0x000000051d00720c */ /* 0x000fe20003f04070 */
[----:B------:R-:W-:-:S12]  /*18a70*/  @!P1 IMAD.MOV R12, RZ, RZ, -R12 ;  /* 0x000000ffff0c9224 */ /* 0x000fd800078e0a0c */
[----:B------:R-:W-:-:S05]  /*18a80*/  @!P0 IMAD.IADD R5, R5, 0x1, -R29 ;  /* 0x0000000105058824 */ /* 0x000fca00078e0a1d */
[----:B------:R-:W-:Y:S01]  /*18a90*/  ISETP.GT.U32.AND P0, PT, R29, R5, PT ;  /* 0x000000051d00720c */ /* 0x000fe20003f04070 */
[----:B------:R0:W-:Y:S04]  /*18aa0*/  STL [R1+0x384], R12 ;  /* 0x0003840c01007387 */ /* 0x0001e80000100800 */
[----:B0-----:R-:W3:Y:S08]  /*18ab0*/  LDL.LU R12, [R1+0x21ac] ;  /* 0x0021ac00010c7983 */ /* 0x001ef00000300800 */
[----:B------:R-:W-:Y:S01]  /*18ac0*/  @!P0 IMAD.IADD R5, R5, 0x1, -R29 ;  /* 0x0000000105058824 */ /* 0x000fe200078e0a1d */
[----:B------:R0:W-:Y:S04]  /*18ad0*/  STL [R1+0x21a8], R18 ;  /* 0x0021a81201007387 */ /* 0x0001e80000100800 */
[----:B0-----:R-:W3:Y:S01]  /*18ae0*/  LDL.LU R18, [R1+0x938] ;  /* 0x0009380001127983 */ /* 0x001ee20000300800 */
[----:B----4-:R-:W-:-:S03]  /*18af0*/  ISETP.GE.AND P1, PT, R6, RZ, PT ;  /* 0x000000ff0600720c */ /* 0x010fc60003f26270 */
[----:B------:R-:W4:Y:S01]  /*18b00*/  LDL R6, [R1+0x964] ;  /* 0x0009640001067983 */ /* 0x000f220000100800 */
[----:B--2---:R-:W-:-:S05]  /*18b10*/  @!P3 IMAD.MOV R4, RZ, RZ, -R4 ;  /* 0x000000ffff04b224 */ /* 0x004fca00078e0a04 */
[----:B------:R0:W-:Y:S04]  /*18b20*/  STL [R1+0x380], R4 ;  /* 0x0003800401007387 */ /* 0x0001e80000100800 */
[----:B0-----:R-:W2:Y:S04]  /*18b30*/  LDL R4, [R1+0x97c] ;  /* 0x00097c0001047983 */ /* 0x001ea80000100800 */
[----:B------:R0:W-:Y:S04]  /*18b40*/  STL [R1+0x21a4], R5 ;  /* 0x0021a40501007387 */ /* 0x0001e80000100800 */
[----:B0-----:R-:W2:Y:S01]  /*18b50*/  LDL.LU R5, [R1+0x948] ;  /* 0x0009480001057983 */ /* 0x001ea20000300800 */
[----:B------:R-:W-:-:S02]  /*18b60*/  ISETP.GT.U32.AND P5, PT, R29, R9, PT ;  /* 0x000000091d00720c */ /* 0x000fc40003fa4070 */
[----:B------:R-:W-:Y:S02]  /*18b70*/  ISETP.GT.U32.AND P3, PT, R29, R7, PT ;  /* 0x000000071d00720c */ /* 0x000fe40003f64070 */
[----:B------:R-:W-:-:S09]  /*18b80*/  ISETP.GE.AND P4, PT, R0, RZ, PT ;  /* 0x000000ff0000720c */ /* 0x000fd20003f86270 */
[--C-:B------:R-:W-:Y:S01]  /*18b90*/  @!P5 IMAD.IADD R9, R9, 0x1, -R29.reuse ;  /* 0x000000010909d824 */ /* 0x100fe200078e0a1d */
[----:B------:R-:W-:Y:S01]  /*18ba0*/  ISETP.GT.U32.AND P5, PT, R29, R3, PT ;  /* 0x000000031d00720c */ /* 0x000fe20003fa4070 */
[--C-:B------:R-:W-:Y:S01]  /*18bb0*/  @!P3 IMAD.IADD R7, R7, 0x1, -R29.reuse ;  /* 0x000000010707b824 */ /* 0x100fe200078e0a1d */
[----:B---3--:R-:W-:Y:S02]  /*18bc0*/  ISETP.GE.AND P0, PT, R18, RZ, PT ;  /* 0x000000ff1200720c */ /* 0x008fe40003f06270 */
[----:B------:R-:W3:Y:S09]  /*18bd0*/  LDL.LU R18, [R1+0x21a8] ;  /* 0x0021a80001127983 */ /* 0x000ef20000300800 */
[----:B------:R-:W-:Y:S01]  /*18be0*/  @!P5 IMAD.IADD R3, R3, 0x1, -R29 ;  /* 0x000000010303d824 */ /* 0x000fe200078e0a1d */
[----:B----4-:R-:W-:-:S05]  /*18bf0*/  IABS R6, R6 ;  /* 0x0000000600067213 */ /* 0x010fca0000000000 */
[----:B------:R-:W-:Y:S01]  /*18c00*/  STL [R1+0x21a0], R6 ;  /* 0x0021a00601007387 */ /* 0x000fe20000100800 */
[----:B--2---:R-:W-:Y:S01]  /*18c10*/  ISETP.GE.AND P3, PT, R5, RZ, PT ;  /* 0x000000ff0500720c */ /* 0x004fe20003f66270 */
[----:B------:R-:W-:-:S04]  /*18c20*/  IMAD.MOV.U32 R5, RZ, RZ, R3 ;  /* 0x000000ffff057224 */ /* 0x000fc800078e0003 */
[----:B------:R-:W-:-:S05]  /*18c30*/  @!P4 IMAD.MOV R5, RZ, RZ, -R5 ;  /* 0x000000ffff05c224 */ /* 0x000fca00078e0a05 */
[----:B------:R0:W-:Y:S04]  /*18c40*/  STL [R1+0x37c], R5 ;  /* 0x00037c0501007387 */ /* 0x0001e80000100800 */
[----:B0-----:R-:W2:Y:S01]  /*18c50*/  LDL.LU R5, [R1+0x21a4] ;  /* 0x0021a40001057983 */ /* 0x001ea20000300800 */
[----:B------:R-:W-:Y:S01]  /*18c60*/  ISETP.GT.U32.AND P6, PT, R29, R9, PT ;  /* 0x000000091d00720c */ /* 0x000fe20003fc4070 */
[----:B------:R-:W-:Y:S02]  /*18c70*/  IMAD.HI.U32 R3, R16, R6, RZ ;  /* 0x0000000610037227 */ /* 0x000fe400078e00ff */
[----:B---3--:R0:W-:Y:S02]  /*18c80*/  STL [R1+0x219c], R18 ;  /* 0x00219c1201007387 */ /* 0x0081e40000100800 */
[----:B------:R-:W-:-:S08]  /*18c90*/  IMAD.MOV.U32 R6, RZ, RZ, R12 ;  /* 0x000000ffff067224 */ /* 0x000fd000078e000c */
[----:B------:R-:W-:-:S04]  /*18ca0*/  @!P6 IMAD.IADD R9, R9, 0x1, -R29 ;  /* 0x000000010909e824 */ /* 0x000fc800078e0a1d */
[----:B------:R-:W-:Y:S01]  /*18cb0*/  @!P2 IMAD.MOV R9, RZ, RZ, -R9 ;  /* 0x000000ffff09a224 */ /* 0x000fe200078e0a09 */
[----:B------:R-:W-:Y:S02]  /*18cc0*/  ISETP.GE.AND P5, PT, R8, RZ, PT ;  /* 0x000000ff0800720c */ /* 0x000fe40003fa6270 */
[----:B------:R-:W-:Y:S02]  /*18cd0*/  IABS R8, R12 ;  /* 0x0000000c00087213 */ /* 0x000fe40000000000 */
[----:B------:R1:W-:Y:S04]  /*18ce0*/  STL [R1+0x378], R9 ;  /* 0x0003780901007387 */ /* 0x0003e80000100800 */
[----:B0-----:R-:W3:Y:S01]  /*18cf0*/  LDL.LU R18, [R1+0x964] ;  /* 0x0009640001127983 */ /* 0x001ee20000300800 */
[----:B------:R-:W-:-:S05]  /*18d00*/  IABS R11, R11 ;  /* 0x0000000b000b7213 */ /* 0x000fca0000000000 */
[----:B------:R-:W-:-:S04]  /*18d10*/  IMAD.HI.U32 R0, R16, R11, RZ ;  /* 0x0000000b10007227 */ /* 0x000fc800078e00ff */
[----:B--2---:R-:W-:Y:S01]  /*18d20*/  @!P1 IMAD.MOV R5, RZ, RZ, -R5 ;  /* 0x000000ffff059224 */ /* 0x004fe200078e0a05 */
[----:B------:R-:W-:-:S04]  /*18d30*/  ISETP.GE.AND P1, PT, R6, RZ, PT ;  /* 0x000000ff0600720c */ /* 0x000fc80003f26270 */
[----:B------:R0:W-:Y:S04]  /*18d40*/  STL [R1+0x36c], R5 ;  /* 0x00036c0501007387 */ /* 0x0001e80000100800 */
[----:B-1----:R-:W2:Y:S04]  /*18d50*/  LDL R9, [R1+0x994] ;  /* 0x0009940001097983 */ /* 0x002ea80000100800 */
[----:B------:R-:W4:Y:S04]  /*18d60*/  LDL R12, [R1+0x998] ;  /* 0x00099800010c7983 */ /* 0x000f280000100800 */
[----:B0-----:R-:W2:Y:S04]  /*18d70*/  LDL R5, [R1+0x984] ;  /* 0x0009840001057983 */ /* 0x001ea80000100800 */
[----:B------:R-:W2:Y:S01]  /*18d80*/  LDL.LU R6, [R1+0x21a0] ;  /* 0x0021a00001067983 */ /* 0x000ea20000300800 */
[----:B------:R-:W-:-:S04]  /*18d90*/  IMAD.MOV R0, RZ, RZ, -R0 ;  /* 0x000000ffff007224 */ /* 0x000fc800078e0a00 */
[----:B------:R-:W-:Y:S02]  /*18da0*/  IMAD R11, R29, R0, R11 ;  /* 0x000000001d0b7224 */ /* 0x000fe400078e020b */
[----:B------:R-:W-:-:S03]  /*18db0*/  IMAD.HI.U32 R0, R16, R10, RZ ;  /* 0x0000000a10007227 */ /* 0x000fc600078e00ff */
[----:B------:R-:W-:Y:S01]  /*18dc0*/  ISETP.GT.U32.AND P6, PT, R29, R11, PT ;  /* 0x0000000b1d00720c */ /* 0x000fe20003fc4070 */
[----:B------:R-:W-:-:S04]  /*18dd0*/  IMAD.MOV R0, RZ, RZ, -R0 ;  /* 0x000000ffff007224 */ /* 0x000fc800078e0a00 */
[----:B------:R-:W-:Y:S02]  /*18de0*/  IMAD R10, R29, R0, R10 ;  /* 0x000000001d0a7224 */ /* 0x000fe400078e020a */
[----:B------:R-:W-:Y:S01]  /*18df0*/  IMAD.HI.U32 R0, R16, R8, RZ ;  /* 0x0000000810007227 */ /* 0x000fe200078e00ff */
[----:B------:R-:W-:-:S05]  /*18e00*/  IABS R4, R4 ;  /* 0x0000000400047213 */ /* 0x000fca0000000000 */
[----:B------:R-:W-:Y:S02]  /*18e10*/  @!P6 IMAD.IADD R11, R11, 0x1, -R29 ;  /* 0x000000010b0be824 */ /* 0x000fe400078e0a1d */
[----:B------:R-:W-:Y:S01]  /*18e20*/  IMAD.MOV R0, RZ, RZ, -R0 ;  /* 0x000000ffff007224 */ /* 0x000fe200078e0a00 */
[C---:B------:R-:W-:Y:S02]  /*18e30*/  ISETP.GT.U32.AND P4, PT, R29.reuse, R7, PT ;  /* 0x000000071d00720c */ /* 0x040fe40003f84070 */
[C---:B------:R-:W-:Y:S01]  /*18e40*/  ISETP.GT.U32.AND P2, PT, R29.reuse, R11, PT ;  /* 0x0000000b1d00720c */ /* 0x040fe20003f44070 */
[----:B------:R-:W-:Y:S02]  /*18e50*/  IMAD R8, R29, R0, R8 ;  /* 0x000000001d087224 */ /* 0x000fe400078e0208 */
[----:B------:R-:W-:-:S04]  /*18e60*/  IMAD.HI.U32 R0, R16, R4, RZ ;  /* 0x0000000410007227 */ /* 0x000fc800078e00ff */
[----:B------:R-:W-:Y:S02]  /*18e70*/  IMAD.MOV R0, RZ, RZ, -R0 ;  /* 0x000000ffff007224 */ /* 0x000fe400078e0a00 */
[----:B------:R-:W-:Y:S02]  /*18e80*/  IMAD.MOV R3, RZ, RZ, -R3 ;  /* 0x000000ffff037224 */ /* 0x000fe400078e0a03 */
[----:B------:R-:W-:Y:S02]  /*18e90*/  IMAD R4, R29, R0, R4 ;  /* 0x000000001d047224 */ /* 0x000fe400078e0204 */
[--C-:B------:R-:W-:Y:S02]  /*18ea0*/  @!P4 IMAD.IADD R7, R7, 0x1, -R29.reuse ;  /* 0x000000010707c824 */ /* 0x100fe400078e0a1d */
[----:B------:R-:W-:Y:S01]  /*18eb0*/  @!P2 IMAD.IADD R11, R11, 0x1, -R29 ;  /* 0x000000010b0ba824 */ /* 0x000fe200078e0a1d */
[----:B---3--:R-:W-:Y:S01]  /*18ec0*/  ISETP.GE.AND P2, PT, R18, RZ, PT ;  /* 0x000000ff1200720c */ /* 0x008fe20003f46270 */
[----:B--2---:R-:W-:-:S02]  /*18ed0*/  IMAD R6, R29, R3, R6 ;  /* 0x000000031d067224 */ /* 0x004fc400078e0206 */
[----:B------:R-:W2:Y:S04]  /*18ee0*/  LDL R3, [R1+0x980] ;  /* 0x0009800001037983 */ /* 0x000ea80000100800 */
[----:B------:R-:W3:Y:S04]  /*18ef0*/  LDL.LU R18, [R1+0x219c] ;  /* 0x00219c0001127983 */ /* 0x000ee80000300800 */
[----:B------:R0:W-:Y:S02]  /*18f00*/  STL [R1+0x2198], R4 ;  /* 0x0021980401007387 */ /* 0x0001e40000100800 */
[----:B0-----:R-:W-:-:S04]  /*18f10*/  IMAD.MOV.U32 R4, RZ, RZ, R7 ;  /* 0x000000ffff047224 */ /* 0x001fc800078e0007 */
[----:B------:R-:W-:-:S05]  /*18f20*/  @!P5 IMAD.MOV R4, RZ, RZ, -R4 ;  /* 0x000000ffff04d224 */ /* 0x000fca00078e0a04 */
[----:B------:R0:W-:Y:S02]  /*18f30*/  STL [R1+0x368], R4 ;  /* 0x0003680401007387 */ /* 0x0001e40000100800 */
[----:B0-----:R-:W-:Y:S02]  /*18f40*/  IMAD.MOV.U32 R4, RZ, RZ, R11 ;  /* 0x000000ffff047224 */ /* 0x001fe400078e000b */
[----:B------:R-:W2:Y:S02]  /*18f50*/  LDL.LU R11, [R1+0x97c] ;  /* 0x00097c00010b7983 */ /* 0x000ea40000300800 */
[----:B------:R-:W-:-:S05]  /*18f60*/  @!P0 IMAD.MOV R4, RZ, RZ, -R4 ;  /* 0x000000ffff048224 */ /* 0x000fca00078e0a04 */
[----:B------:R0:W-:Y:S04]  /*18f70*/  STL [R1+0x360], R4 ;  /* 0x0003600401007387 */ /* 0x0001e80000100800 */
[----:B0-----:R-:W3:Y:S04]  /*18f80*/  LDL.LU R4, [R1+0x2198] ;  /* 0x0021980001047983 */ /* 0x001ee80000300800 */
[----:B------:R-:W-:Y:S04]  /*18f90*/  STL [R1+0x218c], R25 ;  /* 0x00218c1901007387 */ /* 0x000fe80000100800 */
[----:B------:R0:W-:Y:S04]  /*18fa0*/  STL [R1+0x2190], R23 ;  /* 0x0021901701007387 */ /* 0x0001e80000100800 */
[----:B0-----:R-:W3:Y:S01]  /*18fb0*/  LDL.LU R23, [R1+0x980] ;  /* 0x0009800001177983 */ /* 0x001ee20000300800 */
[----:B------:R-:W-:-:S02]  /*18fc0*/  ISETP.GT.U32.AND P6, PT, R29, R10, PT ;  /* 0x0000000a1d00720c */ /* 0x000fc40003fc4070 */
[----:B------:R-:W-:-:S11]  /*18fd0*/  ISETP.GT.U32.AND P4, PT, R29, R8, PT ;  /* 0x000000081d00720c */ /* 0x000fd60003f84070 */
[--C-:B------:R-:W-:Y:S02]  /*18fe0*/  @!P6 IMAD.IADD R10, R10, 0x1, -R29.reuse ;  /* 0x000000010a0ae824 */ /* 0x100fe400078e0a1d */
[----:B------:R-:W-:-:S03]  /*18ff0*/  @!P4 IMAD.IADD R8, R8, 0x1, -R29 ;  /* 0x000000010808c824 */ /* 0x000fc600078e0a1d */
[----:B------:R-:W-:-:S13]  /*19000*/  ISETP.GT.U32.AND P4, PT, R29, R10, PT ;  /* 0x0000000a1d00720c */ /* 0x000fda0003f84070 */
[----:B------:R-:W-:Y:S01]  /*19010*/  @!P4 IMAD.IADD R10, R10, 0x1, -R29 ;  /* 0x000000010a0ac824 */ /* 0x000fe200078e0a1d */
[----:B--2---:R-:W-:Y:S01]  /*19020*/  ISETP.GE.AND P4, PT, R11, RZ, PT ;  /* 0x000000ff0b00720c */ /* 0x004fe20003f86270 */
[----:B---3--:R0:W-:Y:S04]  /*19030*/  STL [R1+0x2194], R23 ;  /* 0x0021941701007387 */ /* 0x0081e80000100800 */
[----:B------:R-:W2:Y:S04]  /*19040*/  LDL R11, [R1+0x99c] ;  /* 0x00099c00010b7983 */ /* 0x000ea80000100800 */
[----:B------:R-:W3:Y:S01]  /*19050*/  LDL.LU R25, [R1+0x984] ;  /* 0x0009840001197983 */ /* 0x000ee20000300800 */
[----:B0-----:R-:W-:-:S03]  /*19060*/  IMAD.MOV.U32 R23, RZ, RZ, R10 ;  /* 0x000000ffff177224 */ /* 0x001fc600078e000a */
[----:B------:R-:W2:Y:S01]  /*19070*/  LDL.LU R10, [R1+0x9ac] ;  /* 0x0009ac00010a7983 */ /* 0x000ea20000300800 */
[----:B------:R-:W-:-:S05]  /*19080*/  @!P3 IMAD.MOV R23, RZ, RZ, -R23 ;  /* 0x000000ffff17b224 */ /* 0x000fca00078e0a17 */
[----:B------:R0:W-:Y:S04]  /*19090*/  STL [R1+0x354], R23 ;  /* 0x0003541701007387 */ /* 0x0001e80000100800 */
[----:B0-----:R-:W2:Y:S01]  /*190a0*/  LDL.LU R23, [R1+0x2194] ;  /* 0x0021940001177983 */ /* 0x001ea20000300800 */
[----:B------:R-:W-:Y:S02]  /*190b0*/  IABS R3, R3 ;  /* 0x0000000300037213 */ /* 0x000fe40000000000 */
[----:B------:R-:W-:Y:S02]  /*190c0*/  IABS R0, R5 ;  /* 0x0000000500007213 */ /* 0x000fe40000000000 */
[----:B------:R-:W-:Y:S01]  /*190d0*/  IABS R5, R9 ;  /* 0x0000000900057213 */ /* 0x000fe20000000000 */
[----:B------:R-:W-:Y:S01]  /*190e0*/  IMAD.HI.U32 R9, R16, R3, RZ ;  /* 0x0000000310097227 */ /* 0x000fe200078e00ff */
[----:B------:R-:W-:-:S03]  /*190f0*/  ISETP.GT.U32.AND P5, PT, R29, R8, PT ;  /* 0x000000081d00720c */ /* 0x000fc60003fa4070 */
[----:B------:R-:W-:-:S04]  /*19100*/  IMAD.MOV R9, RZ, RZ, -R9 ;  /* 0x000000ffff097224 */ /* 0x000fc800078e0a09 */
[C---:B------:R-:W-:Y:S01]  /*19110*/  IMAD R3, R29.reuse, R9, R3 ;  /* 0x000000091d037224 */ /* 0x040fe200078e0203 */
[----:B------:R-:W-:-:S05]  /*19120*/  ISETP.GT.U32.AND P0, PT, R29, R4, PT ;  /* 0x000000041d00720c */ /* 0x000fca0003f04070 */
[----:B------:R-:W-:Y:S01]  /*19130*/  @!P5 IMAD.IADD R8, R8, 0x1, -R29 ;  /* 0x000000010808d824 */ /* 0x000fe200078e0a1d */
[----:B------:R-:W-:Y:S01]  /*19140*/  ISETP.GT.U32.AND P5, PT, R29, R3, PT ;  /* 0x000000031d00720c */ /* 0x000fe20003fa4070 */
[----:B------:R-:W-:-:S04]  /*19150*/  IMAD.HI.U32 R9, R16, R5, RZ ;  /* 0x0000000510097227 */ /* 0x000fc800078e00ff */
[----:B------:R-:W-:Y:S02]  /*19160*/  IMAD.MOV R9, RZ, RZ, -R9 ;  /* 0x000000ffff097224 */ /* 0x000fe400078e0a09 */
[----:B------:R-:W-:Y:S02]  /*19170*/  @!P0 IMAD.IADD R4, R4, 0x1, -R29 ;  /* 0x0000000104048824 */ /* 0x000fe400078e0a1d */
[----:B------:R-:W-:-:S04]  /*19180*/  IMAD R5, R29, R9, R5 ;  /* 0x000000091d057224 */ /* 0x000fc800078e0205 */
[----:B------:R-:W-:Y:S01]  /*19190*/  @!P5 IMAD.IADD R3, R3, 0x1, -R29 ;  /* 0x000000010303d824 */ /* 0x000fe200078e0a1d */
[----:B---3--:R-:W-:Y:S02]  /*191a0*/  ISETP.GE.AND P5, PT, R25, RZ, PT ;  /* 0x000000ff1900720c */ /* 0x008fe40003fa6270 */
[----:B--2---:R-:W-:Y:S02]  /*191b0*/  ISETP.GE.AND P0, PT, R23, RZ, PT ;  /* 0x000000ff1700720c */ /* 0x004fe40003f06270 */
[----:B------:R-:W2:Y:S04]  /*191c0*/  LDL.LU R23, [R1+0x2190] ;  /* 0x0021900001177983 */ /* 0x000ea80000300800 */
[----:B------:R-:W3:Y:S04]  /*191d0*/  LDL.LU R25, [R1+0x218c] ;  /* 0x00218c0001197983 */ /* 0x000ee80000300800 */
[----:B------:R-:W2:Y:S04]  /*191e0*/  LDL.LU R9, [R1+0x9a0] ;  /* 0x0009a00001097983 */ /* 0x000ea80000300800 */
[----:B------:R0:W-:Y:S02]  /*191f0*/  STL [R1+0x350], R8 ;  /* 0x0003500801007387 */ /* 0x0001e40000100800 */
[----:B0-----:R-:W-:-:S02]  /*19200*/  IMAD.MOV.U32 R8, RZ, RZ, R10 ;  /* 0x000000ffff087224 */ /* 0x001fc400078e000a */
[----:B------:R-:W2:Y:S04]  /*19210*/  LDL.LU R10, [R1+0x994] ;  /* 0x00099400010a7983 */ /* 0x000ea80000300800 */
[----:B------:R0:W-:Y:S04]  /*19220*/  STL [R1+0x2188], R8 ;  /* 0x0021880801007387 */ /* 0x0001e80000100800 */
[----:B0-----:R-:W2:Y:S01]  /*19230*/  LDL R8, [R1+0x350] ;  /* 0x0003500001087983 */ /* 0x001ea20000100800 */
[----:B------:R-:W-:Y:S01]  /*19240*/  ISETP.GT.U32.AND P6, PT, R29, R6, PT ;  /* 0x000000061d00720c */ /* 0x000fe20003fc4070 */
[----:B------:R-:W-:Y:S01]  /*19250*/  IMAD.HI.U32 R7, R16, R0, RZ ;  /* 0x0000000010077227 */ /* 0x000fe200078e00ff */
[----:B----4-:R-:W-:-:S03]  /*19260*/  IABS R12, R12 ;  /* 0x0000000c000c7213 */ /* 0x010fc60000000000 */
[----:B------:R-:W-:Y:S01]  /*19270*/  IMAD.MOV R7, RZ, RZ, -R7 ;  /* 0x000000ffff077224 */ /* 0x000fe200078e0a07 */
[----:B------:R-:W-:-:S07]  /*19280*/  ISETP.GT.U32.AND P3, PT, R29, R4, PT ;  /* 0x000000041d00720c */ /* 0x000fce0003f64070 */
[----:B------:R-:W-:-:S05]  /*19290*/  @!P6 IMAD.IADD R6, R6, 0x1, -R29 ;  /* 0x000000010606e824 */ /* 0x000fca00078e0a1d */
[C---:B------:R-:W-:Y:S01]  /*192a0*/  ISETP.GT.U32.AND P6, PT, R29.reuse, R6, PT ;  /* 0x000000061d00720c */ /* 0x040fe20003fc4070 */
[----:B------:R-:W-:Y:S02]  /*192b0*/  IMAD R0, R29, R7, R0 ;  /* 0x000000071d007224 */ /* 0x000fe400078e0200 */
[----:B------:R-:W-:Y:S01]  /*192c0*/  IMAD.HI.U32 R7, R16, R12, RZ ;  /* 0x0000000c10077227 */ /* 0x000fe200078e00ff */
[----:B------:R-:W-:-:S03]  /*192d0*/  IABS R11, R11 ;  /* 0x0000000b000b7213 */ /* 0x000fc60000000000 */
[----:B------:R-:W-:Y:S02]  /*192e0*/  IMAD.MOV R7, RZ, RZ, -R7 ;  /* 0x000000ffff077224 */ /* 0x000fe400078e0a07 */
[--C-:B------:R-:W-:Y:S02]  /*192f0*/  @!P3 IMAD.IADD R4, R4, 0x1, -R29.reuse ;  /* 0x000000010404b824 */ /* 0x100fe400078e0a1d */
[----:B------:R-:W-:Y:S02]  /*19300*/  IMAD R12, R29, R7, R12 ;  /* 0x000000071d0c7224 */ /* 0x000fe400078e020c */
[----:B------:R-:W-:Y:S02]  /*19310*/  @!P6 IMAD.IADD R6, R6, 0x1, -R29 ;  /* 0x000000010606e824 */ /* 0x000fe400078e0a1d */
[----:B------:R-:W-:-:S04]  /*19320*/  IMAD.HI.U32 R7, R16, R11, RZ ;  /* 0x0000000b10077227 */ /* 0x000fc800078e00ff */
[----:B------:R-:W-:Y:S02]  /*19330*/  @!P2 IMAD.MOV R6, RZ, RZ, -R6 ;  /* 0x000000ffff06a224 */ /* 0x000fe400078e0a06 */
[----:B------:R-:W-:-:S04]  /*19340*/  IMAD.MOV R7, RZ, RZ, -R7 ;  /* 0x000000ffff077224 */ /* 0x000fc800078e0a07 */
[----:B------:R-:W-:Y:S02]  /*19350*/  IMAD R11, R29, R7, R11 ;  /* 0x000000071d0b7224 */ /* 0x000fe400078e020b */
[----:B--2---:R-:W-:-:S05]  /*19360*/  @!P1 IMAD.MOV R8, RZ, RZ, -R8 ;  /* 0x000000ffff089224 */ /* 0x004fca00078e0a08 */
[----:B------:R0:W-:Y:S02]  /*19370*/  @!P1 STL [R1+0x350], R8 ;  /* 0x0003500801009387 */ /* 0x0001e40000100800 */
[----:B0-----:R-:W-:Y:S02]  /*19380*/  IMAD.MOV.U32 R8, RZ, RZ, R4 ;  /* 0x000000ffff087224 */ /* 0x001fe400078e0004 */
[----:B------:R-:W2:Y:S04]  /*19390*/  LDL.LU R4, [R1+0x998] ;  /* 0x0009980001047983 */ /* 0x000ea80000300800 */
[----:B------:R0:W-:Y:S01]  /*193a0*/  STL [R1+0x344], R6 ;  /* 0x0003440601007387 */ /* 0x0001e20000100800 */
[----:B------:R-:W-:-:S03]  /*193b0*/  @!P4 IMAD.MOV R8, RZ, RZ, -R8 ;  /* 0x000000ffff08c224 */ /* 0x000fc600078e0a08 */
[----:B0-----:R-:W4:Y:S04]  /*193c0*/  LDL R6, [R1+0x9b0] ;  /* 0x0009b00001067983 */ /* 0x001f280000100800 */
[----:B------:R-:W3:Y:S04]  /*193d0*/  LDL.LU R7, [R1+0x99c] ;  /* 0x00099c0001077983 */ /* 0x000ee80000300800 */
[----:B------:R0:W-:Y:S04]  /*193e0*/  STL [R1+0x338], R8 ;  /* 0x0003380801007387 */ /* 0x0001e80000100800 */
[----:B0-----:R-:W4:Y:S01]  /*193f0*/  LDL.LU R8, [R1+0x2188] ;  /* 0x0021880001087983 */ /* 0x001f220000300800 */
[----:B------:R-:W-:-:S02]  /*19400*/  ISETP.GT.U32.AND P6, PT, R29, R0, PT ;  /* 0x000000001d00720c */ /* 0x000fc40003fc4070 */
[C---:B------:R-:W-:Y:S02]  /*19410*/  ISETP.GT.U32.AND P1, PT, R29.reuse, R3, PT ;  /* 0x000000031d00720c */ /* 0x040fe40003f24070 */
[----:B------:R-:W-:-:S09]  /*19420*/  ISETP.GT.U32.AND P3, PT, R29, R5, PT ;  /* 0x000000051d00720c */ /* 0x000fd20003f64070 */
[----:B------:R-:W-:-:S05]  /*19430*/  @!P6 IMAD.IADD R0, R0, 0x1, -R29 ;  /* 0x000000010000e824 */ /* 0x000fca00078e0a1d */
[----:B------:R-:W-:Y:S02]  /*19440*/  ISETP.GT.U32.AND P6, PT, R29, R0, PT ;  /* 0x000000001d00720c */ /* 0x000fe40003fc4070 */
[----:B------:R-:W-:Y:S02]  /*19450*/  ISETP.GE.AND P2, PT, R10, RZ, PT ;  /* 0x000000ff0a00720c */ /* 0x000fe40003f46270 */
[----:B------:R-:W-:Y:S01]  /*19460*/  IABS R10, R9 ;  /* 0x00000009000a7213 */ /* 0x000fe20000000000 */
[--C-:B------:R-:W-:Y:S02]  /*19470*/  @!P1 IMAD.IADD R3, R3, 0x1, -R29.reuse ;  /* 0x0000000103039824 */ /* 0x100fe400078e0a1d */
[----:B------:R-:W-:Y:S02]  /*19480*/  @!P3 IMAD.IADD R5, R5, 0x1, -R29 ;  /* 0x000000010505b824 */ /* 0x000fe400078e0a1d */
[----:B------:R-:W-:-:S04]  /*19490*/  @!P0 IMAD.MOV R3, RZ, RZ, -R3 ;  /* 0x000000ffff038224 */ /* 0x000fc800078e0a03 */
[----:B------:R-:W-:Y:S01]  /*194a0*/  @!P6 IMAD.IADD R0, R0, 0x1, -R29 ;  /* 0x000000010000e824 */ /* 0x000fe200078e0a1d */
[----:B------:R0:W-:Y:S03]  /*194b0*/  STL [R1+0x2184], R14 ;  /* 0x0021840e01007387 */ /* 0x0001e60000100800 */
[----:B------:R-:W-:Y:S01]  /*194c0*/  @!P5 IMAD.MOV R0, RZ, RZ, -R0 ;  /* 0x000000ffff00d224 */ /* 0x000fe200078e0a00 */
[----:B------:R1:W-:Y:S01]  /*194d0*/  STL [R1+0x334], R3 ;  /* 0x0003340301007387 */ /* 0x0003e20000100800 */
[----:B------:R-:W-:Y:S02]  /*194e0*/  ISETP.GE.AND P5, PT, R9, RZ, PT ;  /* 0x000000ff0900720c */ /* 0x000fe40003fa6270 */
[----:B--2---:R-:W-:Y:S02]  /*194f0*/  ISETP.GE.AND P6, PT, R4, RZ, PT ;  /* 0x000000ff0400720c */ /* 0x004fe40003fc6270 */
[----:B---3--:R-:W-:Y:S01]  /*19500*/  ISETP.GE.AND P3, PT, R7, RZ, PT ;  /* 0x000000ff0700720c */ /* 0x008fe20003f66270 */
[----:B------:R-:W-:-:S04]  /*19510*/  IMAD.HI.U32 R7, R16, R10, RZ ;  /* 0x0000000a10077227 */ /* 0x000fc800078e00ff */
[----:B------:R-:W-:-:S04]  /*19520*/  IMAD.MOV R7, RZ, RZ, -R7 ;  /* 0x000000ffff077224 */ /* 0x000fc800078e0a07 */
[C---:B------:R-:W-:Y:S01]  /*19530*/  IMAD R10, R29.reuse, R7, R10 ;  /* 0x000000071d0a7224 */ /* 0x040fe200078e020a */
[----:B----4-:R-:W-:Y:S01]  /*19540*/  IABS R4, R8 ;  /* 0x0000000800047213 */ /* 0x010fe20000000000 */
[----:B0-----:R-:W-:Y:S02]  /*19550*/  IMAD.MOV.U32 R14, RZ, RZ, R8 ;  /* 0x000000ffff0e7224 */ /* 0x001fe400078e0008 */
[----:B------:R-:W2:Y:S04]  /*19560*/  LDL R8, [R1+0x9d8] ;  /* 0x0009d80001087983 */ /* 0x000ea80000100800 */
[----:B------:R-:W-:Y:S04]  /*19570*/  STL [R1+0x330], R0 ;  /* 0x0003300001007387 */ /* 0x000fe80000100800 */
[----:B------:R-:W3:Y:S04]  /*19580*/  LDL R9, [R1+0x9f4] ;  /* 0x0009f40001097983 */ /* 0x000ee80000100800 */
[----:B------:R-:W4:Y:S01]  /*19590*/  LDL.LU R7, [R1+0x9b0] ;  /* 0x0009b00001077983 */ /* 0x000f220000300800 */
[----:B------:R-:W-:-:S02]  /*195a0*/  ISETP.GT.U32.AND P4, PT, R29, R12, PT ;  /* 0x0000000c1d00720c */ /* 0x000fc40003f84070 */
[----:B------:R-:W-:-:S05]  /*195b0*/  IABS R6, R6 ;  /* 0x0000000600067213 */ /* 0x000fca0000000000 */
[----:B-1----:R-:W-:-:S06]  /*195c0*/  IMAD.HI.U32 R3, R16, R6, RZ ;  /* 0x0000000610037227 */ /* 0x002fcc00078e00ff */
[----:B------:R-:W-:Y:S01]  /*195d0*/  @!P4 IMAD.IADD R12, R12, 0x1, -R29 ;  /* 0x000000010c0cc824 */ /* 0x000fe200078e0a1d */
[C---:B------:R-:W-:Y:S01]  /*195e0*/  ISETP.GT.U32.AND P4, PT, R29.reuse, R5, PT ;  /* 0x000000051d00720c */ /* 0x040fe20003f84070 */
[----:B------:R-:W-:Y:S01]  /*195f0*/  IMAD.MOV R3, RZ, RZ, -R3 ;  /* 0x000000ffff037224 */ /* 0x000fe200078e0a03 */
[C---:B------:R-:W-:Y:S02]  /*19600*/  ISETP.GT.U32.AND P1, PT, R29.reuse, R11, PT ;  /* 0x0000000b1d00720c */ /* 0x040fe40003f24070 */
[C---:B------:R-:W-:Y:S01]  /*19610*/  ISETP.GT.U32.AND P0, PT, R29.reuse, R12, PT ;  /* 0x0000000c1d00720c */ /* 0x040fe20003f04070 */
[----:B------:R-:W-:-:S08]  /*19620*/  IMAD R6, R29, R3, R6 ;  /* 0x000000031d067224 */ /* 0x000fd000078e0206 */
[--C-:B------:R-:W-:Y:S01]  /*19630*/  @!P4 IMAD.IADD R5, R5, 0x1, -R29.reuse ;  /* 0x000000010505c824 */ /* 0x100fe200078e0a1d */
[----:B------:R-:W-:Y:S02]  /*19640*/  ISETP.GE.AND P4, PT, R14, RZ, PT ;  /* 0x000000ff0e00720c */ /* 0x000fe40003f86270 */
[----:B------:R-:W3:Y:S04]  /*19650*/  LDL.LU R14, [R1+0x2184] ;  /* 0x00218400010e7983 */ /* 0x000ee80000300800 */
[----:B------:R0:W-:Y:S01]  /*19660*/  STL [R1+0x2180], R6 ;  /* 0x0021800601007387 */ /* 0x0001e20000100800 */
[--C-:B------:R-:W-:Y:S02]  /*19670*/  @!P0 IMAD.IADD R12, R12, 0x1, -R29.reuse ;  /* 0x000000010c0c8824 */ /* 0x100fe400078e0a1d */
[----:B------:R-:W-:-:S02]  /*19680*/  @!P1 IMAD.IADD R11, R11, 0x1, -R29 ;  /* 0x000000010b0b9824 */ /* 0x000fc400078e0a1d */
[----:B0-----:R-:W-:-:S04]  /*19690*/  IMAD.MOV.U32 R6, RZ, RZ, R5 ;  /* 0x000000ffff067224 */ /* 0x001fc800078e0005 */
[----:B------:R-:W-:Y:S01]  /*196a0*/  @!P2 IMAD.MOV R6, RZ, RZ, -R6 ;  /* 0x000000ffff06a224 */ /* 0x000fe200078e0a06 */
[----:B------:R-:W-:-:S04]  /*196b0*/  ISETP.GT.U32.AND P1, PT, R29, R11, PT ;  /* 0x0000000b1d00720c */ /* 0x000fc80003f24070 */
[----:B------:R0:W-:Y:S01]  /*196c0*/  STL [R1+0x32c], R6 ;  /* 0x00032c0601007387 */ /* 0x0001e20000100800 */
[----:B------:R-:W-:Y:S01]  /*196d0*/  ISETP.GT.U32.AND P0, PT, R29, R10, PT ;  /* 0x0000000a1d00720c */ /* 0x000fe20003f04070 */
[----:B0-----:R-:W-:Y:S02]  /*196e0*/  IMAD.MOV.U32 R6, RZ, RZ, R12 ;  /* 0x000000ffff067224 */ /* 0x001fe400078e000c */
[----:B------:R-:W3:Y:S02]  /*196f0*/  LDL R12, [R1+0x9d8] ;  /* 0x0009d800010c7983 */ /* 0x000ee40000100800 */
[----:B------:R-:W-:-:S05]  /*19700*/  @!P6 IMAD.MOV R6, RZ, RZ, -R6 ;  /* 0x000000ffff06e224 */ /* 0x000fca00078e0a06 */
[----:B------:R0:W-:Y:S01]  /*19710*/  STL [R1+0x320], R6 ;  /* 0x0003200601007387 */ /* 0x0001e20000100800 */
[----:B------:R-:W-:-:S03]  /*19720*/  @!P1 IMAD.IADD R11, R11, 0x1, -R29 ;  /* 0x000000010b0b9824 */ /* 0x000fc600078e0a1d */
[----:B0-----:R-:W3:Y:S01]  /*19730*/  LDL.LU R6, [R1+0x2180] ;  /* 0x0021800001067983 */ /* 0x001ee20000300800 */
[----:B------:R-:W-:-:S05]  /*19740*/  @!P0 IMAD.IADD R10, R10, 0x1, -R29 ;  /* 0x000000010a0a8824 */ /* 0x000fca00078e0a1d */
[----:B------:R-:W-:Y:S01]  /*19750*/  ISETP.GT.U32.AND P0, PT, R29, R10, PT ;  /* 0x0000000a1d00720c */ /* 0x000fe20003f04070 */
[----:B------:R-:W-:-:S05]  /*19760*/  @!P3 IMAD.MOV R11, RZ, RZ, -R11 ;  /* 0x000000ffff0bb224 */ /* 0x000fca00078e0a0b */
[----:B------:R0:W-:Y:S07]  /*19770*/  STL [R1+0x31c], R11 ;  /* 0x00031c0b01007387 */ /* 0x0001ee0000100800 */
[----:B------:R-:W-:-:S04]  /*19780*/  @!P0 IMAD.IADD R10, R10, 0x1, -R29 ;  /* 0x000000010a0a8824 */ /* 0x000fc800078e0a1d */
[----:B0-----:R-:W-:-:S04]  /*19790*/  IMAD.MOV.U32 R11, RZ, RZ, R10 ;  /* 0x000000ffff0b7224 */ /* 0x001fc800078e000a */
[----:B------:R-:W-:Y:S01]  /*197a0*/  @!P5 IMAD.MOV R11, RZ, RZ, -R11 ;  /* 0x000000ffff0bd224 */ /* 0x000fe200078e0a0b */
[----:B--2---:R-:W-:Y:S02]  /*197b0*/  IABS R3, R8 ;  /* 0x0000000800037213 */ /* 0x004fe40000000000 */
[----:B------:R-:W-:Y:S02]  /*197c0*/  IABS R8, R15 ;  /* 0x0000000f00087213 */ /* 0x000fe40000000000 */
[----:B----4-:R-:W-:Y:S02]  /*197d0*/  ISETP.GE.AND P1, PT, R7, RZ, PT ;  /* 0x000000ff0700720c */ /* 0x010fe40003f26270 */
[----:B---3--:R-:W-:Y:S01]  /*197e0*/  IABS R7, R9 ;  /* 0x0000000900077213 */ /* 0x008fe20000000000 */
[----:B------:R-:W-:-:S04]  /*197f0*/  IMAD.HI.U32 R9, R16, R3, RZ ;  /* 0x0000000310097227 */ /* 0x000fc800078e00ff */
[----:B------:R-:W-:-:S04]  /*19800*/  IMAD.MOV R9, RZ, RZ, -R9 ;  /* 0x000000ffff097224 */ /* 0x000fc800078e0a09 */
[----:B------:R-:W-:Y:S02]  /*19810*/  IMAD R3, R29, R9, R3 ;  /* 0x000000091d037224 */ /* 0x000fe400078e0203 */
[----:B------:R-:W-:-:S04]  /*19820*/  IMAD.HI.U32 R9, R16, R8, RZ ;  /* 0x0000000810097227 */ /* 0x000fc800078e00ff */
[----:B------:R-:W-:-:S04]  /*19830*/  IMAD.MOV R9, RZ, RZ, -R9 ;  /* 0x000000ffff097224 */ /* 0x000fc800078e0a09 */
[----:B------:R-:W-:Y:S02]  /*19840*/  IMAD R8, R29, R9, R8 ;  /* 0x000000091d087224 */ /* 0x000fe400078e0208 */
[----:B------:R-:W2:Y:S04]  /*19850*/  LDL.LU R9, [R1+0x9fc] ;  /* 0x0009fc0001097983 */ /* 0x000ea80000300800 */
[----:B------:R0:W-:Y:S04]  /*19860*/  STL [R1+0x310], R11 ;  /* 0x0003100b01007387 */ /* 0x0001e80000100800 */
[----:B------:R-:W3:Y:S01]  /*19870*/  LDL.LU R10, [R1+0x9f4] ;  /* 0x0009f400010a7983 */ /* 0x000ee20000300800 */
[----:B------:R-:W-:-:S04]  /*19880*/  IMAD.HI.U32 R0, R16, R4, RZ ;  /* 0x0000000410007227 */ /* 0x000fc800078e00ff */
[----:B------:R-:W-:-:S04]  /*19890*/  IMAD.MOV R0, RZ, RZ, -R0 ;  /* 0x000000ffff007224 */ /* 0x000fc800078e0a00 */
[----:B------:R-:W-:-:S05]  /*198a0*/  IMAD R4, R29, R0, R4 ;  /* 0x000000001d047224 */ /* 0x000fca00078e0204 */
[C---:B------:R-:W-:Y:S02]  /*198b0*/  ISETP.GT.U32.AND P2, PT, R29.reuse, R4, PT ;  /* 0x000000041d00720c */ /* 0x040fe40003f44070 */
[----:B------:R-:W-:Y:S02]  /*198c0*/  IABS R0, R14 ;  /* 0x0000000e00007213 */ /* 0x000fe40000000000 */
[----:B------:R-:W-:-:S03]  /*198d0*/  ISETP.GT.U32.AND P0, PT, R29, R3, PT ;  /* 0x000000031d00720c */ /* 0x000fc60003f04070 */
[----:B------:R-:W-:-:S06]  /*198e0*/  IMAD.HI.U32 R5, R16, R0, RZ ;  /* 0x0000000010057227 */ /* 0x000fcc00078e00ff */
[----:B------:R-:W-:Y:S02]  /*198f0*/  @!P2 IMAD.IADD R4, R4, 0x1, -R29 ;  /* 0x000000010404a824 */ /* 0x000fe400078e0a1d */
[----:B------:R-:W-:-:S03]  /*19900*/  IMAD.MOV R5, RZ, RZ, -R5 ;  /* 0x000000ffff057224 */ /* 0x000fc600078e0a05 */
[C---:B------:R-:W-:Y:S01]  /*19910*/  ISETP.GT.U32.AND P2, PT, R29.reuse, R4, PT ;  /* 0x000000041d00720c */ /* 0x040fe20003f44070 */
[----:B------:R-:W-:Y:S02]  /*19920*/  IMAD R0, R29, R5, R0 ;  /* 0x000000051d007224 */ /* 0x000fe400078e0200 */
[----:B------:R-:W-:-:S04]  /*19930*/  IMAD.HI.U32 R5, R16, R7, RZ ;  /* 0x0000000710057227 */ /* 0x000fc800078e00ff */
[----:B------:R-:W-:Y:S01]  /*19940*/  @!P0 IMAD.IADD R3, R3, 0x1, -R29 ;  /* 0x0000000103038824 */ /* 0x000fe200078e0a1d */
[C---:B------:R-:W-:Y:S02]  /*19950*/  ISETP.GT.U32.AND P5, PT, R29.reuse, R0, PT ;  /* 0x000000001d00720c */ /* 0x040fe40003fa4070 */
[C---:B------:R-:W-:Y:S01]  /*19960*/  ISETP.GT.U32.AND P6, PT, R29.reuse, R6, PT ;  /* 0x000000061d00720c */ /* 0x040fe20003fc4070 */
[----:B------:R-:W-:Y:S01]  /*19970*/  IMAD.MOV R5, RZ, RZ, -R5 ;  /* 0x000000ffff057224 */ /* 0x000fe200078e0a05 */
[C---:B------:R-:W-:Y:S01]  /*19980*/  ISETP.GT.U32.AND P0, PT, R29.reuse, R3, PT ;  /* 0x000000031d00720c */ /* 0x040fe20003f04070 */
[----:B------:R-:W-:Y:S02]  /*19990*/  @!P2 IMAD.IADD R4, R4, 0x1, -R29 ;  /* 0x000000010404a824 */ /* 0x000fe400078e0a1d */
[----:B------:R-:W-:Y:S02]  /*199a0*/  IMAD R7, R29, R5, R7 ;  /* 0x000000051d077224 */ /* 0x000fe400078e0207 */
[----:B------:R-:W-:-:S06]  /*199b0*/  IMAD.MOV.U32 R5, RZ, RZ, R4 ;  /* 0x000000ffff057224 */ /* 0x000fcc00078e0004 */
[----:B------:R-:W-:Y:S01]  /*199c0*/  @!P6 IMAD.IADD R6, R6, 0x1, -R29 ;  /* 0x000000010606e824 */ /* 0x000fe200078e0a1d */
[----:B------:R-:W-:Y:S01]  /*199d0*/  ISETP.GE.AND P3, PT, R12, RZ, PT ;  /* 0x000000ff0c00720c */ /* 0x000fe20003f66270 */
[----:B0-----:R-:W-:-:S03]  /*199e0*/  IMAD.MOV.U32 R11, RZ, RZ, R14 ;  /* 0x000000ffff0b7224 */ /* 0x001fc600078e000e */
[C---:B------:R-:W-:Y:S01]  /*199f0*/  ISETP.GT.U32.AND P6, PT, R29.reuse, R6, PT ;  /* 0x000000061d00720c */ /* 0x040fe20003fc4070 */
[----:B------:R-:W-:Y:S02]  /*19a00*/  @!P4 IMAD.MOV R5, RZ, RZ, -R5 ;  /* 0x000000ffff05c224 */ /* 0x000fe400078e0a05 */
[----:B------:R-:W-:Y:S01]  /*19a10*/  IMAD.MOV.U32 R12, RZ, RZ, R15 ;  /* 0x000000ffff0c7224 */ /* 0x000fe200078e000f */
[----:B------:R-:W-:Y:S01]  /*19a20*/  ISETP.GT.U32.AND P2, PT, R29, R8, PT ;  /* 0x000000081d00720c */ /* 0x000fe20003f44070 */
[--C-:B------:R-:W-:Y:S01]  /*19a30*/  @!P5 IMAD.IADD R0, R0, 0x1, -R29.reuse ;  /* 0x000000010000d824 */ /* 0x100fe200078e0a1d */
[----:B------:R0:W-:Y:S01]  /*19a40*/  STL [R1+0x30c], R5 ;  /* 0x00030c0501007387 */ /* 0x0001e20000100800 */
[----:B------:R-:W-:Y:S01]  /*19a50*/  ISETP.GE.AND P5, PT, R11, RZ, PT ;  /* 0x000000ff0b00720c */ /* 0x000fe20003fa6270 */
[--C-:B------:R-:W-:Y:S01]  /*19a60*/  @!P0 IMAD.IADD R3, R3, 0x1, -R29.reuse ;  /* 0x0000000103038824 */ /* 0x100fe200078e0a1d */
[----:B------:R-:W-:Y:S01]  /*19a70*/  ISETP.GE.AND P0, PT, R12, RZ, PT ;  /* 0x000000ff0c00720c */ /* 0x000fe20003f06270 */
[----:B------:R-:W4:Y:S04]  /*19a80*/  LDL.LU R11, [R1+0xa00] ;  /* 0x000a0000010b7983 */ /* 0x000f280000300800 */
[----:B------:R-:W4:Y:S01]  /*19a90*/  LDL.LU R12, [R1+0xa08] ;  /* 0x000a0800010c7983 */ /* 0x000f220000300800 */
[----:B------:R-:W-:-:S04]  /*19aa0*/  @!P6 IMAD.IADD R6, R6, 0x1, -R29 ;  /* 0x000000010606e824 */ /* 0x000fc800078e0a1d */
[----:B------:R-:W-:Y:S02]  /*19ab0*/  @!P1 IMAD.MOV R6, RZ, RZ, -R6 ;  /* 0x000000ffff069224 */ /* 0x000fe400078e0a06 */
[----:B------:R-:W-:Y:S01]  /*19ac0*/  @!P2 IMAD.IADD R8, R8, 0x1, -R29 ;  /* 0x000000010808a824 */ /* 0x000fe200078e0a1d */
[----:B------:R-:W-:Y:S02]  /*19ad0*/  IABS R15, R18 ;  /* 0x00000012000f7213 */ /* 0x000fe40000000000 */
[----:B------:R1:W-:Y:S01]  /*19ae0*/  STL [R1+0x308], R6 ;  /* 0x0003080601007387 */ /* 0x0003e20000100800 */
[----:B--2---:R-:W-:-:S05]  /*19af0*/  IABS R14, R9 ;  /* 0x00000009000e7213 */ /* 0x004fca0000000000 */
[----:B------:R-:W-:-:S04]  /*19b00*/  IMAD.HI.U32 R4, R16, R14, RZ ;  /* 0x0000000e10047227 */ /* 0x000fc800078e00ff */
[----:B------:R-:W-:Y:S01]  /*19b10*/  IMAD.MOV R4, RZ, RZ, -R4 ;  /* 0x000000ffff047224 */ /* 0x000fe200078e0a04 */
[----:B---3--:R-:W-:Y:S02]  /*19b20*/  ISETP.GE.AND P2, PT, R10, RZ, PT ;  /* 0x000000ff0a00720c */ /* 0x008fe40003f46270 */
[----:B------:R-:W2:Y:S01]  /*19b30*/  LDL.LU R10, [R1+0xa54] ;  /* 0x000a5400010a7983 */ /* 0x000ea20000300800 */
[C---:B------:R-:W-:Y:S02]  /*19b40*/  IMAD R14, R29.reuse, R4, R14 ;  /* 0x000000041d0e7224 */ /* 0x040fe400078e020e */
[----:B------:R-:W-:Y:S02]  /*19b50*/  IMAD.MOV.U32 R4, RZ, RZ, R18 ;  /* 0x000000ffff047224 */ /* 0x000fe400078e0012 */
[----:B------:R-:W3:Y:S01]  /*19b60*/  LDL.LU R18, [R1+0xa2c] ;  /* 0x000a2c0001127983 */ /* 0x000ee20000300800 */
[C---:B------:R-:W-:Y:S01]  /*19b70*/  ISETP.GT.U32.AND P6, PT, R29.reuse, R7, PT ;  /* 0x000000071d00720c */ /* 0x040fe20003fc4070 */
[----:B0-----:R-:W-:Y:S01]  /*19b80*/  IMAD.HI.U32 R5, R16, R15, RZ ;  /* 0x0000000f10057227 */ /* 0x001fe200078e00ff */
[----:B------:R-:W-:-:S03]  /*19b90*/  ISETP.GT.U32.AND P4, PT, R29, R0, PT ;  /* 0x000000001d00720c */ /* 0x000fc60003f84070 */
[----:B------:R-:W-:-:S04]  /*19ba0*/  IMAD.MOV R5, RZ, RZ, -R5 ;  /* 0x000000ffff057224 */ /* 0x000fc800078e0a05 */
[----:B------:R-:W-:-:S04]  /*19bb0*/  IMAD R15, R29, R5, R15 ;  /* 0x000000051d0f7224 */ /* 0x000fc800078e020f */
[--C-:B------:R-:W-:Y:S01]  /*19bc0*/  @!P6 IMAD.IADD R7, R7, 0x1, -R29.reuse ;  /* 0x000000010707e824 */ /* 0x100fe200078e0a1d */
[C---:B------:R-:W-:Y:S01]  /*19bd0*/  ISETP.GT.U32.AND P6, PT, R29.reuse, R8, PT ;  /* 0x000000081d00720c */ /* 0x040fe20003fc4070 */
[----:B------:R-:W-:Y:S01]  /*19be0*/  @!P4 IMAD.IADD R0, R0, 0x1, -R29 ;  /* 0x000000010000c824 */ /* 0x000fe200078e0a1d */
[C---:B------:R-:W-:Y:S02]  /*19bf0*/  ISETP.GT.U32.AND P4, PT, R29.reuse, R15, PT ;  /* 0x0000000f1d00720c */ /* 0x040fe40003f84070 */
[----:B------:R-:W-:Y:S01]  /*19c00*/  ISETP.GT.U32.AND P1, PT, R29, R7, PT ;  /* 0x000000071d00720c */ /* 0x000fe20003f24070 */
[----:B------:R-:W-:Y:S01]  /*19c10*/  @!P3 IMAD.MOV R3, RZ, RZ, -R3 ;  /* 0x000000ffff03b224 */ /* 0x000fe200078e0a03 */
[----:B------:R-:W-:-:S07]  /*19c20*/  ISETP.GE.AND P3, PT, R4, RZ, PT ;  /* 0x000000ff0400720c */ /* 0x000fce0003f66270 */
[--C-:B------:R-:W-:Y:S02]  /*19c30*/  @!P6 IMAD.IADD R8, R8, 0x1, -R29.reuse ;  /* 0x000000010808e824 */ /* 0x100fe400078e0a1d */
[----:B------:R-:W-:Y:S02]  /*19c40*/  @!P4 IMAD.IADD R15, R15, 0x1, -R29 ;  /* 0x000000010f0fc824 */ /* 0x000fe400078e0a1d */
[----:B------:R-:W-:-:S03]  /*19c50*/  @!P0 IMAD.MOV R8, RZ, RZ, -R8 ;  /* 0x000000ffff088224 */ /* 0x000fc600078e0a08 */
[----:B------:R-:W-:Y:S01]  /*19c60*/  ISETP.GT.U32.AND P0, PT, R29, R15, PT ;  /* 0x0000000f1d00720c */ /* 0x000fe20003f04070 */
[----:B-1----:R-:W-:Y:S01]  /*19c70*/  IMAD.MOV.U32 R6, RZ, RZ, R0 ;  /* 0x000000ffff067224 */ /* 0x002fe200078e0000 */
[----:B------:R0:W-:Y:S01]  /*19c80*/  STL [R1+0x2fc], R3 ;  /* 0x0002fc0301007387 */ /* 0x0001e20000100800 */
[----:B------:R-:W-:Y:S02]  /*19c90*/  @!P1 IMAD.IADD R7, R7, 0x1, -R29 ;  /* 0x0000000107079824 */ /* 0x000fe400078e0a1d */
[----:B------:R-:W-:Y:S02]  /*19ca0*/  @!P5 IMAD.MOV R6, RZ, RZ, -R6 ;  /* 0x000000ffff06d224 */ /* 0x000fe400078e0a06 */
[----:B------:R-:W-:-:S03]  /*19cb0*/  @!P2 IMAD.MOV R7, RZ, RZ, -R7 ;  /* 0x000000ffff07a224 */ /* 0x000fc600078e0a07 */
[----:B------:R-:W-:Y:S03]  /*19cc0*/  STL [R1+0x2f8], R6 ;  /* 0x0002f80601007387 */ /* 0x000fe60000100800 */
[----:B------:R-:W-:Y:S01]  /*19cd0*/  @!P0 IMAD.IADD R15, R15, 0x1, -R29 ;  /* 0x000000010f0f8824 */ /* 0x000fe200078e0a1d */
[----:B----4-:R-:W-:-:S05]  /*19ce0*/  IABS R4, R12 ;  /* 0x0000000c00047213 */ /* 0x010fca0000000000 */
[----:B0-----:R-:W-:Y:S01]  /*19cf0*/  IMAD.HI.U32 R3, R16, R4, RZ ;  /* 0x0000000410037227 */ /* 0x001fe200078e00ff */
[----:B------:R-:W-:Y:S02]  /*19d00*/  IABS R5, R11 ;  /* 0x0000000b00057213 */ /* 0x000fe40000000000 */
[----:B------:R-:W-:Y:S01]  /*19d10*/  ISETP.GE.AND P1, PT, R11, RZ, PT ;  /* 0x000000ff0b00720c */ /* 0x000fe20003f26270 */
[----:B------:R-:W-:Y:S01]  /*19d20*/  IMAD.MOV R3, RZ, RZ, -R3 ;  /* 0x000000ffff037224 */ /* 0x000fe200078e0a03 */
[----:B------:R-:W-:Y:S01]  /*19d30*/  ISETP.GE.AND P4, PT, R12, RZ, PT ;  /* 0x000000ff0c00720c */ /* 0x000fe20003f86270 */
[----:B------:R-:W4:Y:S02]  /*19d40*/  LDL R11, [R1+0xa38] ;  /* 0x000a3800010b7983 */ /* 0x000f240000100800 */
[----:B------:R-:W-:Y:S02]  /*19d50*/  IMAD R4, R29, R3, R4 ;  /* 0x000000031d047224 */ /* 0x000fe400078e0204 */
[----:B------:R-:W2:Y:S04]  /*19d60*/  LDL R12, [R1+0xa40] ;  /* 0x000a4000010c7983 */ /* 0x000ea80000100800 */
[----:B------:R-:W-:Y:S04]  /*19d70*/  STL [R1+0x2f0], R8 ;  /* 0x0002f00801007387 */ /* 0x000fe80000100800 */
[----:B------:R-:W-:Y:S01]  /*19d80*/  STL [R1+0x2e4], R7 ;  /* 0x0002e40701007387 */ /* 0x000fe20000100800 */
[----:B---3--:R-:W-:-:S03]  /*19d90*/  IABS R3, R18 ;  /* 0x0000001200037213 */ /* 0x008fc60000000000 */
[----:B------:R0:W-:Y:S02]  /*19da0*/  STL [R1+0x217c], R18 ;  /* 0x00217c1201007387 */ /* 0x0001e40000100800 */
[----:B0-----:R-:W-:Y:S02]  /*19db0*/  IMAD.MOV.U32 R18, RZ, RZ, R15 ;  /* 0x000000ffff127224 */ /* 0x001fe400078e000f */
[----:B------:R-:W3:Y:S02]  /*19dc0*/  LDL.LU R15, [R1+0xa38] ;  /* 0x000a3800010f7983 */ /* 0x000ee40000300800 */
[----:B------:R-:W-:-:S05]  /*19dd0*/  @!P3 IMAD.MOV R18, RZ, RZ, -R18 ;  /* 0x000000ffff12b224 */ /* 0x000fca00078e0a12 */
[----:B------:R0:W-:Y:S04]  /*19de0*/  STL [R1+0x2e0], R18 ;  /* 0x0002e01201007387 */ /* 0x0001e80000100800 */
[----:B0-----:R-:W2:Y:S01]  /*19df0*/  LDL.LU R18, [R1+0x217c] ;  /* 0x00217c0001127983 */ /* 0x001ea20000300800 */
[----:B------:R-:W-:Y:S02]  /*19e00*/  ISETP.GT.U32.AND P5, PT, R29, R14, PT ;  /* 0x0000000e1d00720c */ /* 0x000fe40003fa4070 */
[----:B------:R-:W-:-:S11]  /*19e10*/  ISETP.GE.AND P6, PT, R9, RZ, PT ;  /* 0x000000ff0900720c */ /* 0x000fd60003fc6270 */
[----:B------:R-:W-:-:S05]  /*19e20*/  @!P5 IMAD.IADD R14, R14, 0x1, -R29 ;  /* 0x000000010e0ed824 */ /* 0x000fca00078e0a1d */
[----:B------:R-:W-:-:S13]  /*19e30*/  ISETP.GT.U32.AND P5, PT, R29, R14, PT ;  /* 0x0000000e1d00720c */ /* 0x000fda0003fa4070 */
[----:B------:R-:W-:-:S04]  /*19e40*/  @!P5 IMAD.IADD R14, R14, 0x1, -R29 ;  /* 0x000000010e0ed824 */ /* 0x000fc800078e0a1d */
[----:B------:R-:W-:-:S05]  /*19e50*/  @!P6 IMAD.MOV R14, RZ, RZ, -R14 ;  /* 0x000000ffff0ee224 */ /* 0x000fca00078e0a0e */
[----:B------:R0:W-:Y:S04]  /*19e60*/  STL [R1+0x2dc], R14 ;  /* 0x0002dc0e01007387 */ /* 0x0001e80000100800 */
[----:B0-----:R-:W3:Y:S01]  /*19e70*/  LDL.LU R14, [R1+0xa48] ;  /* 0x000a4800010e7983 */ /* 0x001ee20000300800 */
[----:B----4-:R-:W-:-:S05]  /*19e80*/  IABS R11, R11 ;  /* 0x0000000b000b7213 */ /* 0x010fca0000000000 */
[----:B------:R-:W-:-:S04]  /*19e90*/  IMAD.HI.U32 R8, R16, R11, RZ ;  /* 0x0000000b10087227 */ /* 0x000fc800078e00ff */
[----:B------:R-:W-:-:S04]  /*19ea0*/  IMAD.MOV R8, RZ, RZ, -R8 ;  /* 0x000000ffff087224 */ /* 0x000fc800078e0a08 */
[----:B------:R-:W-:Y:S01]  /*19eb0*/  IMAD R11, R29, R8, R11 ;  /* 0x000000081d0b7224 */ /* 0x000fe200078e020b */
[----:B--2---:R-:W-:Y:S02]  /*19ec0*/  ISETP.GE.AND P6, PT, R18, RZ, PT ;  /* 0x000000ff1200720c */ /* 0x004fe40003fc6270 */
[----:B------:R-:W2:Y:S04]  /*19ed0*/  LDL.LU R18, [R1+0xa4c] ;  /* 0x000a4c0001127983 */ /* 0x000ea80000300800 */
[----:B------:R-:W4:Y:S01]  /*19ee0*/  LDL.LU R8, [R1+0xa44] ;  /* 0x000a440001087983 */ /* 0x000f220000300800 */
[----:B------:R-:W-:-:S04]  /*19ef0*/  IMAD.HI.U32 R6, R16, R5, RZ ;  /* 0x0000000510067227 */ /* 0x000fc800078e00ff */
[----:B------:R-:W-:-:S04]  /*19f00*/  IMAD.MOV R6, RZ, RZ, -R6 ;  /* 0x000000ffff067224 */ /* 0x000fc800078e0a06 */
[C---:B------:R-:W-:Y:S01]  /*19f10*/  IMAD R5, R29.reuse, R6, R5 ;  /* 0x000000061d057224 */ /* 0x040fe200078e0205 */
[----:B------:R-:W-:-:S04]  /*19f20*/  ISETP.GT.U32.AND P5, PT, R29, R4, PT ;  /* 0x000000041d00720c */ /* 0x000fc80003fa4070 */
[----:B------:R-:W-:Y:S02]  /*19f30*/  ISETP.GT.U32.AND P0, PT, R29, R5, PT ;  /* 0x000000051d00720c */ /* 0x000fe40003f04070 */
[----:B------:R-:W-:-:S05]  /*19f40*/  IABS R0, R10 ;  /* 0x0000000a00007213 */ /* 0x000fca0000000000 */
[----:B------:R-:W-:-:S06]  /*19f50*/  IMAD.HI.U32 R6, R16, R0, RZ ;  /* 0x0000000010067227 */ /* 0x000fcc00078e00ff */
[--C-:B------:R-:W-:Y:S02]  /*19f60*/  @!P0 IMAD.IADD R5, R5, 0x1, -R29.reuse ;  /* 0x0000000105058824 */ /* 0x100fe400078e0a1d */
[----:B------:R-:W-:-:S03]  /*19f70*/  @!P5 IMAD.IADD R4, R4, 0x1, -R29 ;  /* 0x000000010404d824 */ /* 0x000fc600078e0a1d */
[C---:B------:R-:W-:Y:S01]  /*19f80*/  ISETP.GT.U32.AND P5, PT, R29.reuse, R5, PT ;  /* 0x000000051d00720c */ /* 0x040fe20003fa4070 */
[----:B------:R-:W-:Y:S01]  /*19f90*/  IMAD.MOV R6, RZ, RZ, -R6 ;  /* 0x000000ffff067224 */ /* 0x000fe200078e0a06 */
[----:B------:R-:W-:Y:S02]  /*19fa0*/  ISETP.GE.AND P2, PT, R10, RZ, PT ;  /* 0x000000ff0a00720c */ /* 0x000fe40003f46270 */
[----:B------:R-:W-:Y:S02]  /*19fb0*/  IABS R10, R17 ;  /* 0x00000011000a7213 */ /* 0x000fe40000000000 */
[C---:B------:R-:W-:Y:S01]  /*19fc0*/  ISETP.GT.U32.AND P3, PT, R29.reuse, R4, PT ;  /* 0x000000041d00720c */ /* 0x040fe20003f64070 */
[----:B------:R-:W-:Y:S01]  /*19fd0*/  IMAD R0, R29, R6, R0 ;  /* 0x000000061d007224 */ /* 0x000fe200078e0200 */
[----:B------:R-:W-:Y:S01]  /*19fe0*/  IABS R9, R12 ;  /* 0x0000000c00097213 */ /* 0x000fe20000000000 */
[----:B------:R-:W-:-:S04]  /*19ff0*/  IMAD.HI.U32 R12, R16, R3, RZ ;  /* 0x00000003100c7227 */ /* 0x000fc800078e00ff */
[----:B------:R-:W-:Y:S01]  /*1a000*/  IMAD.HI.U32 R7, R16, R10, RZ ;  /* 0x0000000a10077227 */ /* 0x000fe200078e00ff */
[----:B------:R-:W-:-:S03]  /*1a010*/  ISETP.GT.U32.AND P0, PT, R29, R0, PT ;  /* 0x000000001d00720c */ /* 0x000fc60003f04070 */
[----:B------:R-:W-:Y:S02]  /*1a020*/  IMAD.MOV R12, RZ, RZ, -R12 ;  /* 0x000000ffff0c7224 */ /* 0x000fe400078e0a0c */
[----:B------:R-:W-:Y:S02]  /*1a030*/  IMAD.MOV R7, RZ, RZ, -R7 ;  /* 0x000000ffff077224 */ /* 0x000fe400078e0a07 */
[----:B------:R-:W-:Y:S02]  /*1a040*/  @!P5 IMAD.IADD R5, R5, 0x1, -R29 ;  /* 0x000000010505d824 */ /* 0x000fe400078e0a1d */
[C---:B------:R-:W-:Y:S02]  /*1a050*/  IMAD R3, R29.reuse, R12, R3 ;  /* 0x0000000c1d037224 */ /* 0x040fe400078e0203 */
[----:B---3--:R-:W-:Y:S02]  /*1a060*/  IMAD.MOV.U32 R12, RZ, RZ, R15 ;  /* 0x000000ffff0c7224 */ /* 0x008fe400078e000f */
[----:B------:R-:W-:-:S02]  /*1a070*/  IMAD R10, R29, R7, R10 ;  /* 0x000000071d0a7224 */ /* 0x000fc400078e020a */
[----:B------:R-:W-:Y:S01]  /*1a080*/  @!P3 IMAD.IADD R4, R4, 0x1, -R29 ;  /* 0x000000010404b824 */ /* 0x000fe200078e0a1d */
[----:B------:R-:W-:Y:S01]  /*1a090*/  ISETP.GT.U32.AND P3, PT, R29, R11, PT ;  /* 0x0000000b1d00720c */ /* 0x000fe20003f64070 */
[----:B------:R-:W-:Y:S02]  /*1a0a0*/  IMAD.MOV.U32 R15, RZ, RZ, R5 ;  /* 0x000000ffff0f7224 */ /* 0x000fe400078e0005 */
[----:B------:R-:W-:-:S04]  /*1a0b0*/  IMAD.HI.U32 R6, R16, R9, RZ ;  /* 0x0000000910067227 */ /* 0x000fc800078e00ff */
[----:B------:R-:W-:Y:S01]  /*1a0c0*/  @!P1 IMAD.MOV R15, RZ, RZ, -R15 ;  /* 0x000000ffff0f9224 */ /* 0x000fe200078e0a0f */
[C---:B------:R-:W-:Y:S01]  /*1a0d0*/  ISETP.GT.U32.AND P1, PT, R29.reuse, R10, PT ;  /* 0x0000000a1d00720c */ /* 0x040fe20003f24070 */
[--C-:B------:R-:W-:Y:S02]  /*1a0e0*/  @!P0 IMAD.IADD R0, R0, 0x1, -R29.reuse ;  /* 0x0000000100008824 */ /* 0x100fe400078e0a1d */
[----:B------:R-:W-:Y:S01]  /*1a0f0*/  IMAD.MOV R6, RZ, RZ, -R6 ;  /* 0x000000ffff067224 */ /* 0x000fe200078e0a06 */
[----:B------:R-:W-:Y:S01]  /*1a100*/  ISETP.GT.U32.AND P5, PT, R29, R3, PT ;  /* 0x000000031d00720c */ /* 0x000fe20003fa4070 */
[----:B------:R-:W-:Y:S01]  /*1a110*/  @!P3 IMAD.IADD R11, R11, 0x1, -R29 ;  /* 0x000000010b0bb824 */ /* 0x000fe200078e0a1d */
[C---:B------:R-:W-:Y:S01]  /*1a120*/  ISETP.GT.U32.AND P0, PT, R29.reuse, R0, PT ;  /* 0x000000001d00720c */ /* 0x040fe20003f04070 */
[----:B------:R-:W-:-:S06]  /*1a130*/  IMAD R9, R29, R6, R9 ;  /* 0x000000061d097224 */ /* 0x000fcc00078e0209 */
[----:B------:R-:W-:Y:S01]  /*1a140*/  @!P1 IMAD.IADD R10, R10, 0x1, -R29 ;  /* 0x000000010a0a9824 */ /* 0x000fe200078e0a1d */
[----:B------:R-:W-:-:S03]  /*1a150*/  ISETP.GT.U32.AND P1, PT, R29, R11, PT ;  /* 0x0000000b1d00720c */ /* 0x000fc60003f24070 */
[--C-:B------:R-:W-:Y:S02]  /*1a160*/  @!P5 IMAD.IADD R3, R3, 0x1, -R29.reuse ;  /* 0x000000010303d824 */ /* 0x100fe400078e0a1d */
[--C-:B------:R-:W-:Y:S01]  /*1a170*/  @!P0 IMAD.IADD R0, R0, 0x1, -R29.reuse ;  /* 0x0000000100008824 */ /* 0x100fe200078e0a1d */
[C---:B------:R-:W-:Y:S02]  /*1a180*/  ISETP.GT.U32.AND P0, PT, R29.reuse, R9, PT ;  /* 0x000000091d00720c */ /* 0x040fe40003f04070 */
[----:B------:R-:W-:Y:S01]  /*1a190*/  ISETP.GT.U32.AND P3, PT, R29, R3, PT ;  /* 0x000000031d00720c */ /* 0x000fe20003f64070 */
[----:B------:R-:W-:Y:S01]  /*1a1a0*/  @!P4 IMAD.MOV R4, RZ, RZ, -R4 ;  /* 0x000000ffff04c224 */ /* 0x000fe200078e0a04 */
[----:B------:R0:W-:Y:S03]  /*1a1b0*/  STL [R1+0x2d8], R15 ;  /* 0x0002d80f01007387 */ /* 0x0001e60000100800 */
[----:B------:R-:W-:-:S02]  /*1a1c0*/  @!P1 IMAD.IADD R11, R11, 0x1, -R29 ;  /* 0x000000010b0b9824 */ /* 0x000fc400078e0a1d */
[----:B------:R-:W-:Y:S01]  /*1a1d0*/  IMAD.MOV.U32 R7, RZ, RZ, R17 ;  /* 0x000000ffff077224 */ /* 0x000fe200078e0011 */
[----:B------:R-:W-:Y:S01]  /*1a1e0*/  ISETP.GE.AND P4, PT, R12, RZ, PT ;  /* 0x000000ff0c00720c */ /* 0x000fe20003f86270 */
[----:B0-----:R-:W3:Y:S02]  /*1a1f0*/  LDL.LU R15, [R1+0xa50] ;  /* 0x000a5000010f7983 */ /* 0x001ee40000300800 */
[----:B------:R-:W-:Y:S02]  /*1a200*/  @!P0 IMAD.IADD R9, R9, 0x1, -R29 ;  /* 0x0000000109098824 */ /* 0x000fe400078e0a1d */
[----:B------:R-:W3:Y:S01]  /*1a210*/  LDL.LU R17, [R1+0xa58] ;  /* 0x000a580001117983 */ /* 0x000ee20000300800 */
[----:B------:R-:W-:-:S03]  /*1a220*/  ISETP.GT.U32.AND P0, PT, R29, R10, PT ;  /* 0x0000000a1d00720c */ /* 0x000fc60003f04070 */
[----:B------:R0:W-:Y:S04]  /*1a230*/  STL [R1+0x2cc], R4 ;  /* 0x0002cc0401007387 */ /* 0x0001e80000100800 */
[----:B------:R-:W3:Y:S01]  /*1a240*/  LDL.LU R12, [R1+0xa40] ;  /* 0x000a4000010c7983 */ /* 0x000ee20000300800 */
[----:B------:R-:W-:Y:S01]  /*1a250*/  @!P3 IMAD.IADD R3, R3, 0x1, -R29 ;  /* 0x000000010303b824 */ /* 0x000fe200078e0a1d */
[----:B------:R-:W-:Y:S01]  /*1a260*/  ISETP.GE.AND P5, PT, R7, RZ, PT ;  /* 0x000000ff0700720c */ /* 0x000fe20003fa6270 */
[----:B------:R-:W-:Y:S01]  /*1a270*/  IMAD.MOV.U32 R7, RZ, RZ, R0 ;  /* 0x000000ffff077224 */ /* 0x000fe200078e0000 */
[----:B0-----:R-:W-:-:S03]  /*1a280*/  IABS R4, R14 ;  /* 0x0000000e00047213 */ /* 0x001fc60000000000 */
[----:B------:R-:W-:Y:S02]  /*1a290*/  @!P2 IMAD.MOV R7, RZ, RZ, -R7 ;  /* 0x000000ffff07a224 */ /* 0x000fe400078e0a07 */
[----:B------:R-:W-:Y:S02]  /*1a2a0*/  @!P0 IMAD.IADD R10, R10, 0x1, -R29 ;  /* 0x000000010a0a8824 */ /* 0x000fe400078e0a1d */
[----:B------:R-:W-:Y:S01]  /*1a2b0*/  @!P4 IMAD.MOV R11, RZ, RZ, -R11 ;  /* 0x000000ffff0bc224 */ /* 0x000fe200078e0a0b */
[----:B------:R-:W-:Y:S03]  /*1a2c0*/  STL [R1+0x2c8], R7 ;  /* 0x0002c80701007387 */ /* 0x000fe60000100800 */
[----:B------:R-:W-:Y:S01]  /*1a2d0*/  @!P5 IMAD.MOV R10, RZ, RZ, -R10 ;  /* 0x000000ffff0ad224 */ /* 0x000fe200078e0a0a */
[----:B----4-:R-:W-:-:S05]  /*1a2e0*/  IABS R6, R8 ;  /* 0x0000000800067213 */ /* 0x010fca0000000000 */
[----:B------:R-:W-:-:S04]  /*1a2f0*/  IMAD.HI.U32 R5, R16, R6, RZ ;  /* 0x0000000610057227 */ /* 0x000fc800078e00ff */
[----:B------:R-:W-:-:S04]  /*1a300*/  IMAD.MOV R5, RZ, RZ, -R5 ;  /* 0x000000ffff057224 */ /* 0x000fc800078e0a05 */
[----:B------:R-:W-:-:S05]  /*1a310*/  IMAD R6, R29, R5, R6 ;  /* 0x000000051d067224 */ /* 0x000fca00078e0206 */
[----:B------:R-:W-:-:S13]  /*1a320*/  ISETP.GT.U32.AND P1, PT, R29, R6, PT ;  /* 0x000000061d00720c */ /* 0x000fda0003f24070 */
[----:B------:R-:W-:Y:S01]  /*1a330*/  @!P1 IMAD.IADD R6, R6, 0x1, -R29 ;  /* 0x0000000106069824 */ /* 0x000fe200078e0a1d */
[----:B------:R-:W-:Y:S01]  /*1a340*/  ISETP.GE.AND P1, PT, R14, RZ, PT ;  /* 0x000000ff0e00720c */ /* 0x000fe20003f26270 */
[----:B------:R-:W-:-:S04]  /*1a350*/  IMAD.MOV.U32 R14, RZ, RZ, R3 ;  /* 0x000000ffff0e7224 */ /* 0x000fc800078e0003 */
[----:B------:R-:W-:Y:S01]  /*1a360*/  @!P6 IMAD.MOV R14, RZ, RZ, -R14 ;  /* 0x000000ffff0ee224 */ /* 0x000fe200078e0a0e */
[----:B--2---:R-:W-:Y:S02]  /*1a370*/  IABS R5, R18 ;  /* 0x0000001200057213 */ /* 0x004fe40000000000 */
[----:B------:R-:W-:Y:S02]  /*1a380*/  ISETP.GE.AND P5, PT, R18, RZ, PT ;  /* 0x000000ff1200720c */ /* 0x000fe40003fa6270 */
[----:B------:R0:W-:Y:S04]  /*1a390*/  STL [R1+0x2c4], R14 ;  /* 0x0002c40e01007387 */ /* 0x0001e80000100800 */
[----:B0-----:R-:W2:Y:S04]  /*1a3a0*/  LDL.LU R14, [R1+0xa70] ;  /* 0x000a7000010e7983 */ /* 0x001ea80000300800 */
[----:B------:R-:W-:Y:S04]  /*1a3b0*/  STL [R1+0x2c0], R11 ;  /* 0x0002c00b01007387 */ /* 0x000fe80000100800 */
[----:B------:R-:W4:Y:S01]  /*1a3c0*/  LDL.LU R18, [R1+0xa74] ;  /* 0x000a740001127983 */ /* 0x000f220000300800 */
[----:B------:R-:W-:-:S04]  /*1a3d0*/  IMAD.HI.U32 R0, R16, R4, RZ ;  /* 0x0000000410007227 */ /* 0x000fc800078e00ff */
[----:B------:R-:W-:-:S04]  /*1a3e0*/  IMAD.MOV R0, RZ, RZ, -R0 ;  /* 0x000000ffff007224 */ /* 0x000fc800078e0a00 */
[----:B------:R-:W-:-:S05]  /*1a3f0*/  IMAD R0, R29, R0, R4 ;  /* 0x000000001d007224 */ /* 0x000fca00078e0204 */
[C---:B------:R-:W-:Y:S02]  /*1a400*/  ISETP.GT.U32.AND P0, PT, R29.reuse, R0, PT ;  /* 0x000000001d00720c */ /* 0x040fe40003f04070 */
[C---:B------:R-:W-:Y:S02]  /*1a410*/  ISETP.GT.U32.AND P2, PT, R29.reuse, R9, PT ;  /* 0x000000091d00720c */ /* 0x040fe40003f44070 */
[----:B------:R-:W-:-:S09]  /*1a420*/  ISETP.GT.U32.AND P6, PT, R29, R6, PT ;  /* 0x000000061d00720c */ /* 0x000fd20003fc4070 */
[----:B------:R-:W-:-:S05]  /*1a430*/  @!P0 IMAD.IADD R0, R0, 0x1, -R29 ;  /* 0x0000000100008824 */ /* 0x000fca00078e0a1d */
[----:B------:R-:W-:Y:S01]  /*1a440*/  ISETP.GT.U32.AND P0, PT, R29, R0, PT ;  /* 0x000000001d00720c */ /* 0x000fe20003f04070 */
[----:B------:R-:W-:Y:S01]  /*1a450*/  @!P2 IMAD.IADD R9, R9, 0x1, -R29 ;  /* 0x000000010909a824 */ /* 0x000fe200078e0a1d */
[----:B------:R-:W-:Y:S02]  /*1a460*/  ISETP.GE.AND P2, PT, R8, RZ, PT ;  /* 0x000000ff0800720c */ /* 0x000fe40003f46270 */
[----:B---3--:R-:W-:-:S05]  /*1a470*/  IABS R4, R15 ;  /* 0x0000000f00047213 */ /* 0x008fca0000000000 */
[----:B------:R-:W-:Y:S01]  /*1a480*/  IMAD.HI.U32 R8, R16, R4, RZ ;  /* 0x0000000410087227 */ /* 0x000fe200078e00ff */
[----:B------:R-:W-:-:S03]  /*1a490*/  ISETP.GE.AND P3, PT, R12, RZ, PT ;  /* 0x000000ff0c00720c */ /* 0x000fc60003f66270 */
[----:B------:R-:W-:Y:S02]  /*1a4a0*/  IMAD.MOV R8, RZ, RZ, -R8 ;  /* 0x000000ffff087224 */ /* 0x000fe400078e0a08 */
[--C-:B------:R-:W-:Y:S02]  /*1a4b0*/  @!P0 IMAD.IADD R0, R0, 0x1, -R29.reuse ;  /* 0x0000000100008824 */ /* 0x100fe400078e0a1d */
[----:B------:R-:W-:Y:S02]  /*1a4c0*/  IMAD R4, R29, R8, R4 ;  /* 0x000000081d047224 */ /* 0x000fe400078e0204 */
[----:B------:R-:W-:Y:S02]  /*1a4d0*/  @!P6 IMAD.IADD R6, R6, 0x1, -R29 ;  /* 0x000000010606e824 */ /* 0x000fe400078e0a1d */
[----:B------:R-:W-:-:S04]  /*1a4e0*/  IMAD.HI.U32 R12, R16, R5, RZ ;  /* 0x00000005100c7227 */ /* 0x000fc800078e00ff */
[----:B------:R-:W-:Y:S02]  /*1a4f0*/  IMAD.MOV.U32 R8, RZ, RZ, R0 ;  /* 0x000000ffff087224 */ /* 0x000fe400078e0000 */
[----:B------:R-:W-:Y:S02]  /*1a500*/  @!P3 IMAD.MOV R9, RZ, RZ, -R9 ;  /* 0x000000ffff09b224 */ /* 0x000fe400078e0a09 */
[----:B------:R-:W-:Y:S01]  /*1a510*/  @!P2 IMAD.MOV R6, RZ, RZ, -R6 ;  /* 0x000000ffff06a224 */ /* 0x000fe200078e0a06 */
[----:B------:R-:W-:Y:S01]  /*1a520*/  STL [R1+0x2b0], R10 ;  /* 0x0002b00a01007387 */ /* 0x000fe20000100800 */
[----:B------:R-:W-:Y:S02]  /*1a530*/  IMAD.MOV R12, RZ, RZ, -R12 ;  /* 0x000000ffff0c7224 */ /* 0x000fe400078e0a0c */
[----:B------:R-:W-:Y:S01]  /*1a540*/  @!P1 IMAD.MOV R8, RZ, RZ, -R8 ;  /* 0x000000ffff089224 */ /* 0x000fe200078e0a08 */
[----:B------:R-:W-:Y:S01]  /*1a550*/  IABS R7, R17 ;  /* 0x0000001100077213 */ /* 0x000fe20000000000 */
[----:B------:R-:W-:Y:S01]  /*1a560*/  STL [R1+0x2a0], R9 ;  /* 0x0002a00901007387 */ /* 0x000fe20000100800 */
[----:B------:R-:W-:-:S02]  /*1a570*/  ISETP.GE.AND P3, PT, R15, RZ, PT ;  /* 0x000000ff0f00720c */ /* 0x000fc40003f66270 */
[----:B------:R-:W-:Y:S01]  /*1a580*/  ISETP.GE.AND P6, PT, R17, RZ, PT ;  /* 0x000000ff1100720c */ /* 0x000fe20003fc6270 */
[----:B------:R-:W3:Y:S01]  /*1a590*/  LDL R15, [R1+0xa60] ;  /* 0x000a6000010f7983 */ /* 0x000ee20000100800 */
[----:B------:R-:W-:-:S03]  /*1a5a0*/  IMAD R5, R29, R12, R5 ;  /* 0x0000000c1d057224 */ /* 0x000fc600078e0205 */
[----:B------:R-:W2:Y:S04]  /*1a5b0*/  LDL R17, [R1+0xa64] ;  /* 0x000a640001117983 */ /* 0x000ea80000100800 */
[----:B------:R-:W-:Y:S04]  /*1a5c0*/  STL [R1+0x298], R6 ;  /* 0x0002980601007387 */ /* 0x000fe80000100800 */
[----:B------:R-:W-:Y:S01]  /*1a5d0*/  STL [R1+0x288], R8 ;  /* 0x0002880801007387 */ /* 0x000fe20000100800 */
[----:B----4-:R-:W-:Y:S02]  /*1a5e0*/  ISETP.GE.AND P1, PT, R18, RZ, PT ;  /* 0x000000ff1200720c */ /* 0x010fe40003f26270 */
[----:B------:R-:W-:-:S02]  /*1a5f0*/  IABS R12, R18 ;  /* 0x00000012000c7213 */ /* 0x000fc40000000000 */
[----:B------:R-:W4:Y:S01]  /*1a600*/  LDL.LU R18, [R1+0xa7c] ;  /* 0x000a7c0001127983 */ /* 0x000f220000300800 */
[----:B------:R-:W-:Y:S01]  /*1a610*/  ISETP.GT.U32.AND P4, PT, R29, R5, PT ;  /* 0x000000051d00720c */ /* 0x000fe20003f84070 */
[----:B------:R-:W-:-:S12]  /*1a620*/  IMAD.HI.U32 R3, R16, R7, RZ ;  /* 0x0000000710037227 */ /* 0x000fd800078e00ff */
[----:B------:R-:W-:-:S05]  /*1a630*/  @!P4 IMAD.IADD R5, R5, 0x1, -R29 ;  /* 0x000000010505c824 */ /* 0x000fca00078e0a1d */
[C---:B------:R-:W-:Y:S01]  /*1a640*/  ISETP.GT.U32.AND P4, PT, R29.reuse, R5, PT ;  /* 0x000000051d00720c */ /* 0x040fe20003f84070 */
[----:B------:R-:W-:Y:S01]  /*1a650*/  IMAD.MOV R3, RZ, RZ, -R3 ;  /* 0x000000ffff037224 */ /* 0x000fe200078e0a03 */
[----:B----4-:R0:W-:Y:S04]  /*1a660*/  STL [R1+0x2178], R18 ;  /* 0x0021781201007387 */ /* 0x0101e80000100800 */
[----:B0-----:R-:W4:Y:S01]  /*1a670*/  LDL.LU R18, [R1+0xa5c] ;  /* 0x000a5c0001127983 */ /* 0x001f220000300800 */
[----:B------:R-:W-:-:S06]  /*1a680*/  IMAD R7, R29, R3, R7 ;  /* 0x000000031d077224 */ /* 0x000fcc00078e0207 */
[--C-:B------:R-:W-:Y:S01]  /*1a690*/  @!P4 IMAD.IADD R5, R5, 0x1, -R29.reuse ;  /* 0x000000010505c824 */ /* 0x100fe200078e0a1d */
[----:B------:R-:W-:Y:S02]  /*1a6a0*/  ISETP.GT.U32.AND P4, PT, R29, R7, PT ;  /* 0x000000071d00720c */ /* 0x000fe40003f84070 */
[----:B---3--:R-:W-:Y:S02]  /*1a6b0*/  IABS R10, R15 ;  /* 0x0000000f000a7213 */ /* 0x008fe40000000000 */
[----:B--2---:R-:W-:Y:S01]  /*1a6c0*/  IABS R9, R17 ;  /* 0x0000001100097213 */ /* 0x004fe20000000000 */
[----:B------:R-:W2:Y:S04]  /*1a6d0*/  LDL R15, [R1+0xa6c] ;  /* 0x000a6c00010f7983 */ /* 0x000ea80000100800 */
[----:B------:R-:W3:Y:S04]  /*1a6e0*/  LDL R17, [R1+0xa78] ;  /* 0x000a780001117983 */ /* 0x000ee80000100800 */
[----:B------:R-:W-:Y:S01]  /*1a6f0*/  @!P4 IMAD.IADD R7, R7, 0x1, -R29 ;  /* 0x000000010707c824 */ /* 0x000fe200078e0a1d */
[----:B------:R-:W-:-:S02]  /*1a700*/  ISETP.GT.U32.AND P0, PT, R29, R4, PT ;  /* 0x000000041d00720c */ /* 0x000fc40003f04070 */
[----:B----4-:R-:W-:Y:S02]  /*1a710*/  IABS R11, R18 ;  /* 0x00000012000b7213 */ /* 0x010fe40000000000 */
[----:B------:R-:W-:Y:S02]  /*1a720*/  ISETP.GE.AND P4, PT, R18, RZ, PT ;  /* 0x000000ff1200720c */ /* 0x000fe40003f86270 */
[----:B------:R-:W4:Y:S07]  /*1a730*/  LDL.LU R18, [R1+0x2178] ;  /* 0x0021780001127983 */ /* 0x000f2e0000300800 */
[----:B------:R-:W-:-:S05]  /*1a740*/  @!P0 IMAD.IADD R4, R4, 0x1, -R29 ;  /* 0x0000000104048824 */ /* 0x000fca00078e0a1d */
[----:B------:R-:W-:Y:S01]  /*1a750*/  ISETP.GT.U32.AND P0, PT, R29, R4, PT ;  /* 0x000000041d00720c */ /* 0x000fe20003f04070 */
[----:B------:R-:W-:Y:S01]  /*1a760*/  IMAD.HI.U32 R6, R16, R10, RZ ;  /* 0x0000000a10067227 */ /* 0x000fe200078e00ff */
[----:B------:R-:W-:Y:S02]  /*1a770*/  ISETP.GE.AND P2, PT, R14, RZ, PT ;  /* 0x000000ff0e00720c */ /* 0x000fe40003f46270 */
[----:B------:R-:W-:Y:S01]  /*1a780*/  IABS R3, R14 ;  /* 0x0000000e00037213 */ /* 0x000fe20000000000 */
[----:B------:R-:W-:Y:S02]  /*1a790*/  IMAD.MOV R6, RZ, RZ, -R6 ;  /* 0x000000ffff067224 */ /* 0x000fe400078e0a06 */
[----:B------:R-:W-:-:S06]  /*1a7a0*/  IMAD.HI.U32 R14, R16, R12, RZ ;  /* 0x0000000c100e7227 */ /* 0x000fcc00078e00ff */
[----:B------:R-:W-:Y:S02]  /*1a7b0*/  @!P0 IMAD.IADD R4, R4, 0x1, -R29 ;  /* 0x0000000104048824 */ /* 0x000fe400078e0a1d */
[----:B------:R-:W-:Y:S02]  /*1a7c0*/  IMAD R10, R29, R6, R10 ;  /* 0x000000061d0a7224 */ /* 0x000fe400078e020a */
[----:B------:R-:W-:Y:S02]  /*1a7d0*/  IMAD.MOV R14, RZ, RZ, -R14 ;  /* 0x000000ffff0e7224 */ /* 0x000fe400078e0a0e */
[----:B------:R-:W-:Y:S02]  /*1a7e0*/  IMAD.MOV.U32 R6, RZ, RZ, R4 ;  /* 0x000000ffff067224 */ /* 0x000fe400078e0004 */
[----:B------:R-:W-:Y:S02]  /*1a7f0*/  @!P5 IMAD.MOV R5, RZ, RZ, -R5 ;  /* 0x000000ffff05d224 */ /* 0x000fe400078e0a05 */
[----:B------:R-:W-:-:S02]  /*1a800*/  @!P3 IMAD.MOV R6, RZ, RZ, -R6 ;  /* 0x000000ffff06b224 */ /* 0x000fc400078e0a06 */
[----:B------:R-:W-:Y:S02]  /*1a810*/  IMAD R12, R29, R14, R12 ;  /* 0x0000000e1d0c7224 */ /* 0x000fe400078e020c */
[----:B------:R-:W3:Y:S04]  /*1a820*/  LDL R14, [R1+0xa68] ;  /* 0x000a6800010e7983 */ /* 0x000ee80000100800 */
[----:B------:R-:W-:Y:S01]  /*1a830*/  STL [R1+0x284], R5 ;  /* 0x0002840501007387 */ /* 0x000fe20000100800 */
[----:B----4-:R-:W-:-:S03]  /*1a840*/  IABS R4, R18 ;  /* 0x0000001200047213 */ /* 0x010fc60000000000 */
[----:B------:R0:W-:Y:S04]  /*1a850*/  STL [R1+0x216c], R18 ;  /* 0x00216c1201007387 */ /* 0x0001e80000100800 */
[----:B------:R-:W-:Y:S01]  /*1a860*/  STL [R1+0x280], R6 ;  /* 0x0002800601007387 */ /* 0x000fe20000100800 */
[----:B0-----:R-:W-:-:S03]  /*1a870*/  IMAD.MOV.U32 R18, RZ, RZ, R19 ;  /* 0x000000ffff127224 */ /* 0x001fc600078e0013 */
[----:B------:R-:W4:Y:S01]  /*1a880*/  LDL.LU R19, [R1+0xa80] ;  /* 0x000a800001137983 */ /* 0x000f220000300800 */
[----:B------:R-:W-:Y:S01]  /*1a890*/  ISETP.GT.U32.AND P5, PT, R29, R7, PT ;  /* 0x000000071d00720c */ /* 0x000fe20003fa4070 */
[----:B------:R-:W-:Y:S01]  /*1a8a0*/  IMAD.HI.U32 R0, R16, R3, RZ ;  /* 0x0000000310007227 */ /* 0x000fe200078e00ff */
[----:B--2---:R-:W-:-:S03]  /*1a8b0*/  IABS R5, R15 ;  /* 0x0000000f00057213 */ /* 0x004fc60000000000 */
[----:B------:R-:W-:Y:S02]  /*1a8c0*/  IMAD.MOV R0, RZ, RZ, -R0 ;  /* 0x000000ffff007224 */ /* 0x000fe400078e0a00 */
[----:B------:R-:W-:-:S04]  /*1a8d0*/  IMAD.HI.U32 R15, R16, R5, RZ ;  /* 0x00000005100f7227 */ /* 0x000fc800078e00ff */
[----:B------:R-:W-:Y:S02]  /*1a8e0*/  IMAD R3, R29, R0, R3 ;  /* 0x000000001d037224 */ /* 0x000fe400078e0203 */
[----:B------:R-:W-:-:S04]  /*1a8f0*/  IMAD.HI.U32 R0, R16, R9, RZ ;  /* 0x0000000910007227 */ /* 0x000fc800078e00ff */
[----:B------:R-:W-:Y:S02]  /*1a900*/  @!P5 IMAD.IADD R7, R7, 0x1, -R29 ;  /* 0x000000010707d824 */ /* 0x000fe400078e0a1d */
[----:B------:R-:W-:Y:S02]  /*1a910*/  IMAD.MOV R0, RZ, RZ, -R0 ;  /* 0x000000ffff007224 */ /* 0x000fe400078e0a00 */
[----:B------:R-:W-:Y:S02]  /*1a920*/  IMAD.MOV R15, RZ, RZ, -R15 ;  /* 0x000000ffff0f7224 */ /* 0x000fe400078e0a0f */
[----:B------:R-:W-:Y:S02]  /*1a930*/  @!P6 IMAD.MOV R7, RZ, RZ, -R7 ;  /* 0x000000ffff07e224 */ /* 0x000fe400078e0a07 */
[C---:B------:R-:W-:Y:S01]  /*1a940*/  IMAD R9, R29.reuse, R0, R9 ;  /* 0x000000001d097224 */ /* 0x040fe200078e0209 */
[----:B---3--:R-:W-:Y:S01]  /*1a950*/  IABS R0, R17 ;  /* 0x0000001100007213 */ /* 0x008fe20000000000 */
[----:B------:R-:W-:Y:S01]  /*1a960*/  IMAD R5, R29, R15, R5 ;  /* 0x0000000f1d057224 */ /* 0x000fe200078e0205 */
[----:B------:R-:W2:Y:S04]  /*1a970*/  LDL.LU R17, [R1+0xa84] ;  /* 0x000a840001117983 */ /* 0x000ea80000300800 */
[----:B------:R-:W3:Y:S04]  /*1a980*/  LDL.LU R15, [R1+0xa60] ;  /* 0x000a6000010f7983 */ /* 0x000ee80000300800 */
[----:B------:R-:W-:Y:S01]  /*1a990*/  STL [R1+0x27c], R7 ;  /* 0x00027c0701007387 */ /* 0x000fe20000100800 */
[----:B------:R-:W-:-:S04]  /*1a9a0*/  IMAD.HI.U32 R8, R16, R11, RZ ;  /* 0x0000000b10087227 */ /* 0x000fc800078e00ff */
[----:B------:R-:W-:-:S04]  /*1a9b0*/  IMAD.MOV R8, RZ, RZ, -R8 ;  /* 0x000000ffff087224 */ /* 0x000fc800078e0a08 */
[C---:B------:R-:W-:Y:S01]  /*1a9c0*/  IMAD R11, R29.reuse, R8, R11 ;  /* 0x000000081d0b7224 */ /* 0x040fe200078e020b */
[----:B------:R-:W-:Y:S01]  /*1a9d0*/  IABS R8, R14 ;  /* 0x0000000e00087213 */ /* 0x000fe20000000000 */
[----:B----4-:R-:W-:Y:S04]  /*1a9e0*/  STL [R1+0x2170], R19 ;  /* 0x0021701301007387 */ /* 0x010fe80000100800 */
[----:B------:R0:W-:Y:S04]  /*1a9f0*/  STL [R1+0x2174], R18 ;  /* 0x0021741201007387 */ /* 0x0001e80000100800 */
[----:B0-----:R-:W4:Y:S01]  /*1aa00*/  LDL.LU R18, [R1+0xa64] ;  /* 0x000a640001127983 */ /* 0x001f220000300800 */
[C---:B------:R-:W-:Y:S01]  /*1aa10*/  ISETP.GT.U32.AND P5, PT, R29.reuse, R11, PT ;  /* 0x0000000b1d00720c */ /* 0x040fe20003fa4070 */
[----:B------:R-:W-:Y:S01]  /*1aa20*/  IMAD.HI.U32 R6, R16, R8, RZ ;  /* 0x0000000810067227 */ /* 0x000fe200078e00ff */
[----:B------:R-:W-:-:S03]  /*1aa30*/  ISETP.GT.U32.AND P0, PT, R29, R3, PT ;  /* 0x000000031d00720c */ /* 0x000fc60003f04070 */
[----:B------:R-:W-:-:S04]  /*1aa40*/  IMAD.MOV R6, RZ, RZ, -R6 ;  /* 0x000000ffff067224 */ /* 0x000fc800078e0a06 */
[----:B------:R-:W-:-:S04]  /*1aa50*/  IMAD R8, R29, R6, R8 ;  /* 0x000000061d087224 */ /* 0x000fc800078e0208 */
[--C-:B------:R-:W-:Y:S01]  /*1aa60*/  @!P5 IMAD.IADD R11, R11, 0x1, -R29.reuse ;  /* 0x000000010b0bd824 */ /* 0x100fe200078e0a1d */
[----:B------:R-:W-:Y:S01]  /*1aa70*/  ISETP.GT.U32.AND P5, PT, R29, R8, PT ;  /* 0x000000081d00720c */ /* 0x000fe20003fa4070 */
[----:B------:R-:W-:-:S05]  /*1aa80*/  @!P0 IMAD.IADD R3, R3, 0x1, -R29 ;  /* 0x0000000103038824 */ /* 0x000fca00078e0a1d */
[----:B------:R-:W-:-:S07]  /*1aa90*/  ISETP.GT.U32.AND P0, PT, R29, R3, PT ;  /* 0x000000031d00720c */ /* 0x000fce0003f04070 */
[----:B------:R-:W-:-:S05]  /*1aaa0*/  @!P5 IMAD.IADD R8, R8, 0x1, -R29 ;  /* 0x000000010808d824 */ /* 0x000fca00078e0a1d */
[----:B------:R-:W-:Y:S01]  /*1aab0*/  ISETP.GT.U32.AND P5, PT, R29, R8, PT ;  /* 0x000000081d00720c */ /* 0x000fe20003fa4070 */
[----:B------:R-:W-:Y:S02]  /*1aac0*/  @!P0 IMAD.IADD R3, R3, 0x1, -R29 ;  /* 0x0000000103038824 */ /* 0x000fe400078e0a1d */
[----:B------:R-:W-:-:S04]  /*1aad0*/  IMAD.HI.U32 R6, R16, R4, RZ ;  /* 0x0000000410067227 */ /* 0x000fc800078e00ff */
[----:B------:R-:W-:Y:S02]  /*1aae0*/  @!P2 IMAD.MOV R3, RZ, RZ, -R3 ;  /* 0x000000ffff03a224 */ /* 0x000fe400078e0a03 */
[----:B------:R-:W-:Y:S01]  /*1aaf0*/  IMAD.MOV R6, RZ, RZ, -R6 ;  /* 0x000000ffff067224 */ /* 0x000fe200078e0a06 */
[----:B------:R-:W-:Y:S02]  /*1ab00*/  IABS R7, R19 ;  /* 0x0000001300077213 */ /* 0x000fe40000000000 */
[----:B------:R2:W-:Y:S01]  /*1ab10*/  STL [R1+0x278], R3 ;  /* 0x0002780301007387 */ /* 0x0005e20000100800 */
[C---:B------:R-:W-:Y:S02]  /*1ab20*/  IMAD R4, R29.reuse, R6, R4 ;  /* 0x000000061d047224 */ /* 0x040fe400078e0204 */
[----:B------:R-:W-:Y:S01]  /*1ab30*/  @!P5 IMAD.IADD R8, R8, 0x1, -R29 ;  /* 0x000000010808d824 */ /* 0x000fe200078e0a1d */
[----:B------:R-:W3:Y:S04]  /*1ab40*/  LDL.LU R19, [R1+0xa68] ;  /* 0x000a680001137983 */ /* 0x000ee80000300800 */
[----:B------:R-:W3:Y:S01]  /*1ab50*/  LDL.LU R6, [R1+0xa6c] ;  /* 0x000a6c0001067983 */ /* 0x000ee20000300800 */
[----:B------:R-:W-:-:S02]  /*1ab60*/  ISETP.GT.U32.AND P3, PT, R29, R12, PT ;  /* 0x0000000c1d00720c */ /* 0x000fc40003f64070 */
[----:B----4-:R-:W-:Y:S02]  /*1ab70*/  ISETP.GE.AND P5, PT, R18, RZ, PT ;  /* 0x000000ff1200720c */ /* 0x010fe40003fa6270 */
[----:B------:R-:W4:Y:S09]  /*1ab80*/  LDL.LU R18, [R1+0x2174] ;  /* 0x0021740001127983 */ /* 0x000f320000300800 */
[----:B------:R-:W-:Y:S01]  /*1ab90*/  @!P3 IMAD.IADD R12, R12, 0x1, -R29 ;  /* 0x000000010c0cb824 */ /* 0x000fe200078e0a1d */
[----:B------:R-:W-:-:S02]  /*1aba0*/  ISETP.GT.U32.AND P3, PT, R29, R9, PT ;  /* 0x000000091d00720c */ /* 0x000fc40003f64070 */
[----:B------:R-:W-:Y:S01]  /*1abb0*/  ISETP.GT.U32.AND P0, PT, R29, R10, PT ;  /* 0x0000000a1d00720c */ /* 0x000fe20003f04070 */
[----:B------:R-:W-:-:S04]  /*1abc0*/  IMAD.HI.U32 R14, R16, R0, RZ ;  /* 0x00000000100e7227 */ /* 0x000fc800078e00ff */
[----:B------:R-:W-:-:S06]  /*1abd0*/  IMAD.MOV R14, RZ, RZ, -R14 ;  /* 0x000000ffff0e7224 */ /* 0x000fcc00078e0a0e */
[--C-:B------:R-:W-:Y:S01]  /*1abe0*/  @!P3 IMAD.IADD R9, R9, 0x1, -R29.reuse ;  /* 0x000000010909b824 */ /* 0x100fe200078e0a1d */
[C---:B------:R-:W-:Y:S01]  /*1abf0*/  ISETP.GT.U32.AND P3, PT, R29.reuse, R11, PT ;  /* 0x0000000b1d00720c */ /* 0x040fe20003f64070 */
[----:B------:R-:W-:Y:S01]  /*1ac00*/  @!P0 IMAD.IADD R10, R10, 0x1, -R29 ;  /* 0x000000010a0a8824 */ /* 0x000fe200078e0a1d */
[C---:B------:R-:W-:Y:S01]  /*1ac10*/  ISETP.GT.U32.AND P0, PT, R29.reuse, R12, PT ;  /* 0x0000000c1d00720c */ /* 0x040fe20003f04070 */
[C---:B------:R-:W-:Y:S01]  /*1ac20*/  IMAD R0, R29.reuse, R14, R0 ;  /* 0x0000000e1d007224 */ /* 0x040fe200078e0200 */
[----:B--2---:R-:W-:Y:S02]  /*1ac30*/  IABS R3, R17 ;  /* 0x0000001100037213 */ /* 0x004fe40000000000 */
[----:B------:R-:W-:-:S07]  /*1ac40*/  ISETP.GT.U32.AND P6, PT, R29, R10, PT ;  /* 0x0000000a1d00720c */ /* 0x000fce0003fc4070 */
[----:B------:R-:W-:Y:S01]  /*1ac50*/  @!P3 IMAD.IADD R11, R11, 0x1, -R29 ;  /* 0x000000010b0bb824 */ /* 0x000fe200078e0a1d */
[----:B------:R-:W-:Y:S01]  /*1ac60*/  ISETP.GT.U32.AND P3, PT, R29, R0, PT ;  /* 0x000000001d00720c */ /* 0x000fe20003f64070 */
[----:B------:R-:W-:-:S04]  /*1ac70*/  IMAD.HI.U32 R14, R16, R3, RZ ;  /* 0x00000003100e7227 */ /* 0x000fc800078e00ff */
[--C-:B------:R-:W-:Y:S01]  /*1ac80*/  @!P0 IMAD.IADD R12, R12, 0x1, -R29.reuse ;  /* 0x000000010c0c8824 */ /* 0x100fe200078e0a1d */
[----:B------:R-:W-:Y:S01]  /*1ac90*/  ISETP.GT.U32.AND P0, PT, R29, R5, PT ;  /* 0x000000051d00720c */ /* 0x000fe20003f04070 */
[----:B------:R-:W-:Y:S02]  /*1aca0*/  IMAD.MOV R14, RZ, RZ, -R14 ;  /* 0x000000ffff0e7224 */ /* 0x000fe400078e0a0e */
[----:B------:R-:W-:Y:S01]  /*1acb0*/  @!P6 IMAD.IADD R10, R10, 0x1, -R29 ;  /* 0x000000010a0ae824 */ /* 0x000fe200078e0a1d */
[----:B---3--:R-:W-:Y:S01]  /*1acc0*/  ISETP.GE.AND P6, PT, R15, RZ, PT ;  /* 0x000000ff0f00720c */ /* 0x008fe20003fc6270 */
[----:B------:R-:W-:-:S04]  /*1acd0*/  IMAD.HI.U32 R15, R16, R7, RZ ;  /* 0x00000007100f7227 */ /* 0x000fc800078e00ff */
[----:B------:R-:W-:Y:S02]  /*1ace0*/  @!P3 IMAD.IADD R0, R0, 0x1, -R29 ;  /* 0x000000010000b824 */ /* 0x000fe400078e0a1d */
[----:B------:R-:W-:Y:S01]  /*1acf0*/  IMAD R3, R29, R14, R3 ;  /* 0x0000000e1d037224 */ /* 0x000fe200078e0203 */
[----:B------:R-:W-:Y:S01]  /*1ad00*/  ISETP.GE.AND P3, PT, R6, RZ, PT ;  /* 0x000000ff0600720c */ /* 0x000fe20003f66270 */
[----:B------:R-:W-:Y:S02]  /*1ad10*/  IMAD.MOV R15, RZ, RZ, -R15 ;  /* 0x000000ffff0f7224 */ /* 0x000fe400078e0a0f */
[----:B------:R-:W-:Y:S01]  /*1ad20*/  @!P0 IMAD.IADD R5, R5, 0x1, -R29 ;  /* 0x0000000105058824 */ /* 0x000fe200078e0a1d */
[----:B------:R-:W-:Y:S01]  /*1ad30*/  ISETP.GE.AND P0, PT, R19, RZ, PT ;  /* 0x000000ff1300720c */ /* 0x000fe20003f06270 */
[----:B------:R-:W-:Y:S01]  /*1ad40*/  IMAD R7, R29, R15, R7 ;  /* 0x0000000f1d077224 */ /* 0x000fe200078e0207 */
[----:B------:R-:W2:Y:S04]  /*1ad50*/  LDL.LU R19, [R1+0x2170] ;  /* 0x0021700001137983 */ /* 0x000ea80000300800 */
[----:B------:R-:W3:Y:S01]  /*1ad60*/  LDL.LU R15, [R1+0xa78] ;  /* 0x000a7800010f7983 */ /* 0x000ee20000300800 */
[----:B----4-:R-:W-:Y:S01]  /*1ad70*/  IABS R6, R18 ;  /* 0x0000001200067213 */ /* 0x010fe20000000000 */
[----:B------:R-:W-:-:S02]  /*1ad80*/  IMAD.MOV.U32 R14, RZ, RZ, R18 ;  /* 0x000000ffff0e7224 */ /* 0x000fc400078e0012 */
[----:B------:R-:W-:-:S04]  /*1ad90*/  IMAD.MOV.U32 R18, RZ, RZ, R12 ;  /* 0x000000ffff127224 */ /* 0x000fc800078e000c */
[----:B------:R-:W-:-:S05]  /*1ada0*/  @!P1 IMAD.MOV R18, RZ, RZ, -R18 ;  /* 0x000000ffff129224 */ /* 0x000fca00078e0a12 */
[----:B------:R0:W-:Y:S04]  /*1adb0*/  STL [R1+0x26c], R18 ;  /* 0x00026c1201007387 */ /* 0x0001e80000100800 */
[----:B0-----:R-:W4:Y:S01]  /*1adc0*/  LDL.LU R18, [R1+0x216c] ;  /* 0x00216c0001127983 */ /* 0x001f220000300800 */
[C---:B------:R-:W-:Y:S01]  /*1add0*/  ISETP.GT.U32.AND P2, PT, R29.reuse, R9, PT ;  /* 0x000000091d00720c */ /* 0x040fe20003f44070 */
[----:B------:R-:W-:Y:S01]  /*1ade0*/  IMAD.MOV.U32 R12, RZ, RZ, R11 ;  /* 0x000000ffff0c7224 */ /* 0x000fe200078e000b */
[----:B------:R-:W-:Y:S01]  /*1adf0*/  ISETP.GT.U32.AND P1, PT, R29, R5, PT ;  /* 0x000000051d00720c */ /* 0x000fe20003f24070 */
[----:B------:R-:W-:Y:S02]  /*1ae00*/  IMAD.MOV.U32 R11, RZ, RZ, R10 ;  /* 0x000000ffff0b7224 */ /* 0x000fe400078e000a */
[----:B------:R-:W-:-:S08]  /*1ae10*/  @!P4 IMAD.MOV R12, RZ, RZ, -R12 ;  /* 0x000000ffff0cc224 */ /* 0x000fd000078e0a0c */
[----:B------:R-:W-:-:S04]  /*1ae20*/  @!P2 IMAD.IADD R9, R9, 0x1, -R29 ;  /* 0x000000010909a824 */ /* 0x000fc800078e0a1d */
[----:B------:R-:W-:Y:S02]  /*1ae30*/  IMAD.MOV.U32 R10, RZ, RZ, R9 ;  /* 0x000000ffff0a7224 */ /* 0x000fe400078e0009 */
[----:B------:R-:W-:Y:S02]  /*1ae40*/  IMAD.MOV.U32 R9, RZ, RZ, R8 ;  /* 0x000000ffff097224 */ /* 0x000fe400078e0008 */
[----:B------:R-:W-:Y:S02]  /*1ae50*/  @!P6 IMAD.MOV R11, RZ, RZ, -R11 ;  /* 0x000000ffff0be224 */ /* 0x000fe400078e0a0b */
[----:B------:R-:W-:Y:S02]  /*1ae60*/  @!P5 IMAD.MOV R10, RZ, RZ, -R10 ;  /* 0x000000ffff0ad224 */ /* 0x000fe400078e0a0a */
[----:B------:R-:W-:Y:S01]  /*1ae70*/  @!P0 IMAD.MOV R9, RZ, RZ, -R9 ;  /* 0x000000ffff098224 */ /* 0x000fe200078e0a09 */
[----:B------:R0:W-:Y:S01]  /*1ae80*/  STL [R1+0x268], R12 ;  /* 0x0002680c01007387 */ /* 0x0001e20000100800 */
[----:B------:R-:W-:-:S03]  /*1ae90*/  @!P1 IMAD.IADD R5, R5, 0x1, -R29 ;  /* 0x0000000105059824 */ /* 0x000fc600078e0a1d */
[----:B------:R-:W-:Y:S04]  /*1aea0*/  STL [R1+0x264], R11 ;  /* 0x0002640b01007387 */ /* 0x000fe80000100800 */
[----:B------:R-:W-:Y:S01]  /*1aeb0*/  STL [R1+0x25c], R10 ;  /* 0x00025c0a01007387 */ /* 0x000fe20000100800 */
[----:B---3--:R-:W-:-:S03]  /*1aec0*/  ISETP.GE.AND P5, PT, R15, RZ, PT ;  /* 0x000000ff0f00720c */ /* 0x008fc60003fa6270 */
[----:B------:R-:W-:Y:S04]  /*1aed0*/  STL [R1+0x24c], R9 ;  /* 0x00024c0901007387 */ /* 0x000fe80000100800 */
[----:B------:R-:W3:Y:S01]  /*1aee0*/  LDL.LU R15, [R1+0xaac] ;  /* 0x000aac00010f7983 */ /* 0x000ee20000300800 */
[C---:B------:R-:W-:Y:S02]  /*1aef0*/  ISETP.GT.U32.AND P2, PT, R29.reuse, R4, PT ;  /* 0x000000041d00720c */ /* 0x040fe40003f44070 */
[----:B----4-:R-:W-:Y:S02]  /*1af00*/  ISETP.GE.AND P1, PT, R18, RZ, PT ;  /* 0x000000ff1200720c */ /* 0x010fe40003f26270 */
[----:B------:R-:W4:Y:S09]  /*1af10*/  LDL.LU R18, [R1+0xa8c] ;  /* 0x000a8c0001127983 */ /* 0x000f320000300800 */
[----:B------:R-:W-:Y:S01]  /*1af20*/  @!P2 IMAD.IADD R4, R4, 0x1, -R29 ;  /* 0x000000010404a824 */ /* 0x000fe200078e0a1d */
[----:B------:R-:W-:-:S04]  /*1af30*/  ISETP.GT.U32.AND P2, PT, R29, R0, PT ;  /* 0x000000001d00720c */ /* 0x000fc80003f44070 */
[----:B------:R-:W-:-:S09]  /*1af40*/  ISETP.GT.U32.AND P6, PT, R29, R4, PT ;  /* 0x000000041d00720c */ /* 0x000fd20003fc4070 */
[--C-:B------:R-:W-:Y:S01]  /*1af50*/  @!P2 IMAD.IADD R0, R0, 0x1, -R29.reuse ;  /* 0x000000010000a824 */ /* 0x100fe200078e0a1d */
[----:B--2---:R-:W-:Y:S02]  /*1af60*/  ISETP.GE.AND P2, PT, R19, RZ, PT ;  /* 0x000000ff1300720c */ /* 0x004fe40003f46270 */
[----:B------:R-:W2:Y:S01]  /*1af70*/  LDL.LU R19, [R1+0xa90] ;  /* 0x000a900001137983 */ /* 0x000ea20000300800 */
[----:B------:R-:W-:Y:S01]  /*1af80*/  ISETP.GT.U32.AND P4, PT, R29, R7, PT ;  /* 0x000000071d00720c */ /* 0x000fe20003f84070 */
[----:B------:R-:W-:Y:S01]  /*1af90*/  @!P6 IMAD.IADD R4, R4, 0x1, -R29 ;  /* 0x000000010404e824 */ /* 0x000fe200078e0a1d */
[----:B------:R-:W-:Y:S01]  /*1afa0*/  ISETP.GE.AND P6, PT, R17, RZ, PT ;  /* 0x000000ff1100720c */ /* 0x000fe20003fc6270 */
[----:B------:R-:W-:Y:S01]  /*1afb0*/  @!P3 IMAD.MOV R5, RZ, RZ, -R5 ;  /* 0x000000ffff05b224 */ /* 0x000fe200078e0a05 */
[----:B------:R-:W2:Y:S01]  /*1afc0*/  LDL.LU R17, [R1+0xa94] ;  /* 0x000a940001117983 */ /* 0x000ea20000300800 */
[----:B------:R-:W-:-:S03]  /*1afd0*/  @!P5 IMAD.MOV R0, RZ, RZ, -R0 ;  /* 0x000000ffff00d224 */ /* 0x000fc600078e0a00 */
[----:B------:R-:W-:Y:S04]  /*1afe0*/  STL [R1+0x248], R5 ;  /* 0x0002480501007387 */ /* 0x000fe80000100800 */
[----:B------:R1:W-:Y:S01]  /*1aff0*/  STL [R1+0x240], R0 ;  /* 0x0002400001007387 */ /* 0x0003e20000100800 */
[----:B------:R-:W-:Y:S01]  /*1b000*/  @!P4 IMAD.IADD R7, R7, 0x1, -R29 ;  /* 0x000000010707c824 */ /* 0x000fe200078e0a1d */
[----:B------:R-:W-:Y:S02]  /*1b010*/  ISETP.GE.AND P4, PT, R14, RZ, PT ;  /* 0x000000ff0e00720c */ /* 0x000fe40003f86270 */
[----:B------:R-:W2:Y:S04]  /*1b020*/  LDL.LU R14, [R1+0xa98] ;  /* 0x000a9800010e7983 */ /* 0x000ea80000300800 */
[----:B0-----:R-:W2:Y:S01]  /*1b030*/  LDL.LU R12, [R1+0xa9c] ;  /* 0x000a9c00010c7983 */ /* 0x001ea20000300800 */
[----:B------:R-:W-:-:S04]  /*1b040*/  IMAD.HI.U32 R8, R16, R6, RZ ;  /* 0x0000000610087227 */ /* 0x000fc800078e00ff */
[----:B------:R-:W-:-:S04]  /*1b050*/  IMAD.MOV R8, RZ, RZ, -R8 ;  /* 0x000000ffff087224 */ /* 0x000fc800078e0a08 */
[----:B------:R-:W-:Y:S02]  /*1b060*/  IMAD R6, R29, R8, R6 ;  /* 0x000000081d067224 */ /* 0x000fe400078e0206 */
[----:B------:R-:W-:Y:S01]  /*1b070*/  @!P1 IMAD.MOV R4, RZ, RZ, -R4 ;  /* 0x000000ffff049224 */ /* 0x000fe200078e0a04 */
[----:B---3--:R-:W-:Y:S02]  /*1b080*/  ISETP.GE.AND P5, PT, R15, RZ, PT ;  /* 0x000000ff0f00720c */ /* 0x008fe40003fa6270 */
[----:B-1----:R-:W-:Y:S02]  /*1b090*/  IABS R0, R15 ;  /* 0x0000000f00007213 */ /* 0x002fe40000000000 */
[----:B------:R0:W-:Y:S01]  /*1b0a0*/  STL [R1+0x2d0], R4 ;  /* 0x0002d00401007387 */ /* 0x0001e20000100800 */
[----:B------:R-:W-:Y:S02]  /*1b0b0*/  ISETP.GT.U32.AND P0, PT, R29, R3, PT ;  /* 0x000000031d00720c */ /* 0x000fe40003f04070 */
[----:B----4-:R-:W-:-:S05]  /*1b0c0*/  IABS R11, R18 ;  /* 0x00000012000b7213 */ /* 0x010fca0000000000 */
[----:B------:R-:W-:-:S04]  /*1b0d0*/  IMAD.HI.U32 R8, R16, R11, RZ ;  /* 0x0000000b10087227 */ /* 0x000fc800078e00ff */
[----:B------:R-:W-:-:S04]  /*1b0e0*/  IMAD.MOV R8, RZ, RZ, -R8 ;  /* 0x000000ffff087224 */ /* 0x000fc800078e0a08 */
[C---:B------:R-:W-:Y:S02]  /*1b0f0*/  IMAD R11, R29.reuse, R8, R11 ;  /* 0x000000081d0b7224 */ /* 0x040fe400078e020b */
[----:B------:R-:W3:Y:S04]  /*1b100*/  LDL R8, [R1+0xaa0] ;  /* 0x000aa00001087983 */ /* 0x000ee80000100800 */
[----:B------:R-:W4:Y:S01]  /*1b110*/  LDL.LU R15, [R1+0xaa4] ;  /* 0x000aa400010f7983 */ /* 0x000f220000300800 */
[----:B------:R-:W-:Y:S01]  /*1b120*/  ISETP.GT.U32.AND P1, PT, R29, R6, PT ;  /* 0x000000061d00720c */ /* 0x000fe20003f24070 */
[----:B------:R-:W-:Y:S01]  /*1b130*/  @!P0 IMAD.IADD R3, R3, 0x1, -R29 ;  /* 0x0000000103038824 */ /* 0x000fe200078e0a1d */
[----:B------:R-:W-:-:S04]  /*1b140*/  ISETP.GT.U32.AND P0, PT, R29, R7, PT ;  /* 0x000000071d00720c */ /* 0x000fc80003f04070 */
[----:B------:R-:W-:Y:S01]  /*1b150*/  ISETP.GT.U32.AND P3, PT, R29, R3, PT ;  /* 0x000000031d00720c */ /* 0x000fe20003f64070 */
[----:B------:R-:W-:Y:S01]  /*1b160*/  IMAD.HI.U32 R10, R16, R0, RZ ;  /* 0x00000000100a7227 */ /* 0x000fe200078e00ff */
[----:B--2---:R-:W-:-:S05]  /*1b170*/  IABS R9, R19 ;  /* 0x0000001300097213 */ /* 0x004fca0000000000 */
[----:B------:R-:W-:Y:S02]  /*1b180*/  @!P1 IMAD.IADD R6, R6, 0x1, -R29 ;  /* 0x0000000106069824 */ /* 0x000fe400078e0a1d */
[----:B------:R-:W-:Y:S02]  /*1b190*/  IMAD.MOV R10, RZ, RZ, -R10 ;  /* 0x000000ffff0a7224 */ /* 0x000fe400078e0a0a */
[----:B0-----:R-:W-:Y:S01]  /*1b1a0*/  IMAD.HI.U32 R4, R16, R9, RZ ;  /* 0x0000000910047227 */ /* 0x001fe200078e00ff */
[----:B------:R-:W-:-:S03]  /*1b1b0*/  ISETP.GT.U32.AND P1, PT, R29, R6, PT ;  /* 0x000000061d00720c */ /* 0x000fc60003f24070 */
[--C-:B------:R-:W-:Y:S02]  /*1b1c0*/  @!P3 IMAD.IADD R3, R3, 0x1, -R29.reuse ;  /* 0x000000010303b824 */ /* 0x100fe400078e0a1d */
[----:B------:R-:W-:Y:S01]  /*1b1d0*/  @!P0 IMAD.IADD R7, R7, 0x1, -R29 ;  /* 0x0000000107078824 */ /* 0x000fe200078e0a1d */
[----:B------:R-:W-:Y:S01]  /*1b1e0*/  ISETP.GE.AND P0, PT, R18, RZ, PT ;  /* 0x000000ff1200720c */ /* 0x000fe20003f06270 */
[C---:B------:R-:W-:Y:S02]  /*1b1f0*/  IMAD R0, R29.reuse, R10, R0 ;  /* 0x0000000a1d007224 */ /* 0x040fe400078e0200 */
[----:B------:R-:W-:Y:S02]  /*1b200*/  IMAD.MOV R4, RZ, RZ, -R4 ;  /* 0x000000ffff047224 */ /* 0x000fe400078e0a04 */
[----:B------:R-:W-:Y:S02]  /*1b210*/  IMAD.MOV.U32 R18, RZ, RZ, R3 ;  /* 0x000000ffff127224 */ /* 0x000fe400078e0003 */
[----:B------:R-:W-:-:S02]  /*1b220*/  IMAD R9, R29, R4, R9 ;  /* 0x000000041d097224 */ /* 0x000fc400078e0209 */
[----:B------:R-:W-:Y:S01]  /*1b230*/  @!P2 IMAD.MOV R7, RZ, RZ, -R7 ;  /* 0x000000ffff07a224 */ /* 0x000fe200078e0a07 */
[C---:B------:R-:W-:Y:S01]  /*1b240*/  ISETP.GT.U32.AND P2, PT, R29.reuse, R0, PT ;  /* 0x000000001d00720c */ /* 0x040fe20003f44070 */
[----:B------:R-:W-:Y:S01]  /*1b250*/  @!P6 IMAD.MOV R18, RZ, RZ, -R18 ;  /* 0x000000ffff12e224 */ /* 0x000fe200078e0a12 */
[C---:B------:R-:W-:Y:S01]  /*1b260*/  ISETP.GT.U32.AND P6, PT, R29.reuse, R11, PT ;  /* 0x0000000b1d00720c */ /* 0x040fe20003fc4070 */
[----:B------:R-:W-:Y:S01]  /*1b270*/  @!P1 IMAD.IADD R6, R6, 0x1, -R29 ;  /* 0x0000000106069824 */ /* 0x000fe200078e0a1d */
[----:B------:R-:W-:Y:S02]  /*1b280*/  ISETP.GT.U32.AND P1, PT, R29, R9, PT ;  /* 0x000000091d00720c */ /* 0x000fe40003f24070 */
[----:B------:R-:W-:Y:S01]  /*1b290*/  IABS R5, R17 ;  /* 0x0000001100057213 */ /* 0x000fe20000000000 */
[----:B------:R0:W-:Y:S04]  /*1b2a0*/  STL [R1+0x23c], R7 ;  /* 0x00023c0701007387 */ /* 0x0001e80000100800 */
[----:B------:R-:W-:Y:S01]  /*1b2b0*/  IMAD.HI.U32 R4, R16, R5, RZ ;  /* 0x0000000510047227 */ /* 0x000fe200078e00ff */
[----:B------:R-:W-:-:S03]  /*1b2c0*/  IABS R10, R12 ;  /* 0x0000000c000a7213 */ /* 0x000fc60000000000 */
[--C-:B------:R-:W-:Y:S01]  /*1b2d0*/  @!P2 IMAD.IADD R0, R0, 0x1, -R29.reuse ;  /* 0x000000010000a824 */ /* 0x100fe200078e0a1d */
[----:B0-----:R-:W-:Y:S01]  /*1b2e0*/  IABS R7, R14 ;  /* 0x0000000e00077213 */ /* 0x001fe20000000000 */
[--C-:B------:R-:W-:Y:S02]  /*1b2f0*/  @!P6 IMAD.IADD R11, R11, 0x1, -R29.reuse ;  /* 0x000000010b0be824 */ /* 0x100fe400078e0a1d */
[----:B------:R-:W-:Y:S01]  /*1b300*/  IMAD.MOV R3, RZ, RZ, -R4 ;  /* 0x000000ffff037224 */ /* 0x000fe200078e0a04 */
[----:B------:R-:W-:Y:S01]  /*1b310*/  ISETP.GT.U32.AND P6, PT, R29, R0, PT ;  /* 0x000000001d00720c */ /* 0x000fe20003fc4070 */
[----:B------:R-:W-:Y:S02]  /*1b320*/  @!P1 IMAD.IADD R9, R9, 0x1, -R29 ;  /* 0x0000000109099824 */ /* 0x000fe400078e0a1d */
[----:B------:R-:W-:Y:S01]  /*1b330*/  @!P4 IMAD.MOV R6, RZ, RZ, -R6 ;  /* 0x000000ffff06c224 */ /* 0x000fe200078e0a06 */
[C---:B------:R-:W-:Y:S01]  /*1b340*/  ISETP.GT.U32.AND P4, PT, R29.reuse, R11, PT ;  /* 0x0000000b1d00720c */ /* 0x040fe20003f84070 */
[----:B------:R-:W-:-:S02]  /*1b350*/  IMAD R5, R29, R3, R5 ;  /* 0x000000031d057224 */ /* 0x000fc400078e0205 */
        /* <DEDUP_REMOVED lines=9> */
[--C-:B------:R-:W-:Y:S01]  /*1b3f0*/  @!P4 IMAD.IADD R11, R11, 0x1, -R29.reuse ;  /* 0x000000010b0bc824 */ /* 0x100fe200078e0a1d */
[----:B------:R-:W-:Y:S01]  /*1b400*/  ISETP.GT.U32.AND P4, PT, R29, R10, PT ;  /* 0x0000000a1d00720c */ /* 0x000fe20003f84070 */
[----:B------:R0:W-:Y:S01]  /*1b410*/  STL [R1+0x22c], R18 ;  /* 0x00022c1201007387 */ /* 0x0001e20000100800 */
[----:B------:R-:W-:Y:S01]  /*1b420*/  @!P1 IMAD.IADD R9, R9, 0x1, -R29 ;  /* 0x0000000109099824 */ /* 0x000fe200078e0a1d */
[----:B------:R-:W-:-:S02]  /*1b430*/  ISETP.GE.AND P3, PT, R19, RZ, PT ;  /* 0x000000ff1300720c */ /* 0x000fc40003f66270 */
[----:B0-----:R-:W2:Y:S04]  /*1b440*/  LDL.LU R18, [R1+0xaa8] ;  /* 0x000aa80001127983 */ /* 0x001ea80000300800 */
[----:B------:R-:W2:Y:S04]  /*1b450*/  LDL.LU R19, [R1+0xab0] ;  /* 0x000ab00001137983 */ /* 0x000ea80000300800 */
[----:B------:R0:W-:Y:S01]  /*1b460*/  STL [R1+0x228], R6 ;  /* 0x0002280601007387 */ /* 0x0001e20000100800 */
[--C-:B------:R-:W-:Y:S01]  /*1b470*/  @!P6 IMAD.IADD R7, R7, 0x1, -R29.reuse ;  /* 0x000000010707e824 */ /* 0x100fe200078e0a1d */
[----:B------:R-:W-:Y:S01]  /*1b480*/  ISETP.GE.AND P6, PT, R14, RZ, PT ;  /* 0x000000ff0e00720c */ /* 0x000fe20003fc6270 */
[----:B------:R-:W-:Y:S01]  /*1b490*/  @!P4 IMAD.IADD R10, R10, 0x1, -R29 ;  /* 0x000000010a0ac824 */ /* 0x000fe200078e0a1d */
[----:B------:R-:W-:Y:S01]  /*1b4a0*/  ISETP.GE.AND P4, PT, R12, RZ, PT ;  /* 0x000000ff0c00720c */ /* 0x000fe20003f86270 */
[----:B----4-:R-:W-:Y:S04]  /*1b4b0*/  STL [R1+0x2164], R15 ;  /* 0x0021640f01007387 */ /* 0x010fe80000100800 */
[----:B------:R1:W-:Y:S01]  /*1b4c0*/  STL [R1+0x2168], R9 ;  /* 0x0021680901007387 */ /* 0x0003e20000100800 */
[----:B0-----:R-:W-:-:S03]  /*1b4d0*/  IABS R6, R15 ;  /* 0x0000000f00067213 */ /* 0x001fc60000000000 */
[----:B------:R-:W4:Y:S01]  /*1b4e0*/  LDL.LU R14, [R1+0xab8] ;  /* 0x000ab800010e7983 */ /* 0x000f220000300800 */
[----:B-1----:R-:W-:-:S03]  /*1b4f0*/  IMAD.MOV.U32 R9, RZ, RZ, R0 ;  /* 0x000000ffff097224 */ /* 0x002fc600078e0000 */
[----:B------:R-:W2:Y:S01]  /*1b500*/  LDL.LU R12, [R1+0xabc] ;  /* 0x000abc00010c7983 */ /* 0x000ea20000300800 */
[----:B------:R-:W-:Y:S02]  /*1b510*/  @!P5 IMAD.MOV R9, RZ, RZ, -R9 ;  /* 0x000000ffff09d224 */ /* 0x000fe400078e0a09 */
[----:B------:R-:W-:Y:S02]  /*1b520*/  IMAD.MOV.U32 R15, RZ, RZ, R11 ;  /* 0x000000ffff0f7224 */ /* 0x000fe400078e000b */
[----:B------:R-:W2:Y:S04]  /*1b530*/  LDL.LU R11, [R1+0xab4] ;  /* 0x000ab400010b7983 */ /* 0x000ea80000300800 */
[----:B------:R0:W-:Y:S04]  /*1b540*/  STL [R1+0x224], R9 ;  /* 0x0002240901007387 */ /* 0x0001e80000100800 */
[----:B0-----:R-:W2:Y:S01]  /*1b550*/  LDL.LU R9, [R1+0x2168] ;  /* 0x0021680001097983 */ /* 0x001ea20000300800 */
[----:B------:R-:W-:-:S05]  /*1b560*/  @!P0 IMAD.MOV R15, RZ, RZ, -R15 ;  /* 0x000000ffff0f8224 */ /* 0x000fca00078e0a0f */
[----:B------:R2:W-:Y:S01]  /*1b570*/  STL [R1+0x1ec], R15 ;  /* 0x0001ec0f01007387 */ /* 0x0005e20000100800 */
[----:B------:R-:W-:Y:S02]  /*1b580*/  ISETP.GT.U32.AND P2, PT, R29, R5, PT ;  /* 0x000000051d00720c */ /* 0x000fe40003f44070 */
[----:B---3--:R-:W-:-:S05]  /*1b590*/  IABS R8, R8 ;  /* 0x0000000800087213 */ /* 0x008fca0000000000 */
[----:B------:R-:W-:-:S06]  /*1b5a0*/  IMAD.HI.U32 R3, R16, R8, RZ ;  /* 0x0000000810037227 */ /* 0x000fcc00078e00ff */
[----:B------:R-:W-:-:S05]  /*1b5b0*/  @!P2 IMAD.IADD R5, R5, 0x1, -R29 ;  /* 0x000000010505a824 */ /* 0x000fca00078e0a1d */
[----:B------:R-:W-:Y:S01]  /*1b5c0*/  ISETP.GT.U32.AND P2, PT, R29, R5, PT ;  /* 0x000000051d00720c */ /* 0x000fe20003f44070 */
[----:B------:R-:W-:Y:S02]  /*1b5d0*/  IMAD.MOV R3, RZ, RZ, -R3 ;  /* 0x000000ffff037224 */ /* 0x000fe400078e0a03 */
[----:B--2---:R-:W-:Y:S02]  /*1b5e0*/  IMAD.MOV.U32 R15, RZ, RZ, R9 ;  /* 0x000000ffff0f7224 */ /* 0x004fe400078e0009 */
[----:B------:R-:W2:Y:S02]  /*1b5f0*/  LDL.LU R9, [R1+0xaa0] ;  /* 0x000aa00001097983 */ /* 0x000ea40000300800 */
[----:B------:R-:W-:-:S05]  /*1b600*/  @!P3 IMAD.MOV R15, RZ, RZ, -R15 ;  /* 0x000000ffff0fb224 */ /* 0x000fca00078e0a0f */
[----:B------:R0:W-:Y:S04]  /*1b610*/  STL [R1+0x1e8], R15 ;  /* 0x0001e80f01007387 */ /* 0x0001e80000100800 */
[----:B0-----:R-:W3:Y:S01]  /*1b620*/  LDL.LU R15, [R1+0x2164] ;  /* 0x00216400010f7983 */ /* 0x001ee20000300800 */
[----:B------:R-:W-:Y:S02]  /*1b630*/  IMAD R8, R29, R3, R8 ;  /* 0x000000031d087224 */ /* 0x000fe400078e0208 */
[----:B------:R-:W-:-:S03]  /*1b640*/  @!P2 IMAD.IADD R5, R5, 0x1, -R29 ;  /* 0x000000010505a824 */ /* 0x000fc600078e0a1d */
[----:B------:R-:W-:Y:S01]  /*1b650*/  ISETP.GT.U32.AND P2, PT, R29, R8, PT ;  /* 0x000000081d00720c */ /* 0x000fe20003f44070 */
[----:B------:R-:W-:Y:S01]  /*1b660*/  IMAD.HI.U32 R3, R16, R6, RZ ;  /* 0x0000000610037227 */ /* 0x000fe200078e00ff */
[----:B------:R-:W-:-:S03]  /*1b670*/  IABS R4, R18 ;  /* 0x0000001200047213 */ /* 0x000fc60000000000 */
[----:B------:R-:W-:Y:S01]  /*1b680*/  IMAD.MOV R3, RZ, RZ, -R3 ;  /* 0x000000ffff037224 */ /* 0x000fe200078e0a03 */
[----:B------:R-:W-:-:S03]  /*1b690*/  ISETP.GT.U32.AND P5, PT, R29, R10, PT ;  /* 0x0000000a1d00720c */ /* 0x000fc60003fa4070 */
[----:B------:R-:W-:Y:S02]  /*1b6a0*/  IMAD R6, R29, R3, R6 ;  /* 0x000000031d067224 */ /* 0x000fe400078e0206 */
[----:B------:R-:W-:-:S04]  /*1b6b0*/  IMAD.HI.U32 R3, R16, R4, RZ ;  /* 0x0000000410037227 */ /* 0x000fc800078e00ff */
[----:B------:R-:W-:Y:S01]  /*1b6c0*/  @!P2 IMAD.IADD R8, R8, 0x1, -R29 ;  /* 0x000000010808a824 */ /* 0x000fe200078e0a1d */
[----:B------:R-:W-:Y:S01]  /*1b6d0*/  ISETP.GT.U32.AND P2, PT, R29, R7, PT ;  /* 0x000000071d00720c */ /* 0x000fe20003f44070 */
[----:B------:R-:W-:Y:S01]  /*1b6e0*/  IMAD.MOV R3, RZ, RZ, -R3 ;  /* 0x000000ffff037224 */ /* 0x000fe200078e0a03 */
[----:B------:R-:W-:-:S03]  /*1b6f0*/  ISETP.GE.AND P1, PT, R17, RZ, PT ;  /* 0x000000ff1100720c */ /* 0x000fc60003f26270 */
[C---:B------:R-:W-:Y:S01]  /*1b700*/  IMAD R4, R29.reuse, R3, R4 ;  /* 0x000000031d047224 */ /* 0x040fe200078e0204 */
[----:B------:R-:W-:Y:S01]  /*1b710*/  ISETP.GT.U32.AND P0, PT, R29, R8, PT ;  /* 0x000000081d00720c */ /* 0x000fe20003f04070 */
[----:B------:R-:W-:-:S03]  /*1b720*/  @!P5 IMAD.IADD R10, R10, 0x1, -R29 ;  /* 0x000000010a0ad824 */ /* 0x000fc600078e0a1d */
[----:B------:R-:W-:-:S03]  /*1b730*/  ISETP.GT.U32.AND P5, PT, R29, R4, PT ;  /* 0x000000041d00720c */ /* 0x000fc60003fa4070 */
[----:B------:R-:W-:Y:S02]  /*1b740*/  @!P2 IMAD.IADD R7, R7, 0x1, -R29 ;  /* 0x000000010707a824 */ /* 0x000fe400078e0a1d */
[----:B------:R-:W-:Y:S02]  /*1b750*/  @!P1 IMAD.MOV R5, RZ, RZ, -R5 ;  /* 0x000000ffff059224 */ /* 0x000fe400078e0a05 */
[----:B------:R-:W-:Y:S02]  /*1b760*/  @!P4 IMAD.MOV R10, RZ, RZ, -R10 ;  /* 0x000000ffff0ac224 */ /* 0x000fe400078e0a0a */
[--C-:B------:R-:W-:Y:S01]  /*1b770*/  @!P0 IMAD.IADD R8, R8, 0x1, -R29.reuse ;  /* 0x0000000108088824 */ /* 0x100fe200078e0a1d */
[----:B------:R-:W-:Y:S01]  /*1b780*/  STL [R1+0x1e4], R5 ;  /* 0x0001e40501007387 */ /* 0x000fe20000100800 */
[----:B------:R-:W-:Y:S02]  /*1b790*/  ISETP.GE.AND P0, PT, R18, RZ, PT ;  /* 0x000000ff1200720c */ /* 0x000fe40003f06270 */
[----:B------:R-:W-:Y:S01]  /*1b7a0*/  @!P5 IMAD.IADD R4, R4, 0x1, -R29 ;  /* 0x000000010404d824 */ /* 0x000fe200078e0a1d */
[----:B------:R-:W2:Y:S01]  /*1b7b0*/  LDL.LU R18, [R1+0xac0] ;  /* 0x000ac00001127983 */ /* 0x000ea20000300800 */
[----:B------:R-:W-:-:S02]  /*1b7c0*/  IABS R17, R19 ;  /* 0x0000001300117213 */ /* 0x000fc40000000000 */
[----:B------:R-:W-:Y:S01]  /*1b7d0*/  ISETP.GE.AND P5, PT, R19, RZ, PT ;  /* 0x000000ff1300720c */ /* 0x000fe20003fa6270 */
[----:B------:R-:W-:Y:S01]  /*1b7e0*/  IMAD.MOV.U32 R19, RZ, RZ, R20 ;  /* 0x000000ffff137224 */ /* 0x000fe200078e0014 */
[----:B---3--:R-:W-:Y:S01]  /*1b7f0*/  ISETP.GE.AND P2, PT, R15, RZ, PT ;  /* 0x000000ff0f00720c */ /* 0x008fe20003f46270 */
[----:B------:R-:W-:-:S04]  /*1b800*/  IMAD.MOV.U32 R15, RZ, RZ, R7 ;  /* 0x000000ffff0f7224 */ /* 0x000fc800078e0007 */
[----:B------:R-:W-:-:S05]  /*1b810*/  @!P6 IMAD.MOV R15, RZ, RZ, -R15 ;  /* 0x000000ffff0fe224 */ /* 0x000fca00078e0a0f */
[----:B------:R0:W-:Y:S04]  /*1b820*/  STL [R1+0x1e0], R15 ;  /* 0x0001e00f01007387 */ /* 0x0001e80000100800 */
[----:B0-----:R-:W3:Y:S04]  /*1b830*/  LDL.LU R15, [R1+0xac4] ;  /* 0x000ac400010f7983 */ /* 0x001ee80000300800 */
[----:B------:R0:W-:Y:S04]  /*1b840*/  STL [R1+0x1dc], R10 ;  /* 0x0001dc0a01007387 */ /* 0x0001e80000100800 */
[----:B------:R-:W3:Y:S01]  /*1b850*/  LDL R20, [R1+0xacc] ;  /* 0x000acc0001147983 */ /* 0x000ee20000100800 */
[----:B------:R-:W-:Y:S01]  /*1b860*/  ISETP.GT.U32.AND P1, PT, R29, R6, PT ;  /* 0x000000061d00720c */ /* 0x000fe20003f24070 */
[----:B------:R-:W-:-:S04]  /*1b870*/  IMAD.HI.U32 R0, R16, R17, RZ ;  /* 0x0000001110007227 */ /* 0x000fc800078e00ff */
[----:B------:R-:W-:-:S04]  /*1b880*/  IMAD.MOV R0, RZ, RZ, -R0 ;  /* 0x000000ffff007224 */ /* 0x000fc800078e0a00 */
[----:B------:R-:W-:-:S04]  /*1b890*/  IMAD R17, R29, R0, R17 ;  /* 0x000000001d117224 */ /* 0x000fc800078e0211 */
[----:B------:R-:W-:Y:S01]  /*1b8a0*/  @!P1 IMAD.IADD R6, R6, 0x1, -R29 ;  /* 0x0000000106069824 */ /* 0x000fe200078e0a1d */
[----:B------:R-:W-:-:S04]  /*1b8b0*/  ISETP.GT.U32.AND P1, PT, R29, R17, PT ;  /* 0x000000111d00720c */ /* 0x000fc80003f24070 */
[----:B------:R-:W-:Y:S02]  /*1b8c0*/  ISETP.GT.U32.AND P6, PT, R29, R6, PT ;  /* 0x000000061d00720c */ /* 0x000fe40003fc4070 */
[----:B--2---:R-:W-:-:S07]  /*1b8d0*/  ISETP.GE.AND P3, PT, R9, RZ, PT ;  /* 0x000000ff0900720c */ /* 0x004fce0003f66270 */
[----:B------:R-:W-:Y:S01]  /*1b8e0*/  @!P1 IMAD.IADD R17, R17, 0x1, -R29 ;  /* 0x0000000111119824 */ /* 0x000fe200078e0a1d */
[----:B------:R-:W-:-:S03]  /*1b8f0*/  ISETP.GT.U32.AND P1, PT, R29, R4, PT ;  /* 0x000000041d00720c */ /* 0x000fc60003f24070 */
[----:B------:R-:W-:-:S04]  /*1b900*/  @!P6 IMAD.IADD R6, R6, 0x1, -R29 ;  /* 0x000000010606e824 */ /* 0x000fc800078e0a1d */
[----:B0-----:R-:W-:Y:S02]  /*1b910*/  IMAD.MOV.U32 R10, RZ, RZ, R6 ;  /* 0x000000ffff0a7224 */ /* 0x001fe400078e0006 */
[----:B------:R-:W-:-:S04]  /*1b920*/  @!P3 IMAD.MOV R8, RZ, RZ, -R8 ;  /* 0x000000ffff08b224 */ /* 0x000fc800078e0a08 */
[----:B------:R-:W-:Y:S02]  /*1b930*/  @!P1 IMAD.IADD R4, R4, 0x1, -R29 ;  /* 0x0000000104049824 */ /* 0x000fe400078e0a1d */
[----:B------:R-:W-:Y:S02]  /*1b940*/  @!P2 IMAD.MOV R10, RZ, RZ, -R10 ;  /* 0x000000ffff0aa224 */ /* 0x000fe400078e0a0a */
[----:B------:R-:W-:Y:S01]  /*1b950*/  @!P0 IMAD.MOV R4, RZ, RZ, -R4 ;  /* 0x000000ffff048224 */ /* 0x000fe200078e0a04 */
[----:B------:R0:W-:Y:S04]  /*1b960*/  STL [R1+0x1d8], R8 ;  /* 0x0001d80801007387 */ /* 0x0001e80000100800 */
[----:B------:R3:W-:Y:S04]  /*1b970*/  STL [R1+0x1d4], R10 ;  /* 0x0001d40a01007387 */ /* 0x0007e80000100800 */
[----:B------:R1:W-:Y:S01]  /*1b980*/  STL [R1+0x274], R4 ;  /* 0x0002740401007387 */ /* 0x0003e20000100800 */
[----:B----4-:R-:W-:-:S02]  /*1b990*/  IABS R3, R14 ;  /* 0x0000000e00037213 */ /* 0x010fc40000000000 */
[----:B------:R-:W-:Y:S01]  /*1b9a0*/  IABS R5, R11 ;  /* 0x0000000b00057213 */ /* 0x000fe20000000000 */
[----:B0-----:R-:W2:Y:S02]  /*1b9b0*/  LDL R8, [R1+0xad8] ;  /* 0x000ad80001087983 */ /* 0x001ea40000100800 */
[----:B------:R-:W-:-:S04]  /*1b9c0*/  IMAD.HI.U32 R9, R16, R3, RZ ;  /* 0x0000000310097227 */ /* 0x000fc800078e00ff */
[----:B------:R-:W-:Y:S01]  /*1b9d0*/  IMAD.HI.U32 R7, R16, R5, RZ ;  /* 0x0000000510077227 */ /* 0x000fe200078e00ff */
[----:B---3--:R-:W-:Y:S02]  /*1b9e0*/  IABS R10, R20 ;  /* 0x00000014000a7213 */ /* 0x008fe40000000000 */
[----:B------:R-:W3:Y:S01]  /*1b9f0*/  LDL R20, [R1+0xad0] ;  /* 0x000ad00001147983 */ /* 0x000ee20000100800 */
[----:B------:R-:W-:Y:S01]  /*1ba00*/  IMAD.MOV R9, RZ, RZ, -R9 ;  /* 0x000000ffff097224 */ /* 0x000fe200078e0a09 */
[----:B------:R-:W-:Y:S01]  /*1ba10*/  IABS R0, R12 ;  /* 0x0000000c00007213 */ /* 0x000fe20000000000 */
[----:B------:R-:W-:Y:S02]  /*1ba20*/  IMAD.MOV R7, RZ, RZ, -R7 ;  /* 0x000000ffff077224 */ /* 0x000fe400078e0a07 */
[C---:B------:R-:W-:Y:S01]  /*1ba30*/  IMAD R3, R29.reuse, R9, R3 ;  /* 0x000000091d037224 */ /* 0x040fe200078e0203 */
[C---:B------:R-:W-:Y:S01]  /*1ba40*/  ISETP.GT.U32.AND P4, PT, R29.reuse, R17, PT ;  /* 0x000000111d00720c */ /* 0x040fe20003f84070 */
[C---:B------:R-:W-:Y:S01]  /*1ba50*/  IMAD R5, R29.reuse, R7, R5 ;  /* 0x000000071d057224 */ /* 0x040fe200078e0205 */
[----:B------:R-:W-:Y:S01]  /*1ba60*/  ISETP.GE.AND P2, PT, R14, RZ, PT ;  /* 0x000000ff0e00720c */ /* 0x000fe20003f46270 */
[----:B------:R-:W-:Y:S01]  /*1ba70*/  IMAD.HI.U32 R7, R16, R0, RZ ;  /* 0x0000000010077227 */ /* 0x000fe200078e00ff */
[----:B------:R-:W-:Y:S01]  /*1ba80*/  ISETP.GT.U32.AND P1, PT, R29, R3, PT ;  /* 0x000000031d00720c */ /* 0x000fe20003f24070 */
[----:B------:R-:W4:Y:S02]  /*1ba90*/  LDL R9, [R1+0xad4] ;  /* 0x000ad40001097983 */ /* 0x000f240000100800 */
[----:B------:R-:W-:-:S04]  /*1baa0*/  IMAD.MOV R7, RZ, RZ, -R7 ;  /* 0x000000ffff077224 */ /* 0x000fc800078e0a07 */
[C---:B------:R-:W-:Y:S01]  /*1bab0*/  IMAD R0, R29.reuse, R7, R0 ;  /* 0x000000071d007224 */ /* 0x040fe200078e0200 */
[----:B------:R-:W-:Y:S01]  /*1bac0*/  ISETP.GT.U32.AND P6, PT, R29, R5, PT ;  /* 0x000000051d00720c */ /* 0x000fe20003fc4070 */
[--C-:B------:R-:W-:Y:S01]  /*1bad0*/  @!P4 IMAD.IADD R17, R17, 0x1, -R29.reuse ;  /* 0x000000011111c824 */ /* 0x100fe200078e0a1d */
[----:B------:R-:W-:Y:S02]  /*1bae0*/  IABS R14, R18 ;  /* 0x00000012000e7213 */ /* 0x000fe40000000000 */
[----:B------:R-:W-:Y:S01]  /*1baf0*/  ISETP.GT.U32.AND P4, PT, R29, R0, PT ;  /* 0x000000001d00720c */ /* 0x000fe20003f84070 */
[----:B------:R-:W-:Y:S02]  /*1bb00*/  @!P1 IMAD.IADD R3, R3, 0x1, -R29 ;  /* 0x0000000103039824 */ /* 0x000fe400078e0a1d */
[----:B------:R-:W-:-:S03]  /*1bb10*/  IMAD.HI.U32 R6, R16, R14, RZ ;  /* 0x0000000e10067227 */ /* 0x000fc600078e00ff */
[----:B------:R-:W-:Y:S01]  /*1bb20*/  ISETP.GT.U32.AND P1, PT, R29, R3, PT ;  /* 0x000000031d00720c */ /* 0x000fe20003f24070 */
[----:B------:R-:W-:Y:S02]  /*1bb30*/  IMAD.MOV R6, RZ, RZ, -R6 ;  /* 0x000000ffff067224 */ /* 0x000fe400078e0a06 */
[--C-:B------:R-:W-:Y:S01]  /*1bb40*/  @!P6 IMAD.IADD R5, R5, 0x1, -R29.reuse ;  /* 0x000000010505e824 */ /* 0x100fe200078e0a1d */
[----:B------:R-:W-:Y:S01]  /*1bb50*/  ISETP.GE.AND P6, PT, R12, RZ, PT ;  /* 0x000000ff0c00720c */ /* 0x000fe20003fc6270 */
[----:B------:R-:W-:Y:S01]  /*1bb60*/  IMAD R14, R29, R6, R14 ;  /* 0x000000061d0e7224 */ /* 0x000fe200078e020e */
[----:B------:R-:W-:Y:S01]  /*1bb70*/  ISETP.GE.AND P3, PT, R11, RZ, PT ;  /* 0x000000ff0b00720c */ /* 0x000fe20003f66270 */
[----:B------:R-:W-:Y:S01]  /*1bb80*/  @!P4 IMAD.IADD R0, R0, 0x1, -R29 ;  /* 0x000000010000c824 */ /* 0x000fe200078e0a1d */
[----:B------:R-:W-:Y:S02]  /*1bb90*/  IABS R12, R15 ;  /* 0x0000000f000c7213 */ /* 0x000fe40000000000 */
[----:B------:R-:W-:-:S02]  /*1bba0*/  IABS R11, R19 ;  /* 0x00000013000b7213 */ /* 0x000fc40000000000 */
[----:B------:R-:W-:Y:S01]  /*1bbb0*/  ISETP.GT.U32.AND P4, PT, R29, R0, PT ;  /* 0x000000001d00720c */ /* 0x000fe20003f84070 */
[----:B------:R-:W-:Y:S01]  /*1bbc0*/  @!P1 IMAD.IADD R3, R3, 0x1, -R29 ;  /* 0x0000000103039824 */ /* 0x000fe200078e0a1d */
[----:B------:R-:W-:Y:S01]  /*1bbd0*/  ISETP.GT.U32.AND P1, PT, R29, R14, PT ;  /* 0x0000000e1d00720c */ /* 0x000fe20003f24070 */
[----:B-1----:R-:W-:-:S04]  /*1bbe0*/  IMAD.HI.U32 R4, R16, R12, RZ ;  /* 0x0000000c10047227 */ /* 0x002fc800078e00ff */
[----:B------:R-:W-:-:S04]  /*1bbf0*/  IMAD.HI.U32 R7, R16, R11, RZ ;  /* 0x0000000b10077227 */ /* 0x000fc800078e00ff */
[----:B------:R-:W-:Y:S02]  /*1bc00*/  IMAD.MOV R4, RZ, RZ, -R4 ;  /* 0x000000ffff047224 */ /* 0x000fe400078e0a04 */
[----:B------:R-:W-:Y:S02]  /*1bc10*/  IMAD.MOV R7, RZ, RZ, -R7 ;  /* 0x000000ffff077224 */ /* 0x000fe400078e0a07 */
[C---:B------:R-:W-:Y:S02]  /*1bc20*/  IMAD R12, R29.reuse, R4, R12 ;  /* 0x000000041d0c7224 */ /* 0x040fe400078e020c */
[C---:B------:R-:W-:Y:S01]  /*1bc30*/  IMAD R11, R29.reuse, R7, R11 ;  /* 0x000000071d0b7224 */ /* 0x040fe200078e020b */
[C---:B------:R-:W-:Y:S01]  /*1bc40*/  ISETP.GT.U32.AND P0, PT, R29.reuse, R5, PT ;  /* 0x000000051d00720c */ /* 0x040fe20003f04070 */
[--C-:B------:R-:W-:Y:S01]  /*1bc50*/  @!P4 IMAD.IADD R0, R0, 0x1, -R29.reuse ;  /* 0x000000010000c824 */ /* 0x100fe200078e0a1d */
[C---:B------:R-:W-:Y:S01]  /*1bc60*/  ISETP.GT.U32.AND P4, PT, R29.reuse, R12, PT ;  /* 0x0000000c1d00720c */ /* 0x040fe20003f84070 */
[----:B------:R-:W-:Y:S01]  /*1bc70*/  @!P1 IMAD.IADD R14, R14, 0x1, -R29 ;  /* 0x000000010e0e9824 */ /* 0x000fe200078e0a1d */
[----:B------:R-:W-:-:S09]  /*1bc80*/  ISETP.GT.U32.AND P1, PT, R29, R11, PT ;  /* 0x0000000b1d00720c */ /* 0x000fd20003f24070 */
[--C-:B------:R-:W-:Y:S01]  /*1bc90*/  @!P0 IMAD.IADD R5, R5, 0x1, -R29.reuse ;  /* 0x0000000105058824 */ /* 0x100fe200078e0a1d */
[----:B------:R-:W-:Y:S01]  /*1bca0*/  ISETP.GE.AND P0, PT, R18, RZ, PT ;  /* 0x000000ff1200720c */ /* 0x000fe20003f06270 */
[--C-:B------:R-:W-:Y:S01]  /*1bcb0*/  @!P4 IMAD.IADD R12, R12, 0x1, -R29.reuse ;  /* 0x000000010c0cc824 */ /* 0x100fe200078e0a1d */
[----:B------:R-:W4:Y:S01]  /*1bcc0*/  LDL R18, [R1+0xadc] ;  /* 0x000adc0001127983 */ /* 0x000f220000100800 */
[----:B------:R-:W-:Y:S01]  /*1bcd0*/  @!P1 IMAD.IADD R11, R11, 0x1, -R29 ;  /* 0x000000010b0b9824 */ /* 0x000fe200078e0a1d */
[----:B---3--:R-:W-:Y:S02]  /*1bce0*/  IABS R4, R20 ;  /* 0x0000001400047213 */ /* 0x008fe40000000000 */
[----:B------:R-:W3:Y:S04]  /*1bcf0*/  LDL R20, [R1+0xae0] ;  /* 0x000ae00001147983 */ /* 0x000ee80000100800 */
[----:B------:R-:W-:Y:S04]  /*1bd00*/  STL [R1+0x2160], R12 ;  /* 0x0021600c01007387 */ /* 0x000fe80000100800 */
[----:B------:R0:W-:Y:S04]  /*1bd10*/  STL [R1+0x215c], R11 ;  /* 0x00215c0b01007387 */ /* 0x0001e80000100800 */
[----:B0-----:R-:W3:Y:S01]  /*1bd20*/  LDL.LU R11, [R1+0xb18] ;  /* 0x000b1800010b7983 */ /* 0x001ee20000300800 */
[----:B------:R-:W-:-:S04]  /*1bd30*/  IMAD.HI.U32 R6, R16, R10, RZ ;  /* 0x0000000a10067227 */ /* 0x000fc800078e00ff */
[----:B------:R-:W-:Y:S02]  /*1bd40*/  IMAD.MOV R6, RZ, RZ, -R6 ;  /* 0x000000ffff067224 */ /* 0x000fe400078e0a06 */
[----:B------:R-:W-:-:S04]  /*1bd50*/  IMAD.HI.U32 R7, R16, R4, RZ ;  /* 0x0000000410077227 */ /* 0x000fc800078e00ff */
[----:B------:R-:W-:Y:S01]  /*1bd60*/  IMAD R10, R29, R6, R10 ;  /* 0x000000061d0a7224 */ /* 0x000fe200078e020a */
[----:B--2---:R-:W-:Y:S01]  /*1bd70*/  IABS R6, R8 ;  /* 0x0000000800067213 */ /* 0x004fe20000000000 */
[----:B------:R-:W-:Y:S01]  /*1bd80*/  IMAD.MOV.U32 R12, RZ, RZ, R19 ;  /* 0x000000ffff0c7224 */ /* 0x000fe200078e0013 */
[----:B----4-:R-:W-:Y:S01]  /*1bd90*/  IABS R9, R9 ;  /* 0x0000000900097213 */ /* 0x010fe20000000000 */
[----:B------:R-:W-:Y:S02]  /*1bda0*/  IMAD.MOV R7, RZ, RZ, -R7 ;  /* 0x000000ffff077224 */ /* 0x000fe400078e0a07 */
[----:B------:R-:W-:-:S04]  /*1bdb0*/  IMAD.HI.U32 R19, R16, R6, RZ ;  /* 0x0000000610137227 */ /* 0x000fc800078e00ff */
[----:B------:R-:W-:Y:S02]  /*1bdc0*/  IMAD R4, R29, R7, R4 ;  /* 0x000000071d047224 */ /* 0x000fe400078e0204 */
[----:B------:R-:W-:-:S04]  /*1bdd0*/  IMAD.MOV R19, RZ, RZ, -R19 ;  /* 0x000000ffff137224 */ /* 0x000fc800078e0a13 */
[----:B------:R-:W-:Y:S02]  /*1bde0*/  IMAD R6, R29, R19, R6 ;  /* 0x000000131d067224 */ /* 0x000fe400078e0206 */
[----:B------:R-:W-:Y:S01]  /*1bdf0*/  @!P6 IMAD.MOV R0, RZ, RZ, -R0 ;  /* 0x000000ffff00e224 */ /* 0x000fe200078e0a00 */
[----:B------:R-:W-:-:S05]  /*1be00*/  IABS R8, R18 ;  /* 0x0000001200087213 */ /* 0x000fca0000000000 */
[----:B------:R-:W-:-:S04]  /*1be10*/  IMAD.HI.U32 R18, R16, R8, RZ ;  /* 0x0000000810127227 */ /* 0x000fc800078e00ff */
[----:B------:R-:W-:-:S04]  /*1be20*/  IMAD.MOV R18, RZ, RZ, -R18 ;  /* 0x000000ffff127224 */ /* 0x000fc800078e0a12 */
[----:B------:R-:W-:Y:S02]  /*1be30*/  IMAD R8, R29, R18, R8 ;  /* 0x000000121d087224 */ /* 0x000fe400078e0208 */
[----:B------:R-:W-:Y:S02]  /*1be40*/  IMAD.MOV.U32 R18, RZ, RZ, R12 ;  /* 0x000000ffff127224 */ /* 0x000fe400078e000c */
[----:B------:R-:W-:-:S04]  /*1be50*/  IMAD.MOV.U32 R12, RZ, RZ, R5 ;  /* 0x000000ffff0c7224 */ /* 0x000fc800078e0005 */
[----:B------:R-:W-:Y:S01]  /*1be60*/  @!P3 IMAD.MOV R12, RZ, RZ, -R12 ;  /* 0x000000ffff0cb224 */ /* 0x000fe200078e0a0c */
[----:B---3--:R-:W-:Y:S01]  /*1be70*/  IABS R7, R20 ;  /* 0x0000001400077213 */ /* 0x008fe20000000000 */
[----:B------:R-:W-:-:S04]  /*1be80*/  IMAD.HI.U32 R20, R16, R9, RZ ;  /* 0x0000000910147227 */ /* 0x000fc800078e00ff */
[----:B------:R-:W-:-:S04]  /*1be90*/  IMAD.MOV R20, RZ, RZ, -R20 ;  /* 0x000000ffff147224 */ /* 0x000fc800078e0a14 */
[----:B------:R-:W-:Y:S02]  /*1bea0*/  IMAD R9, R29, R20, R9 ;  /* 0x000000141d097224 */ /* 0x000fe400078e0209 */
[----:B------:R-:W2:Y:S01]  /*1beb0*/  LDL.LU R20, [R1+0xb5c] ;  /* 0x000b5c0001147983 */ /* 0x000ea20000300800 */
[----:B------:R-:W-:Y:S02]  /*1bec0*/  IMAD.MOV.U32 R19, RZ, RZ, R11 ;  /* 0x000000ffff137224 */ /* 0x000fe400078e000b */
[----:B------:R-:W-:Y:S02]  /*1bed0*/  IMAD.MOV.U32 R11, RZ, RZ, R17 ;  /* 0x000000ffff0b7224 */ /* 0x000fe400078e0011 */
[----:B------:R-:W3:Y:S02]  /*1bee0*/  LDL.LU R17, [R1+0xae8] ;  /* 0x000ae80001117983 */ /* 0x000ee40000300800 */
[----:B------:R-:W-:Y:S02]  /*1bef0*/  @!P5 IMAD.MOV R11, RZ, RZ, -R11 ;  /* 0x000000ffff0bd224 */ /* 0x000fe400078e0a0b */
[----:B------:R-:W4:Y:S04]  /*1bf00*/  LDL R5, [R1+0xae4] ;  /* 0x000ae40001057983 */ /* 0x000f280000100800 */
[----:B------:R0:W-:Y:S02]  /*1bf10*/  STL [R1+0x1d0], R11 ;  /* 0x0001d00b01007387 */ /* 0x0001e40000100800 */
[----:B0-----:R-:W-:-:S02]  /*1bf20*/  IMAD.MOV.U32 R11, RZ, RZ, R3 ;  /* 0x000000ffff0b7224 */ /* 0x001fc400078e0003 */
[----:B------:R-:W2:Y:S02]  /*1bf30*/  LDL.LU R3, [R1+0xacc] ;  /* 0x000acc0001037983 */ /* 0x000ea40000300800 */
[----:B------:R-:W-:Y:S02]  /*1bf40*/  @!P2 IMAD.MOV R11, RZ, RZ, -R11 ;  /* 0x000000ffff0ba224 */ /* 0x000fe400078e0a0b */
[----:B------:R0:W-:Y:S04]  /*1bf50*/  STL [R1+0x1b0], R12 ;  /* 0x0001b00c01007387 */ /* 0x0001e80000100800 */
[----:B0-----:R-:W2:Y:S04]  /*1bf60*/  LDL.LU R12, [R1+0x2160] ;  /* 0x00216000010c7983 */ /* 0x001ea80000300800 */
[----:B------:R0:W-:Y:S04]  /*1bf70*/  STL [R1+0x1ac], R11 ;  /* 0x0001ac0b01007387 */ /* 0x0001e80000100800 */
[----:B0-----:R-:W2:Y:S04]  /*1bf80*/  LDL.LU R11, [R1+0x215c] ;  /* 0x00215c00010b7983 */ /* 0x001ea80000300800 */
[----:B------:R0:W-:Y:S02]  /*1bf90*/  STL [R1+0x1a4], R0 ;  /* 0x0001a40001007387 */ /* 0x0001e40000100800 */
[----:B0-----:R-:W-:-:S02]  /*1bfa0*/  IMAD.MOV.U32 R0, RZ, RZ, R18 ;  /* 0x000000ffff007224 */ /* 0x001fc400078e0012 */
[----:B------:R-:W2:Y:S01]  /*1bfb0*/  LDL.LU R18, [R1+0xaec] ;  /* 0x000aec0001127983 */ /* 0x000ea20000300800 */
[C---:B------:R-:W-:Y:S02]  /*1bfc0*/  ISETP.GT.U32.AND P1, PT, R29.reuse, R4, PT ;  /* 0x000000041d00720c */ /* 0x040fe40003f24070 */
[----:B------:R-:W-:-:S11]  /*1bfd0*/  ISETP.GT.U32.AND P4, PT, R29, R10, PT ;  /* 0x0000000a1d00720c */ /* 0x000fd60003f84070 */
[--C-:B------:R-:W-:Y:S01]  /*1bfe0*/  @!P1 IMAD.IADD R4, R4, 0x1, -R29.reuse ;  /* 0x0000000104049824 */ /* 0x100fe200078e0a1d */
[----:B------:R-:W-:Y:S01]  /*1bff0*/  ISETP.GT.U32.AND P1, PT, R29, R14, PT ;  /* 0x0000000e1d00720c */ /* 0x000fe20003f24070 */
[----:B------:R-:W-:Y:S01]  /*1c000*/  @!P4 IMAD.IADD R10, R10, 0x1, -R29 ;  /* 0x000000010a0ac824 */ /* 0x000fe200078e0a1d */
[----:B--2---:R0:W-:Y:S04]  /*1c010*/  STL [R1+0x2154], R18 ;  /* 0x0021541201007387 */ /* 0x0041e80000100800 */
[----:B------:R1:W-:Y:S04]  /*1c020*/  STL [R1+0x2158], R20 ;  /* 0x0021581401007387 */ /* 0x0003e80000100800 */
[----:B0-----:R-:W2:Y:S01]  /*1c030*/  LDL.LU R18, [R1+0xad0] ;  /* 0x000ad00001127983 */ /* 0x001ea20000300800 */
[----:B-1----:R-:W-:Y:S01]  /*1c040*/  IMAD.MOV.U32 R20, RZ, RZ, R3 ;  /* 0x000000ffff147224 */ /* 0x002fe200078e0003 */
[----:B---3--:R-:W-:-:S02]  /*1c050*/  IABS R3, R17 ;  /* 0x0000001100037213 */ /* 0x008fc40000000000 */
[----:B------:R0:W-:Y:S04]  /*1c060*/  STL [R1+0x2150], R17 ;  /* 0x0021501101007387 */ /* 0x0001e80000100800 */
[----:B0-----:R-:W3:Y:S01]  /*1c070*/  LDL.LU R17, [R1+0xad4] ;  /* 0x000ad40001117983 */ /* 0x001ee20000300800 */
[C---:B------:R-:W-:Y:S02]  /*1c080*/  ISETP.GT.U32.AND P2, PT, R29.reuse, R11, PT ;  /* 0x0000000b1d00720c */ /* 0x040fe40003f44070 */
[C---:B------:R-:W-:Y:S02]  /*1c090*/  ISETP.GT.U32.AND P3, PT, R29.reuse, R12, PT ;  /* 0x0000000c1d00720c */ /* 0x040fe40003f64070 */
[----:B------:R-:W-:Y:S02]  /*1c0a0*/  ISETP.GT.U32.AND P5, PT, R29, R10, PT ;  /* 0x0000000a1d00720c */ /* 0x000fe40003fa4070 */
[----:B------:R-:W-:Y:S01]  /*1c0b0*/  ISETP.GE.AND P4, PT, R15, RZ, PT ;  /* 0x000000ff0f00720c */ /* 0x000fe20003f86270 */
[----:B------:R-:W-:Y:S01]  /*1c0c0*/  IMAD.HI.U32 R15, R16, R7, RZ ;  /* 0x00000007100f7227 */ /* 0x000fe200078e00ff */
[----:B----4-:R-:W-:-:S03]  /*1c0d0*/  IABS R5, R5 ;  /* 0x0000000500057213 */ /* 0x010fc60000000000 */
[--C-:B------:R-:W-:Y:S02]  /*1c0e0*/  @!P1 IMAD.IADD R14, R14, 0x1, -R29.reuse ;  /* 0x000000010e0e9824 */ /* 0x100fe400078e0a1d */
[--C-:B------:R-:W-:Y:S01]  /*1c0f0*/  @!P2 IMAD.IADD R11, R11, 0x1, -R29.reuse ;  /* 0x000000010b0ba824 */ /* 0x100fe200078e0a1d */
[C---:B------:R-:W-:Y:S01]  /*1c100*/  ISETP.GT.U32.AND P2, PT, R29.reuse, R8, PT ;  /* 0x000000081d00720c */ /* 0x040fe20003f44070 */
[----:B------:R-:W-:Y:S01]  /*1c110*/  @!P3 IMAD.IADD R12, R12, 0x1, -R29 ;  /* 0x000000010c0cb824 */ /* 0x000fe200078e0a1d */
[C---:B------:R-:W-:Y:S01]  /*1c120*/  ISETP.GT.U32.AND P1, PT, R29.reuse, R9, PT ;  /* 0x000000091d00720c */ /* 0x040fe20003f24070 */
[----:B------:R-:W-:Y:S01]  /*1c130*/  IMAD.MOV R15, RZ, RZ, -R15 ;  /* 0x000000ffff0f7224 */ /* 0x000fe200078e0a0f */
[C---:B------:R-:W-:Y:S01]  /*1c140*/  ISETP.GT.U32.AND P3, PT, R29.reuse, R6, PT ;  /* 0x000000061d00720c */ /* 0x040fe20003f64070 */
[----:B------:R-:W-:Y:S01]  /*1c150*/  @!P5 IMAD.IADD R10, R10, 0x1, -R29 ;  /* 0x000000010a0ad824 */ /* 0x000fe200078e0a1d */
[----:B------:R-:W-:Y:S01]  /*1c160*/  ISETP.GE.AND P5, PT, R0, RZ, PT ;  /* 0x000000ff0000720c */ /* 0x000fe20003fa6270 */
[----:B------:R-:W-:-:S02]  /*1c170*/  IMAD R7, R29, R15, R7 ;  /* 0x0000000f1d077224 */ /* 0x000fc400078e0207 */
[----:B------:R-:W-:-:S04]  /*1c180*/  IMAD.HI.U32 R15, R16, R5, RZ ;  /* 0x00000005100f7227 */ /* 0x000fc800078e00ff */
[----:B------:R-:W-:Y:S02]  /*1c190*/  IMAD.MOV R15, RZ, RZ, -R15 ;  /* 0x000000ffff0f7224 */ /* 0x000fe400078e0a0f */
[--C-:B------:R-:W-:Y:S02]  /*1c1a0*/  @!P2 IMAD.IADD R8, R8, 0x1, -R29.reuse ;  /* 0x000000010808a824 */ /* 0x100fe400078e0a1d */
[--C-:B------:R-:W-:Y:S01]  /*1c1b0*/  @!P1 IMAD.IADD R9, R9, 0x1, -R29.reuse ;  /* 0x0000000109099824 */ /* 0x100fe200078e0a1d */
[----:B------:R-:W-:Y:S01]  /*1c1c0*/  ISETP.GE.AND P1, PT, R20, RZ, PT ;  /* 0x000000ff1400720c */ /* 0x000fe20003f26270 */
[----:B------:R-:W-:Y:S01]  /*1c1d0*/  @!P3 IMAD.IADD R6, R6, 0x1, -R29 ;  /* 0x000000010606b824 */ /* 0x000fe200078e0a1d */
[----:B------:R-:W4:Y:S01]  /*1c1e0*/  LDL.LU R20, [R1+0x2158] ;  /* 0x0021580001147983 */ /* 0x000f220000300800 */
[----:B------:R-:W-:Y:S02]  /*1c1f0*/  @!P0 IMAD.MOV R14, RZ, RZ, -R14 ;  /* 0x000000ffff0e8224 */ /* 0x000fe400078e0a0e */
[----:B------:R-:W-:-:S02]  /*1c200*/  @!P4 IMAD.MOV R12, RZ, RZ, -R12 ;  /* 0x000000ffff0cc224 */ /* 0x000fc400078e0a0c */
[----:B------:R-:W-:Y:S01]  /*1c210*/  IMAD R5, R29, R15, R5 ;  /* 0x0000000f1d057224 */ /* 0x000fe200078e0205 */
[----:B--2---:R-:W-:Y:S02]  /*1c220*/  ISETP.GE.AND P3, PT, R18, RZ, PT ;  /* 0x000000ff1200720c */ /* 0x004fe40003f66270 */
[----:B------:R-:W2:Y:S04]  /*1c230*/  LDL.LU R18, [R1+0x2154] ;  /* 0x0021540001127983 */ /* 0x000ea80000300800 */
[----:B------:R-:W4:Y:S01]  /*1c240*/  LDL.LU R15, [R1+0xaf0] ;  /* 0x000af000010f7983 */ /* 0x000f220000300800 */
[----:B---3--:R-:W-:Y:S01]  /*1c250*/  ISETP.GE.AND P2, PT, R17, RZ, PT ;  /* 0x000000ff1100720c */ /* 0x008fe20003f46270 */
[----:B------:R-:W-:Y:S02]  /*1c260*/  IMAD.MOV.U32 R17, RZ, RZ, R11 ;  /* 0x000000ffff117224 */ /* 0x000fe400078e000b */
[----:B------:R-:W3:Y:S02]  /*1c270*/  LDL.LU R11, [R1+0xadc] ;  /* 0x000adc00010b7983 */ /* 0x000ee40000300800 */
[----:B------:R-:W-:-:S02]  /*1c280*/  @!P5 IMAD.MOV R17, RZ, RZ, -R17 ;  /* 0x000000ffff11d224 */ /* 0x000fc400078e0a11 */
[----:B------:R-:W-:Y:S04]  /*1c290*/  STL [R1+0x190], R14 ;  /* 0x0001900e01007387 */ /* 0x000fe80000100800 */
[----:B------:R0:W-:Y:S04]  /*1c2a0*/  STL [R1+0x188], R12 ;  /* 0x0001880c01007387 */ /* 0x0001e80000100800 */
[----:B0-----:R-:W4:Y:S04]  /*1c2b0*/  LDL.LU R12, [R1+0xae0] ;  /* 0x000ae000010c7983 */ /* 0x001f280000300800 */
[----:B------:R-:W4:Y:S04]  /*1c2c0*/  LDL.LU R14, [R1+0xae4] ;  /* 0x000ae400010e7983 */ /* 0x000f280000300800 */
[----:B------:R0:W-:Y:S02]  /*1c2d0*/  STL [R1+0x164], R17 ;  /* 0x0001641101007387 */ /* 0x0001e40000100800 */
[----:B0-----:R-:W-:-:S02]  /*1c2e0*/  IMAD.MOV.U32 R17, RZ, RZ, R10 ;  /* 0x000000ffff117224 */ /* 0x001fc400078e000a */
[----:B------:R-:W4:Y:S02]  /*1c2f0*/  LDL.LU R10, [R1+0xad8] ;  /* 0x000ad800010a7983 */ /* 0x000f240000300800 */
[----:B------:R-:W-:-:S05]  /*1c300*/  @!P1 IMAD.MOV R17, RZ, RZ, -R17 ;  /* 0x000000ffff119224 */ /* 0x000fca00078e0a11 */
[----:B------:R0:W-:Y:S04]  /*1c310*/  STL [R1+0x15c], R17 ;  /* 0x00015c1101007387 */ /* 0x0001e80000100800 */
[----:B0-----:R-:W4:Y:S01]  /*1c320*/  LDL.LU R17, [R1+0x2150] ;  /* 0x0021500001117983 */ /* 0x001f220000300800 */
[C---:B------:R-:W-:Y:S02]  /*1c330*/  ISETP.GT.U32.AND P6, PT, R29.reuse, R4, PT ;  /* 0x000000041d00720c */ /* 0x040fe40003fc4070 */
[----:B------:R-:W-:-:S11]  /*1c340*/  ISETP.GT.U32.AND P4, PT, R29, R6, PT ;  /* 0x000000061d00720c */ /* 0x000fd60003f84070 */
[----:B------:R-:W-:Y:S01]  /*1c350*/  @!P6 IMAD.IADD R4, R4, 0x1, -R29 ;  /* 0x000000010404e824 */ /* 0x000fe200078e0a1d */
[C---:B------:R-:W-:Y:S02]  /*1c360*/  ISETP.GT.U32.AND P6, PT, R29.reuse, R7, PT ;  /* 0x000000071d00720c */ /* 0x040fe40003fc4070 */
[C---:B------:R-:W-:Y:S02]  /*1c370*/  ISETP.GT.U32.AND P0, PT, R29.reuse, R9, PT ;  /* 0x000000091d00720c */ /* 0x040fe40003f04070 */
[----:B------:R-:W-:Y:S01]  /*1c380*/  ISETP.GT.U32.AND P1, PT, R29, R5, PT ;  /* 0x000000051d00720c */ /* 0x000fe20003f24070 */
[----:B------:R-:W-:-:S08]  /*1c390*/  @!P3 IMAD.MOV R4, RZ, RZ, -R4 ;  /* 0x000000ffff04b224 */ /* 0x000fd000078e0a04 */
[--C-:B------:R-:W-:Y:S01]  /*1c3a0*/  @!P6 IMAD.IADD R7, R7, 0x1, -R29.reuse ;  /* 0x000000010707e824 */ /* 0x100fe200078e0a1d */
[----:B------:R-:W-:Y:S01]  /*1c3b0*/  ISETP.GT.U32.AND P6, PT, R29, R8, PT ;  /* 0x000000081d00720c */ /* 0x000fe20003fc4070 */
[----:B------:R-:W-:-:S03]  /*1c3c0*/  @!P4 IMAD.IADD R6, R6, 0x1, -R29 ;  /* 0x000000010606c824 */ /* 0x000fc600078e0a1d */
[----:B------:R-:W-:Y:S01]  /*1c3d0*/  ISETP.GT.U32.AND P5, PT, R29, R7, PT ;  /* 0x000000071d00720c */ /* 0x000fe20003fa4070 */
[----:B------:R-:W-:Y:S01]  /*1c3e0*/  @!P0 IMAD.IADD R9, R9, 0x1, -R29 ;  /* 0x0000000109098824 */ /* 0x000fe200078e0a1d */
[----:B------:R4:W-:Y:S01]  /*1c3f0*/  STL [R1+0x158], R4 ;  /* 0x0001580401007387 */ /* 0x0009e20000100800 */
[----:B------:R-:W-:-:S06]  /*1c400*/  IMAD.HI.U32 R0, R16, R3, RZ ;  /* 0x0000000310007227 */ /* 0x000fcc00078e00ff */
[--C-:B------:R-:W-:Y:S02]  /*1c410*/  @!P6 IMAD.IADD R8, R8, 0x1, -R29.reuse ;  /* 0x000000010808e824 */ /* 0x100fe400078e0a1d */
[----:B------:R-:W-:Y:S02]  /*1c420*/  @!P1 IMAD.IADD R5, R5, 0x1, -R29 ;  /* 0x0000000105059824 */ /* 0x000fe400078e0a1d */
[----:B------:R-:W-:Y:S02]  /*1c430*/  @!P2 IMAD.MOV R9, RZ, RZ, -R9 ;  /* 0x000000ffff09a224 */ /* 0x000fe400078e0a09 */
[----:B------:R-:W-:Y:S02]  /*1c440*/  IMAD.MOV R0, RZ, RZ, -R0 ;  /* 0x000000ffff007224 */ /* 0x000fe400078e0a00 */
[----:B------:R-:W-:Y:S02]  /*1c450*/  @!P5 IMAD.IADD R7, R7, 0x1, -R29 ;  /* 0x000000010707d824 */ /* 0x000fe400078e0a1d */
[----:B------:R-:W-:Y:S01]  /*1c460*/  IMAD R3, R29, R0, R3 ;  /* 0x000000001d037224 */ /* 0x000fe200078e0203 */
[----:B--2---:R-:W-:-:S02]  /*1c470*/  IABS R0, R18 ;  /* 0x0000001200007213 */ /* 0x004fc40000000000 */
[----:B---3--:R-:W-:Y:S01]  /*1c480*/  ISETP.GE.AND P4, PT, R11, RZ, PT ;  /* 0x000000ff0b00720c */ /* 0x008fe20003f86270 */
[----:B------:R-:W-:Y:S01]  /*1c490*/  IMAD.MOV.U32 R11, RZ, RZ, R6 ;  /* 0x000000ffff0b7224 */ /* 0x000fe200078e0006 */
[----:B----4-:R-:W-:Y:S02]  /*1c4a0*/  IABS R4, R15 ;  /* 0x0000000f00047213 */ /* 0x010fe40000000000 */
[----:B------:R-:W-:-:S09]  /*1c4b0*/  ISETP.GE.AND P6, PT, R12, RZ, PT ;  /* 0x000000ff0c00720c */ /* 0x000fd20003fc6270 */
[----:B------:R-:W-:Y:S01]  /*1c4c0*/  @!P4 IMAD.MOV R8, RZ, RZ, -R8 ;  /* 0x000000ffff08c224 */ /* 0x000fe200078e0a08 */
[----:B------:R-:W-:Y:S02]  /*1c4d0*/  ISETP.GE.AND P4, PT, R18, RZ, PT ;  /* 0x000000ff1200720c */ /* 0x000fe40003f86270 */
[----:B------:R-:W-:Y:S01]  /*1c4e0*/  ISETP.GE.AND P3, PT, R10, RZ, PT ;  /* 0x000000ff0a00720c */ /* 0x000fe20003f66270 */
[----:B------:R-:W-:Y:S01]  /*1c4f0*/  @!P6 IMAD.MOV R7, RZ, RZ, -R7 ;  /* 0x000000ffff07e224 */ /* 0x000fe200078e0a07 */
[----:B------:R-:W-:-:S11]  /*1c500*/  ISETP.GE.AND P6, PT, R15, RZ, PT ;  /* 0x000000ff0f00720c */ /* 0x000fd60003fc6270 */
[----:B------:R-:W-:Y:S01]  /*1c510*/  @!P3 IMAD.MOV R11, RZ, RZ, -R11 ;  /* 0x000000ffff0bb224 */ /* 0x000fe200078e0a0b */
[----:B------:R-:W-:Y:S02]  /*1c520*/  ISETP.GE.AND P1, PT, R17, RZ, PT ;  /* 0x000000ff1100720c */ /* 0x000fe40003f26270 */
[----:B------:R-:W2:Y:S04]  /*1c530*/  LDL.LU R17, [R1+0xb10] ;  /* 0x000b100001117983 */ /* 0x000ea80000300800 */
[----:B------:R-:W-:Y:S04]  /*1c540*/  STL [R1+0x120], R9 ;  /* 0x0001200901007387 */ /* 0x000fe80000100800 */
[----:B------:R-:W3:Y:S04]  /*1c550*/  LDL.LU R12, [R1+0xb14] ;  /* 0x000b1400010c7983 */ /* 0x000ee80000300800 */
[----:B------:R-:W-:Y:S04]  /*1c560*/  STL [R1+0x11c], R11 ;  /* 0x00011c0b01007387 */ /* 0x000fe80000100800 */
[----:B------:R-:W4:Y:S04]  /*1c570*/  LDL.LU R18, [R1+0xb1c] ;  /* 0x000b1c0001127983 */ /* 0x000f280000300800 */
[----:B------:R-:W-:Y:S04]  /*1c580*/  STL [R1+0x1f0], R8 ;  /* 0x0001f00801007387 */ /* 0x000fe80000100800 */
[----:B------:R-:W4:Y:S01]  /*1c590*/  LDL R15, [R1+0xaf4] ;  /* 0x000af400010f7983 */ /* 0x000f220000100800 */
[----:B------:R-:W-:-:S03]  /*1c5a0*/  ISETP.GE.AND P5, PT, R14, RZ, PT ;  /* 0x000000ff0e00720c */ /* 0x000fc60003fa6270 */
[----:B------:R-:W4:Y:S01]  /*1c5b0*/  LDL.LU R14, [R1+0xaf8] ;  /* 0x000af800010e7983 */ /* 0x000f220000300800 */
[----:B------:R-:W-:-:S13]  /*1c5c0*/  ISETP.GT.U32.AND P0, PT, R29, R3, PT ;  /* 0x000000031d00720c */ /* 0x000fda0003f04070 */
[----:B------:R-:W-:Y:S01]  /*1c5d0*/  @!P0 IMAD.IADD R3, R3, 0x1, -R29 ;  /* 0x0000000103038824 */ /* 0x000fe200078e0a1d */
[----:B------:R-:W-:-:S04]  /*1c5e0*/  ISETP.GT.U32.AND P0, PT, R29, R5, PT ;  /* 0x000000051d00720c */ /* 0x000fc80003f04070 */
[----:B------:R-:W-:Y:S01]  /*1c5f0*/  ISETP.GT.U32.AND P2, PT, R29, R3, PT ;  /* 0x000000031d00720c */ /* 0x000fe20003f44070 */
[----:B------:R0:W-:Y:S08]  /*1c600*/  STL [R1+0x220], R7 ;  /* 0x0002200701007387 */ /* 0x0001f00000100800 */
[----:B------:R-:W-:-:S04]  /*1c610*/  @!P0 IMAD.IADD R5, R5, 0x1, -R29 ;  /* 0x0000000105058824 */ /* 0x000fc800078e0a1d */
[----:B0-----:R-:W-:Y:S02]  /*1c620*/  IMAD.MOV.U32 R7, RZ, RZ, R5 ;  /* 0x000000ffff077224 */ /* 0x001fe400078e0005 */
[----:B------:R-:W-:-:S04]  /*1c630*/  IMAD.HI.U32 R6, R16, R4, RZ ;  /* 0x0000000410067227 */ /* 0x000fc800078e00ff */
[----:B------:R-:W-:Y:S02]  /*1c640*/  @!P5 IMAD.MOV R7, RZ, RZ, -R7 ;  /* 0x000000ffff07d224 */ /* 0x000fe400078e0a07 */
[----:B------:R-:W-:Y:S02]  /*1c650*/  @!P2 IMAD.IADD R3, R3, 0x1, -R29 ;  /* 0x000000010303a824 */ /* 0x000fe400078e0a1d */
[----:B------:R-:W-:-:S04]  /*1c660*/  IMAD.MOV R6, RZ, RZ, -R6 ;  /* 0x000000ffff067224 */ /* 0x000fc800078e0a06 */
[----:B------:R-:W-:Y:S01]  /*1c670*/  IMAD R4, R29, R6, R4 ;  /* 0x000000061d047224 */ /* 0x000fe200078e0204 */
[----:B--2---:R-:W-:Y:S02]  /*1c680*/  IABS R9, R17 ;  /* 0x0000001100097213 */ /* 0x004fe40000000000 */
[----:B------:R-:W-:Y:S02]  /*1c690*/  ISETP.GE.AND P0, PT, R17, RZ, PT ;  /* 0x000000ff1100720c */ /* 0x000fe40003f06270 */
[----:B------:R-:W2:Y:S01]  /*1c6a0*/  LDL.LU R17, [R1+0xafc] ;  /* 0x000afc0001117983 */ /* 0x000ea20000300800 */
[----:B------:R-:W-:-:S03]  /*1c6b0*/  IMAD.HI.U32 R5, R16, R9, RZ ;  /* 0x0000000910057227 */ /* 0x000fc600078e00ff */
[----:B------:R0:W-:Y:S01]  /*1c6c0*/  STL [R1+0x218], R7 ;  /* 0x0002180701007387 */ /* 0x0001e20000100800 */
[----:B---3--:R-:W-:Y:S01]  /*1c6d0*/  IABS R6, R12 ;  /* 0x0000000c00067213 */ /* 0x008fe20000000000 */
[----:B0-----:R-:W-:Y:S02]  /*1c6e0*/  IMAD.MOV.U32 R7, RZ, RZ, R3 ;  /* 0x000000ffff077224 */ /* 0x001fe400078e0003 */
[----:B------:R-:W-:Y:S02]  /*1c6f0*/  IMAD.MOV R3, RZ, RZ, -R5 ;  /* 0x000000ffff037224 */ /* 0x000fe400078e0a05 */
[----:B------:R-:W-:Y:S01]  /*1c700*/  @!P1 IMAD.MOV R7, RZ, RZ, -R7 ;  /* 0x000000ffff079224 */ /* 0x000fe200078e0a07 */
[----:B----4-:R-:W-:Y:S01]  /*1c710*/  IABS R5, R15 ;  /* 0x0000000f00057213 */ /* 0x010fe20000000000 */
[----:B------:R-:W-:Y:S01]  /*1c720*/  IMAD.MOV.U32 R15, RZ, RZ, R19 ;  /* 0x000000ffff0f7224 */ /* 0x000fe200078e0013 */
[----:B------:R-:W-:-:S04]  /*1c730*/  IABS R11, R18 ;  /* 0x00000012000b7213 */ /* 0x000fc80000000000 */
[----:B------:R-:W-:Y:S04]  /*1c740*/  STL [R1+0x214c], R15 ;  /* 0x00214c0f01007387 */ /* 0x000fe80000100800 */
[----:B------:R0:W-:Y:S01]  /*1c750*/  STL [R1+0x210], R7 ;  /* 0x0002100701007387 */ /* 0x0001e20000100800 */
[----:B------:R-:W-:Y:S01]  /*1c760*/  IMAD R9, R29, R3, R9 ;  /* 0x000000031d097224 */ /* 0x000fe200078e0209 */
[----:B------:R-:W-:Y:S02]  /*1c770*/  IABS R3, R14 ;  /* 0x0000000e00037213 */ /* 0x000fe40000000000 */
[----:B------:R-:W-:Y:S01]  /*1c780*/  ISETP.GE.AND P2, PT, R12, RZ, PT ;  /* 0x000000ff0c00720c */ /* 0x000fe20003f46270 */
[----:B0-----:R-:W-:-:S04]  /*1c790*/  IMAD.HI.U32 R7, R16, R6, RZ ;  /* 0x0000000610077227 */ /* 0x001fc800078e00ff */
[----:B------:R-:W-:Y:S02]  /*1c7a0*/  IMAD.MOV R7, RZ, RZ, -R7 ;  /* 0x000000ffff077224 */ /* 0x000fe400078e0a07 */
[----:B------:R-:W-:-:S04]  /*1c7b0*/  IMAD.HI.U32 R12, R16, R11, RZ ;  /* 0x0000000b100c7227 */ /* 0x000fc800078e00ff */
[----:B------:R-:W-:-:S04]  /*1c7c0*/  IMAD.HI.U32 R8, R16, R5, RZ ;  /* 0x0000000510087227 */ /* 0x000fc800078e00ff */
[----:B------:R-:W-:Y:S02]  /*1c7d0*/  IMAD R6, R29, R7, R6 ;  /* 0x000000071d067224 */ /* 0x000fe400078e0206 */
[----:B------:R-:W-:Y:S01]  /*1c7e0*/  IMAD.HI.U32 R7, R16, R3, RZ ;  /* 0x0000000310077227 */ /* 0x000fe200078e00ff */
[----:B------:R-:W-:Y:S02]  /*1c7f0*/  ISETP.GE.AND P1, PT, R18, RZ, PT ;  /* 0x000000ff1200720c */ /* 0x000fe40003f26270 */
[----:B------:R-:W3:Y:S01]  /*1c800*/  LDL.LU R18, [R1+0xb00] ;  /* 0x000b000001127983 */ /* 0x000ee20000300800 */
[----:B------:R-:W-:Y:S02]  /*1c810*/  IMAD.MOV R12, RZ, RZ, -R12 ;  /* 0x000000ffff0c7224 */ /* 0x000fe400078e0a0c */
[----:B------:R-:W-:Y:S01]  /*1c820*/  IMAD.MOV R8, RZ, RZ, -R8 ;  /* 0x000000ffff087224 */ /* 0x000fe200078e0a08 */
[----:B------:R-:W4:Y:S01]  /*1c830*/  LDL.LU R19, [R1+0xb04] ;  /* 0x000b040001137983 */ /* 0x000f220000300800 */
[----:B------:R-:W-:-:S02]  /*1c840*/  IMAD.MOV R7, RZ, RZ, -R7 ;  /* 0x000000ffff077224 */ /* 0x000fc400078e0a07 */
[C---:B------:R-:W-:Y:S02]  /*1c850*/  IMAD R11, R29.reuse, R12, R11 ;  /* 0x0000000c1d0b7224 */ /* 0x040fe400078e020b */
[----:B------:R-:W3:Y:S01]  /*1c860*/  LDL R12, [R1+0xb0c] ;  /* 0x000b0c00010c7983 */ /* 0x000ee20000100800 */
[C---:B------:R-:W-:Y:S02]  /*1c870*/  IMAD R5, R29.reuse, R8, R5 ;  /* 0x000000081d057224 */ /* 0x040fe400078e0205 */
[----:B------:R-:W-:Y:S01]  /*1c880*/  IMAD R3, R29, R7, R3 ;  /* 0x000000071d037224 */ /* 0x000fe200078e0203 */
[----:B------:R-:W3:Y:S04]  /*1c890*/  LDL.LU R8, [R1+0xaf4] ;  /* 0x000af40001087983 */ /* 0x000ee80000300800 */
[----:B------:R-:W3:Y:S01]  /*1c8a0*/  LDL.LU R7, [R1+0xb08] ;  /* 0x000b080001077983 */ /* 0x000ee20000300800 */
[----:B------:R-:W-:-:S04]  /*1c8b0*/  IMAD.HI.U32 R10, R16, R0, RZ ;  /* 0x00000000100a7227 */ /* 0x000fc800078e00ff */
[----:B------:R-:W-:-:S04]  /*1c8c0*/  IMAD.MOV R10, RZ, RZ, -R10 ;  /* 0x000000ffff0a7224 */ /* 0x000fc800078e0a0a */
[----:B------:R-:W-:-:S05]  /*1c8d0*/  IMAD R0, R29, R10, R0 ;  /* 0x0000000a1d007224 */ /* 0x000fca00078e0200 */
[----:B------:R-:W-:-:S13]  /*1c8e0*/  ISETP.GT.U32.AND P3, PT, R29, R0, PT ;  /* 0x000000001d00720c */ /* 0x000fda0003f64070 */
[----:B------:R-:W-:Y:S01]  /*1c8f0*/  @!P3 IMAD.IADD R0, R0, 0x1, -R29 ;  /* 0x000000010000b824 */ /* 0x000fe200078e0a1d */
[----:B------:R-:W-:-:S04]  /*1c900*/  ISETP.GT.U32.AND P3, PT, R29, R4, PT ;  /* 0x000000041d00720c */ /* 0x000fc80003f64070 */
[----:B------:R-:W-:-:S09]  /*1c910*/  ISETP.GT.U32.AND P5, PT, R29, R0, PT ;  /* 0x000000001d00720c */ /* 0x000fd20003fa4070 */
[----:B------:R-:W-:-:S05]  /*1c920*/  @!P3 IMAD.IADD R4, R4, 0x1, -R29 ;  /* 0x000000010404b824 */ /* 0x000fca00078e0a1d */
[C---:B------:R-:W-:Y:S01]  /*1c930*/  ISETP.GT.U32.AND P3, PT, R29.reuse, R4, PT ;  /* 0x000000041d00720c */ /* 0x040fe20003f64070 */
[----:B------:R-:W-:Y:S01]  /*1c940*/  @!P5 IMAD.IADD R0, R0, 0x1, -R29 ;  /* 0x000000010000d824 */ /* 0x000fe200078e0a1d */
[----:B------:R-:W-:-:S03]  /*1c950*/  ISETP.GT.U32.AND P5, PT, R29, R9, PT ;  /* 0x000000091d00720c */ /* 0x000fc60003fa4070 */
[----:B------:R-:W-:-:S08]  /*1c960*/  IMAD.MOV.U32 R15, RZ, RZ, R0 ;  /* 0x000000ffff0f7224 */ /* 0x000fd000078e0000 */
[--C-:B------:R-:W-:Y:S01]  /*1c970*/  @!P3 IMAD.IADD R4, R4, 0x1, -R29.reuse ;  /* 0x000000010404b824 */ /* 0x100fe200078e0a1d */
[----:B------:R-:W-:Y:S01]  /*1c980*/  ISETP.GT.U32.AND P3, PT, R29, R6, PT ;  /* 0x000000061d00720c */ /* 0x000fe20003f64070 */
[----:B------:R-:W-:Y:S02]  /*1c990*/  @!P5 IMAD.IADD R9, R9, 0x1, -R29 ;  /* 0x000000010909d824 */ /* 0x000fe400078e0a1d */
[----:B------:R-:W-:Y:S01]  /*1c9a0*/  @!P4 IMAD.MOV R15, RZ, RZ, -R15 ;  /* 0x000000ffff0fc224 */ /* 0x000fe200078e0a0f */
[C---:B------:R-:W-:Y:S02]  /*1c9b0*/  ISETP.GT.U32.AND P4, PT, R29.reuse, R11, PT ;  /* 0x0000000b1d00720c */ /* 0x040fe40003f84070 */
[C---:B------:R-:W-:Y:S01]  /*1c9c0*/  ISETP.GT.U32.AND P5, PT, R29.reuse, R9, PT ;  /* 0x000000091d00720c */ /* 0x040fe20003fa4070 */
[----:B------:R-:W-:Y:S01]  /*1c9d0*/  @!P6 IMAD.MOV R4, RZ, RZ, -R4 ;  /* 0x000000ffff04e224 */ /* 0x000fe200078e0a04 */
[----:B------:R-:W-:-:S05]  /*1c9e0*/  ISETP.GT.U32.AND P6, PT, R29, R5, PT ;  /* 0x000000051d00720c */ /* 0x000fca0003fc4070 */
[--C-:B------:R-:W-:Y:S01]  /*1c9f0*/  @!P3 IMAD.IADD R6, R6, 0x1, -R29.reuse ;  /* 0x000000010606b824 */ /* 0x100fe200078e0a1d */
[----:B------:R-:W-:Y:S01]  /*1ca00*/  ISETP.GT.U32.AND P3, PT, R29, R3, PT ;  /* 0x000000031d00720c */ /* 0x000fe20003f64070 */
[----:B------:R0:W-:Y:S02]  /*1ca10*/  STL [R1+0x118], R15 ;  /* 0x0001180f01007387 */ /* 0x0001e40000100800 */
[--C-:B------:R-:W-:Y:S01]  /*1ca20*/  @!P4 IMAD.IADD R11, R11, 0x1, -R29.reuse ;  /* 0x000000010b0bc824 */ /* 0x100fe200078e0a1d */
[----:B------:R-:W-:Y:S01]  /*1ca30*/  ISETP.GT.U32.AND P4, PT, R29, R6, PT ;  /* 0x000000061d00720c */ /* 0x000fe20003f84070 */
[--C-:B------:R-:W-:Y:S01]  /*1ca40*/  @!P5 IMAD.IADD R9, R9, 0x1, -R29.reuse ;  /* 0x000000010909d824 */ /* 0x100fe200078e0a1d */
[----:B0-----:R-:W3:Y:S04]  /*1ca50*/  LDL.LU R15, [R1+0x214c] ;  /* 0x00214c00010f7983 */ /* 0x001ee80000300800 */
[----:B------:R-:W-:Y:S01]  /*1ca60*/  STL [R1+0x114], R4 ;  /* 0x0001140401007387 */ /* 0x000fe20000100800 */
[--C-:B------:R-:W-:Y:S01]  /*1ca70*/  @!P6 IMAD.IADD R5, R5, 0x1, -R29.reuse ;  /* 0x000000010505e824 */ /* 0x100fe200078e0a1d */
[----:B------:R-:W-:Y:S01]  /*1ca80*/  ISETP.GT.U32.AND P6, PT, R29, R11, PT ;  /* 0x0000000b1d00720c */ /* 0x000fe20003fc4070 */
[----:B------:R-:W-:-:S03]  /*1ca90*/  @!P3 IMAD.IADD R3, R3, 0x1, -R29 ;  /* 0x000000010303b824 */ /* 0x000fc600078e0a1d */
[----:B------:R-:W-:Y:S01]  /*1caa0*/  ISETP.GT.U32.AND P3, PT, R29, R5, PT ;  /* 0x000000051d00720c */ /* 0x000fe20003f64070 */
[----:B------:R-:W-:-:S08]  /*1cab0*/  @!P4 IMAD.IADD R6, R6, 0x1, -R29 ;  /* 0x000000010606c824 */ /* 0x000fd000078e0a1d */
[----:B------:R-:W-:Y:S01]  /*1cac0*/  @!P6 IMAD.IADD R11, R11, 0x1, -R29 ;  /* 0x000000010b0be824 */ /* 0x000fe200078e0a1d */
[----:B------:R-:W-:-:S03]  /*1cad0*/  ISETP.GE.AND P6, PT, R14, RZ, PT ;  /* 0x000000ff0e00720c */ /* 0x000fc60003fc6270 */
[----:B------:R-:W-:Y:S01]  /*1cae0*/  @!P3 IMAD.IADD R5, R5, 0x1, -R29 ;  /* 0x000000010505b824 */ /* 0x000fe200078e0a1d */
[----:B--2---:R-:W-:-:S05]  /*1caf0*/  IABS R10, R17 ;  /* 0x00000011000a7213 */ /* 0x004fca0000000000 */
[----:B------:R-:W-:-:S04]  /*1cb00*/  IMAD.HI.U32 R0, R16, R10, RZ ;  /* 0x0000000a10007227 */ /* 0x000fc800078e00ff */
[----:B------:R-:W-:-:S04]  /*1cb10*/  IMAD.MOV R0, RZ, RZ, -R0 ;  /* 0x000000ffff007224 */ /* 0x000fc800078e0a00 */
[----:B------:R-:W-:-:S05]  /*1cb20*/  IMAD R10, R29, R0, R10 ;  /* 0x000000001d0a7224 */ /* 0x000fca00078e020a */
[----:B------:R-:W-:-:S13]  /*1cb30*/  ISETP.GT.U32.AND P4, PT, R29, R10, PT ;  /* 0x0000000a1d00720c */ /* 0x000fda0003f84070 */
[----:B------:R-:W-:Y:S01]  /*1cb40*/  @!P4 IMAD.IADD R10, R10, 0x1, -R29 ;  /* 0x000000010a0ac824 */ /* 0x000fe200078e0a1d */
[----:B----4-:R-:W-:Y:S01]  /*1cb50*/  IABS R0, R19 ;  /* 0x0000001300007213 */ /* 0x010fe20000000000 */
[----:B------:R3:W-:Y:S02]  /*1cb60*/  STL [R1+0x2148], R19 ;  /* 0x0021481301007387 */ /* 0x0007e40000100800 */
[----:B---3--:R-:W-:Y:S01]  /*1cb70*/  IMAD.MOV.U32 R19, RZ, RZ, R7 ;  /* 0x000000ffff137224 */ /* 0x008fe200078e0007 */
[----:B------:R-:W-:Y:S01]  /*1cb80*/  IABS R7, R12 ;  /* 0x0000000c00077213 */ /* 0x000fe20000000000 */
[----:B------:R-:W-:-:S03]  /*1cb90*/  IMAD.MOV.U32 R12, RZ, RZ, R9 ;  /* 0x000000ffff0c7224 */ /* 0x000fc600078e0009 */
[----:B------:R-:W-:Y:S01]  /*1cba0*/  IABS R4, R19 ;  /* 0x0000001300047213 */ /* 0x000fe20000000000 */
[----:B------:R-:W-:Y:S01]  /*1cbb0*/  @!P0 IMAD.MOV R12, RZ, RZ, -R12 ;  /* 0x000000ffff0c8224 */ /* 0x000fe200078e0a0c */
[----:B------:R-:W-:-:S04]  /*1cbc0*/  ISETP.GT.U32.AND P0, PT, R29, R3, PT ;  /* 0x000000031d00720c */ /* 0x000fc80003f04070 */
[----:B------:R0:W-:Y:S01]  /*1cbd0*/  STL [R1+0x10c], R12 ;  /* 0x00010c0c01007387 */ /* 0x0001e20000100800 */
[----:B------:R-:W-:Y:S01]  /*1cbe0*/  ISETP.GE.AND P5, PT, R8, RZ, PT ;  /* 0x000000ff0800720c */ /* 0x000fe20003fa6270 */
[----:B------:R-:W-:-:S04]  /*1cbf0*/  IMAD.HI.U32 R14, R16, R0, RZ ;  /* 0x00000000100e7227 */ /* 0x000fc800078e00ff */
[----:B0-----:R-:W-:-:S04]  /*1cc00*/  IMAD.HI.U32 R12, R16, R4, RZ ;  /* 0x00000004100c7227 */ /* 0x001fc800078e00ff */
[----:B------:R-:W-:Y:S02]  /*1cc10*/  IMAD.MOV R12, RZ, RZ, -R12 ;  /* 0x000000ffff0c7224 */ /* 0x000fe400078e0a0c */
[----:B------:R-:W-:Y:S02]  /*1cc20*/  @!P0 IMAD.IADD R3, R3, 0x1, -R29 ;  /* 0x0000000103038824 */ /* 0x000fe400078e0a1d */
[----:B------:R-:W-:Y:S01]  /*1cc30*/  IMAD R4, R29, R12, R4 ;  /* 0x0000000c1d047224 */ /* 0x000fe200078e0204 */
[----:B------:R-:W-:Y:S01]  /*1cc40*/  ISETP.GE.AND P0, PT, R17, RZ, PT ;  /* 0x000000ff1100720c */ /* 0x000fe20003f06270 */
[----:B------:R-:W-:Y:S02]  /*1cc50*/  IMAD.MOV.U32 R12, RZ, RZ, R6 ;  /* 0x000000ffff0c7224 */ /* 0x000fe400078e0006 */
[----:B------:R-:W-:Y:S02]  /*1cc60*/  IMAD.MOV R14, RZ, RZ, -R14 ;  /* 0x000000ffff0e7224 */ /* 0x000fe400078e0a0e */
[----:B------:R-:W-:-:S02]  /*1cc70*/  IMAD.MOV.U32 R17, RZ, RZ, R11 ;  /* 0x000000ffff117224 */ /* 0x000fc400078e000b */
[----:B------:R-:W-:Y:S02]  /*1cc80*/  IMAD.MOV.U32 R11, RZ, RZ, R19 ;  /* 0x000000ffff0b7224 */ /* 0x000fe400078e0013 */
[----:B------:R-:W-:Y:S02]  /*1cc90*/  @!P2 IMAD.MOV R12, RZ, RZ, -R12 ;  /* 0x000000ffff0ca224 */ /* 0x000fe400078e0a0c */
[----:B------:R-:W-:Y:S01]  /*1cca0*/  IMAD.MOV.U32 R19, RZ, RZ, R5 ;  /* 0x000000ffff137224 */ /* 0x000fe200078e0005 */
[----:B------:R-:W-:Y:S01]  /*1ccb0*/  IABS R8, R18 ;  /* 0x0000001200087213 */ /* 0x000fe20000000000 */
[----:B------:R-:W-:Y:S01]  /*1ccc0*/  @!P1 IMAD.MOV R17, RZ, RZ, -R17 ;  /* 0x000000ffff119224 */ /* 0x000fe200078e0a11 */
[----:B------:R-:W-:Y:S01]  /*1ccd0*/  ISETP.GE.AND P4, PT, R18, RZ, PT ;  /* 0x000000ff1200720c */ /* 0x000fe20003f86270 */
[----:B------:R-:W-:Y:S01]  /*1cce0*/  IMAD R0, R29, R14, R0 ;  /* 0x0000000e1d007224 */ /* 0x000fe200078e0200 */
[----:B------:R-:W2:Y:S01]  /*1ccf0*/  LDL.LU R18, [R1+0xb24] ;  /* 0x000b240001127983 */ /* 0x000ea20000300800 */
[----:B------:R-:W-:-:S03]  /*1cd00*/  @!P5 IMAD.MOV R19, RZ, RZ, -R19 ;  /* 0x000000ffff13d224 */ /* 0x000fc600078e0a13 */
[----:B------:R-:W3:Y:S04]  /*1cd10*/  LDL.LU R14, [R1+0xb20] ;  /* 0x000b2000010e7983 */ /* 0x000ee80000300800 */
[----:B------:R0:W-:Y:S04]  /*1cd20*/  STL [R1+0x104], R12 ;  /* 0x0001040c01007387 */ /* 0x0001e80000100800 */
[----:B0-----:R-:W4:Y:S04]  /*1cd30*/  LDL.LU R12, [R1+0xb0c] ;  /* 0x000b0c00010c7983 */ /* 0x001f280000300800 */
[----:B------:R0:W-:Y:S04]  /*1cd40*/  STL [R1+0x100], R17 ;  /* 0x0001001101007387 */ /* 0x0001e80000100800 */
[----:B0-----:R-:W2:Y:S04]  /*1cd50*/  LDL.LU R17, [R1+0xb28] ;  /* 0x000b280001117983 */ /* 0x001ea80000300800 */
[----:B------:R0:W-:Y:S04]  /*1cd60*/  STL [R1+0xfc], R19 ;  /* 0x0000fc1301007387 */ /* 0x0001e80000100800 */
[----:B0-----:R-:W2:Y:S01]  /*1cd70*/  LDL.LU R19, [R1+0x2148] ;  /* 0x0021480001137983 */ /* 0x001ea20000300800 */
[----:B------:R-:W-:-:S04]  /*1cd80*/  IMAD.HI.U32 R9, R16, R8, RZ ;  /* 0x0000000810097227 */ /* 0x000fc800078e00ff */
[----:B------:R-:W-:-:S04]  /*1cd90*/  IMAD.MOV R9, RZ, RZ, -R9 ;  /* 0x000000ffff097224 */ /* 0x000fc800078e0a09 */
[----:B------:R-:W-:-:S05]  /*1cda0*/  IMAD R8, R29, R9, R8 ;  /* 0x000000091d087224 */ /* 0x000fca00078e0208 */
[C---:B------:R-:W-:Y:S02]  /*1cdb0*/  ISETP.GT.U32.AND P3, PT, R29.reuse, R8, PT ;  /* 0x000000081d00720c */ /* 0x040fe40003f64070 */
[----:B------:R-:W-:Y:S01]  /*1cdc0*/  ISETP.GT.U32.AND P2, PT, R29, R10, PT ;  /* 0x0000000a1d00720c */ /* 0x000fe20003f44070 */
[----:B------:R-:W-:-:S10]  /*1cdd0*/  IMAD.MOV.U32 R5, RZ, RZ, R3 ;  /* 0x000000ffff057224 */ /* 0x000fd400078e0003 */
[----:B------:R-:W-:Y:S01]  /*1cde0*/  @!P3 IMAD.IADD R8, R8, 0x1, -R29 ;  /* 0x000000010808b824 */ /* 0x000fe200078e0a1d */
[----:B------:R-:W-:-:S04]  /*1cdf0*/  ISETP.GT.U32.AND P3, PT, R29, R0, PT ;  /* 0x000000001d00720c */ /* 0x000fc80003f64070 */
[----:B------:R-:W-:Y:S01]  /*1ce00*/  ISETP.GT.U32.AND P1, PT, R29, R8, PT ;  /* 0x000000081d00720c */ /* 0x000fe20003f24070 */
[----:B------:R-:W-:Y:S02]  /*1ce10*/  @!P2 IMAD.IADD R10, R10, 0x1, -R29 ;  /* 0x000000010a0aa824 */ /* 0x000fe400078e0a1d */
[----:B------:R-:W-:-:S04]  /*1ce20*/  IMAD.HI.U32 R9, R16, R7, RZ ;  /* 0x0000000710097227 */ /* 0x000fc800078e00ff */
[----:B------:R-:W-:Y:S02]  /*1ce30*/  @!P6 IMAD.MOV R5, RZ, RZ, -R5 ;  /* 0x000000ffff05e224 */ /* 0x000fe400078e0a05 */
[----:B------:R-:W-:Y:S02]  /*1ce40*/  @!P0 IMAD.MOV R10, RZ, RZ, -R10 ;  /* 0x000000ffff0a8224 */ /* 0x000fe400078e0a0a */
[----:B------:R-:W-:Y:S01]  /*1ce50*/  IMAD.MOV R9, RZ, RZ, -R9 ;  /* 0x000000ffff097224 */ /* 0x000fe200078e0a09 */
[----:B------:R0:W-:Y:S01]  /*1ce60*/  STL [R1+0xf8], R5 ;  /* 0x0000f80501007387 */ /* 0x0001e20000100800 */
[--C-:B------:R-:W-:Y:S01]  /*1ce70*/  @!P1 IMAD.IADD R8, R8, 0x1, -R29.reuse ;  /* 0x0000000108089824 */ /* 0x100fe200078e0a1d */
[----:B------:R-:W-:Y:S01]  /*1ce80*/  ISETP.GE.AND P1, PT, R11, RZ, PT ;  /* 0x000000ff0b00720c */ /* 0x000fe20003f26270 */
[----:B------:R-:W-:Y:S02]  /*1ce90*/  @!P3 IMAD.IADD R0, R0, 0x1, -R29 ;  /* 0x000000010000b824 */ /* 0x000fe400078e0a1d */
[----:B------:R-:W-:Y:S01]  /*1cea0*/  IMAD R7, R29, R9, R7 ;  /* 0x000000091d077224 */ /* 0x000fe200078e0207 */
[----:B------:R-:W-:Y:S01]  /*1ceb0*/  IABS R9, R15 ;  /* 0x0000000f00097213 */ /* 0x000fe20000000000 */
[----:B------:R-:W-:-:S04]  /*1cec0*/  IMAD.MOV.U32 R11, RZ, RZ, R15 ;  /* 0x000000ffff0b7224 */ /* 0x000fc800078e000f */
[----:B------:R-:W-:-:S04]  /*1ced0*/  IMAD.HI.U32 R3, R16, R9, RZ ;  /* 0x0000000910037227 */ /* 0x000fc800078e00ff */
[----:B------:R-:W-:-:S04]  /*1cee0*/  IMAD.MOV R3, RZ, RZ, -R3 ;  /* 0x000000ffff037224 */ /* 0x000fc800078e0a03 */
[----:B------:R-:W-:Y:S02]  /*1cef0*/  IMAD R9, R29, R3, R9 ;  /* 0x000000031d097224 */ /* 0x000fe400078e0209 */
[----:B------:R-:W-:-:S03]  /*1cf00*/  @!P4 IMAD.MOV R8, RZ, RZ, -R8 ;  /* 0x000000ffff08c224 */ /* 0x000fc600078e0a08 */
[----:B------:R-:W-:-:S13]  /*1cf10*/  ISETP.GT.U32.AND P4, PT, R29, R9, PT ;  /* 0x000000091d00720c */ /* 0x000fda0003f84070 */
[----:B------:R-:W-:Y:S01]  /*1cf20*/  @!P4 IMAD.IADD R9, R9, 0x1, -R29 ;  /* 0x000000010909c824 */ /* 0x000fe200078e0a1d */
[----:B----4-:R-:W-:Y:S02]  /*1cf30*/  ISETP.GE.AND P3, PT, R12, RZ, PT ;  /* 0x000000ff0c00720c */ /* 0x010fe40003f66270 */
[----:B--2---:R-:W-:Y:S02]  /*1cf40*/  ISETP.GE.AND P6, PT, R19, RZ, PT ;  /* 0x000000ff1300720c */ /* 0x004fe40003fc6270 */
[----:B------:R-:W2:Y:S04]  /*1cf50*/  LDL.LU R19, [R1+0xb2c] ;  /* 0x000b2c0001137983 */ /* 0x000ea80000300800 */
[----:B------:R1:W-:Y:S04]  /*1cf60*/  STL [R1+0xf4], R10 ;  /* 0x0000f40a01007387 */ /* 0x0003e80000100800 */
[----:B------:R-:W4:Y:S04]  /*1cf70*/  LDL.LU R12, [R1+0xb30] ;  /* 0x000b3000010c7983 */ /* 0x000f280000300800 */
[----:B------:R-:W2:Y:S01]  /*1cf80*/  LDL.LU R15, [R1+0xb34] ;  /* 0x000b3400010f7983 */ /* 0x000ea20000300800 */
[----:B------:R-:W-:-:S02]  /*1cf90*/  IABS R3, R18 ;  /* 0x0000001200037213 */ /* 0x000fc40000000000 */
[----:B------:R-:W-:Y:S01]  /*1cfa0*/  ISETP.GE.AND P4, PT, R18, RZ, PT ;  /* 0x000000ff1200720c */ /* 0x000fe20003f86270 */
[----:B------:R0:W-:Y:S04]  /*1cfb0*/  STL [R1+0x1a8], R8 ;  /* 0x0001a80801007387 */ /* 0x0001e80000100800 */
[----:B------:R-:W4:Y:S01]  /*1cfc0*/  LDL.LU R18, [R1+0xb38] ;  /* 0x000b380001127983 */ /* 0x000f220000300800 */
[C---:B------:R-:W-:Y:S02]  /*1cfd0*/  ISETP.GT.U32.AND P5, PT, R29.reuse, R4, PT ;  /* 0x000000041d00720c */ /* 0x040fe40003fa4070 */
[----:B------:R-:W-:Y:S02]  /*1cfe0*/  ISETP.GT.U32.AND P2, PT, R29, R7, PT ;  /* 0x000000071d00720c */ /* 0x000fe40003f44070 */
[----:B---3--:R-:W-:-:S09]  /*1cff0*/  IABS R6, R14 ;  /* 0x0000000e00067213 */ /* 0x008fd20000000000 */
[--C-:B------:R-:W-:Y:S02]  /*1d000*/  @!P5 IMAD.IADD R4, R4, 0x1, -R29.reuse ;  /* 0x000000010404d824 */ /* 0x100fe400078e0a1d */
[----:B------:R-:W-:Y:S01]  /*1d010*/  @!P2 IMAD.IADD R7, R7, 0x1, -R29 ;  /* 0x000000010707a824 */ /* 0x000fe200078e0a1d */
[C---:B------:R-:W-:Y:S01]  /*1d020*/  ISETP.GT.U32.AND P5, PT, R29.reuse, R0, PT ;  /* 0x000000001d00720c */ /* 0x040fe20003fa4070 */
[----:B0-----:R-:W-:Y:S01]  /*1d030*/  IMAD.HI.U32 R5, R16, R6, RZ ;  /* 0x0000000610057227 */ /* 0x001fe200078e00ff */
[C---:B------:R-:W-:Y:S02]  /*1d040*/  ISETP.GT.U32.AND P0, PT, R29.reuse, R4, PT ;  /* 0x000000041d00720c */ /* 0x040fe40003f04070 */
[----:B------:R-:W-:Y:S01]  /*1d050*/  ISETP.GT.U32.AND P2, PT, R29, R7, PT ;  /* 0x000000071d00720c */ /* 0x000fe20003f44070 */
[----:B------:R-:W-:Y:S01]  /*1d060*/  IMAD.MOV R5, RZ, RZ, -R5 ;  /* 0x000000ffff057224 */ /* 0x000fe200078e0a05 */
[----:B-1----:R-:W-:-:S03]  /*1d070*/  IABS R10, R17 ;  /* 0x00000011000a7213 */ /* 0x002fc60000000000 */
[----:B------:R-:W-:-:S04]  /*1d080*/  IMAD R6, R29, R5, R6 ;  /* 0x000000051d067224 */ /* 0x000fc800078e0206 */
[--C-:B------:R-:W-:Y:S02]  /*1d090*/  @!P5 IMAD.IADD R0, R0, 0x1, -R29.reuse ;  /* 0x000000010000d824 */ /* 0x100fe400078e0a1d */
[--C-:B------:R-:W-:Y:S01]  /*1d0a0*/  @!P0 IMAD.IADD R4, R4, 0x1, -R29.reuse ;  /* 0x0000000104048824 */ /* 0x100fe200078e0a1d */
[----:B------:R-:W-:Y:S01]  /*1d0b0*/  ISETP.GT.U32.AND P0, PT, R29, R6, PT ;  /* 0x000000061d00720c */ /* 0x000fe20003f04070 */
[----:B------:R-:W-:Y:S01]  /*1d0c0*/  @!P2 IMAD.IADD R7, R7, 0x1, -R29 ;  /* 0x000000010707a824 */ /* 0x000fe200078e0a1d */
[----:B------:R-:W-:Y:S01]  /*1d0d0*/  ISETP.GE.AND P2, PT, R14, RZ, PT ;  /* 0x000000ff0e00720c */ /* 0x000fe20003f46270 */
[----:B------:R-:W-:-:S04]  /*1d0e0*/  IMAD.HI.U32 R8, R16, R10, RZ ;  /* 0x0000000a10087227 */ /* 0x000fc800078e00ff */
[----:B------:R-:W-:Y:S01]  /*1d0f0*/  IMAD.MOV.U32 R14, RZ, RZ, R0 ;  /* 0x000000ffff0e7224 */ /* 0x000fe200078e0000 */
[----:B------:R-:W-:Y:S01]  /*1d100*/  ISETP.GE.AND P5, PT, R11, RZ, PT ;  /* 0x000000ff0b00720c */ /* 0x000fe20003fa6270 */
[----:B------:R-:W-:Y:S02]  /*1d110*/  IMAD.MOV R8, RZ, RZ, -R8 ;  /* 0x000000ffff087224 */ /* 0x000fe400078e0a08 */
[----:B------:R-:W-:Y:S02]  /*1d120*/  @!P6 IMAD.MOV R14, RZ, RZ, -R14 ;  /* 0x000000ffff0ee224 */ /* 0x000fe400078e0a0e */
[----:B------:R-:W-:-:S03]  /*1d130*/  IMAD.HI.U32 R11, R16, R3, RZ ;  /* 0x00000003100b7227 */ /* 0x000fc600078e00ff */
[----:B------:R0:W-:Y:S01]  /*1d140*/  STL [R1+0xf0], R14 ;  /* 0x0000f00e01007387 */ /* 0x0001e20000100800 */
[C---:B------:R-:W-:Y:S02]  /*1d150*/  IMAD R10, R29.reuse, R8, R10 ;  /* 0x000000081d0a7224 */ /* 0x040fe400078e020a */
[----:B------:R-:W-:Y:S02]  /*1d160*/  IMAD.MOV R11, RZ, RZ, -R11 ;  /* 0x000000ffff0b7224 */ /* 0x000fe400078e0a0b */
[----:B------:R-:W-:Y:S01]  /*1d170*/  @!P0 IMAD.IADD R6, R6, 0x1, -R29 ;  /* 0x0000000106068824 */ /* 0x000fe200078e0a1d */
[C---:B------:R-:W-:Y:S01]  /*1d180*/  ISETP.GT.U32.AND P0, PT, R29.reuse, R9, PT ;  /* 0x000000091d00720c */ /* 0x040fe20003f04070 */
[----:B------:R-:W-:Y:S01]  /*1d190*/  @!P3 IMAD.MOV R7, RZ, RZ, -R7 ;  /* 0x000000ffff07b224 */ /* 0x000fe200078e0a07 */
[----:B0-----:R-:W3:Y:S01]  /*1d1a0*/  LDL.LU R14, [R1+0xb3c] ;  /* 0x000b3c00010e7983 */ /* 0x001ee20000300800 */
[C---:B------:R-:W-:Y:S01]  /*1d1b0*/  IMAD R3, R29.reuse, R11, R3 ;  /* 0x0000000b1d037224 */ /* 0x040fe200078e0203 */
[C---:B------:R-:W-:Y:S01]  /*1d1c0*/  ISETP.GT.U32.AND P3, PT, R29.reuse, R10, PT ;  /* 0x0000000a1d00720c */ /* 0x040fe20003f64070 */
[----:B------:R-:W-:Y:S01]  /*1d1d0*/  @!P1 IMAD.MOV R4, RZ, RZ, -R4 ;  /* 0x000000ffff049224 */ /* 0x000fe200078e0a04 */
[----:B------:R-:W-:-:S02]  /*1d1e0*/  ISETP.GT.U32.AND P1, PT, R29, R6, PT ;  /* 0x000000061d00720c */ /* 0x000fc40003f24070 */
[----:B------:R-:W-:Y:S02]  /*1d1f0*/  ISETP.GT.U32.AND P6, PT, R29, R3, PT ;  /* 0x000000031d00720c */ /* 0x000fe40003fc4070 */
[----:B------:R-:W-:Y:S03]  /*1d200*/  STL [R1+0x19c], R4 ;  /* 0x00019c0401007387 */ /* 0x000fe60000100800 */
[----:B------:R-:W-:-:S04]  /*1d210*/  @!P0 IMAD.IADD R9, R9, 0x1, -R29 ;  /* 0x0000000109098824 */ /* 0x000fc800078e0a1d */
[----:B------:R-:W-:Y:S01]  /*1d220*/  @!P3 IMAD.IADD R10, R10, 0x1, -R29 ;  /* 0x000000010a0ab824 */ /* 0x000fe200078e0a1d */
[----:B------:R-:W-:Y:S01]  /*1d230*/  STL [R1+0x198], R7 ;  /* 0x0001980701007387 */ /* 0x000fe20000100800 */
[----:B------:R-:W-:Y:S02]  /*1d240*/  @!P5 IMAD.MOV R9, RZ, RZ, -R9 ;  /* 0x000000ffff09d224 */ /* 0x000fe400078e0a09 */
[--C-:B------:R-:W-:Y:S01]  /*1d250*/  @!P6 IMAD.IADD R3, R3, 0x1, -R29.reuse ;  /* 0x000000010303e824 */ /* 0x100fe200078e0a1d */
[----:B------:R-:W-:Y:S01]  /*1d260*/  ISETP.GT.U32.AND P5, PT, R29, R10, PT ;  /* 0x0000000a1d00720c */ /* 0x000fe20003fa4070 */
[----:B------:R-:W-:Y:S01]  /*1d270*/  @!P1 IMAD.IADD R6, R6, 0x1, -R29 ;  /* 0x0000000106069824 */ /* 0x000fe200078e0a1d */
[----:B------:R-:W-:Y:S02]  /*1d280*/  ISETP.GE.AND P0, PT, R17, RZ, PT ;  /* 0x000000ff1100720c */ /* 0x000fe40003f06270 */
[----:B------:R-:W3:Y:S01]  /*1d290*/  LDL.LU R17, [R1+0xb40] ;  /* 0x000b400001117983 */ /* 0x000ee20000300800 */
[----:B------:R-:W-:-:S03]  /*1d2a0*/  ISETP.GT.U32.AND P3, PT, R29, R3, PT ;  /* 0x000000031d00720c */ /* 0x000fc60003f64070 */
[----:B------:R0:W-:Y:S02]  /*1d2b0*/  STL [R1+0x194], R9 ;  /* 0x0001940901007387 */ /* 0x0001e40000100800 */
[----:B0-----:R-:W-:-:S04]  /*1d2c0*/  IMAD.MOV.U32 R9, RZ, RZ, R6 ;  /* 0x000000ffff097224 */ /* 0x001fc800078e0006 */
[----:B------:R-:W-:Y:S02]  /*1d2d0*/  @!P2 IMAD.MOV R9, RZ, RZ, -R9 ;  /* 0x000000ffff09a224 */ /* 0x000fe400078e0a09 */
[----:B------:R-:W-:-:S03]  /*1d2e0*/  @!P5 IMAD.IADD R10, R10, 0x1, -R29 ;  /* 0x000000010a0ad824 */ /* 0x000fc600078e0a1d */
[----:B------:R-:W-:Y:S01]  /*1d2f0*/  STL [R1+0xec], R9 ;  /* 0x0000ec0901007387 */ /* 0x000fe20000100800 */
[----:B------:R-:W-:-:S04]  /*1d300*/  @!P3 IMAD.IADD R3, R3, 0x1, -R29 ;  /* 0x000000010303b824 */ /* 0x000fc800078e0a1d */
[----:B------:R-:W-:Y:S01]  /*1d310*/  @!P4 IMAD.MOV R3, RZ, RZ, -R3 ;  /* 0x000000ffff03c224 */ /* 0x000fe200078e0a03 */
[----:B--2---:R-:W-:-:S05]  /*1d320*/  IABS R4, R15 ;  /* 0x0000000f00047213 */ /* 0x004fca0000000000 */
[----:B------:R-:W-:-:S04]  /*1d330*/  IMAD.HI.U32 R7, R16, R4, RZ ;  /* 0x0000000410077227 */ /* 0x000fc800078e00ff */
[----:B------:R-:W-:-:S04]  /*1d340*/  IMAD.MOV R7, RZ, RZ, -R7 ;  /* 0x000000ffff077224 */ /* 0x000fc800078e0a07 */
[----:B------:R-:W-:Y:S01]  /*1d350*/  IMAD R4, R29, R7, R4 ;  /* 0x000000071d047224 */ /* 0x000fe200078e0204 */
[----:B------:R-:W-:Y:S02]  /*1d360*/  IABS R5, R19 ;  /* 0x0000001300057213 */ /* 0x000fe40000000000 */
[----:B------:R-:W-:Y:S02]  /*1d370*/  ISETP.GE.AND P6, PT, R19, RZ, PT ;  /* 0x000000ff1300720c */ /* 0x000fe40003fc6270 */
[----:B------:R-:W-:Y:S01]  /*1d380*/  ISETP.GT.U32.AND P5, PT, R29, R4, PT ;  /* 0x000000041d00720c */ /* 0x000fe20003fa4070 */
[----:B------:R-:W2:Y:S01]  /*1d390*/  LDL.LU R19, [R1+0xb44] ;  /* 0x000b440001137983 */ /* 0x000ea20000300800 */
[----:B------:R-:W-:-:S04]  /*1d3a0*/  IMAD.HI.U32 R0, R16, R5, RZ ;  /* 0x0000000510007227 */ /* 0x000fc800078e00ff */
[----:B------:R-:W-:Y:S01]  /*1d3b0*/  IMAD.MOV R0, RZ, RZ, -R0 ;  /* 0x000000ffff007224 */ /* 0x000fe200078e0a00 */
[----:B------:R-:W-:Y:S01]  /*1d3c0*/  ISETP.GE.AND P4, PT, R15, RZ, PT ;  /* 0x000000ff0f00720c */ /* 0x000fe20003f86270 */
[----:B------:R-:W-:Y:S02]  /*1d3d0*/  STL [R1+0x18c], R3 ;  /* 0x00018c0301007387 */ /* 0x000fe40000100800 */
[----:B------:R-:W-:Y:S01]  /*1d3e0*/  IMAD R5, R29, R0, R5 ;  /* 0x000000001d057224 */ /* 0x000fe200078e0205 */
[----:B----4-:R-:W-:Y:S01]  /*1d3f0*/  IABS R0, R18 ;  /* 0x0000001200007213 */ /* 0x010fe20000000000 */
[----:B------:R-:W4:Y:S01]  /*1d400*/  LDL.LU R15, [R1+0xb48] ;  /* 0x000b4800010f7983 */ /* 0x000f220000300800 */
[----:B------:R-:W-:Y:S01]  /*1d410*/  @!P5 IMAD.IADD R4, R4, 0x1, -R29 ;  /* 0x000000010404d824 */ /* 0x000fe200078e0a1d */
[----:B------:R-:W-:Y:S02]  /*1d420*/  ISETP.GE.AND P5, PT, R18, RZ, PT ;  /* 0x000000ff1200720c */ /* 0x000fe40003fa6270 */
[----:B------:R-:W4:Y:S01]  /*1d430*/  LDL.LU R18, [R1+0xb4c] ;  /* 0x000b4c0001127983 */ /* 0x000f220000300800 */
[----:B------:R-:W-:-:S05]  /*1d440*/  IABS R8, R12 ;  /* 0x0000000c00087213 */ /* 0x000fca0000000000 */
[----:B------:R-:W-:Y:S01]  /*1d450*/  IMAD.HI.U32 R11, R16, R8, RZ ;  /* 0x00000008100b7227 */ /* 0x000fe200078e00ff */
[----:B------:R-:W-:-:S03]  /*1d460*/  ISETP.GT.U32.AND P1, PT, R29, R5, PT ;  /* 0x000000051d00720c */ /* 0x000fc60003f24070 */
[----:B------:R-:W-:-:S04]  /*1d470*/  IMAD.MOV R11, RZ, RZ, -R11 ;  /* 0x000000ffff0b7224 */ /* 0x000fc800078e0a0b */
[----:B------:R-:W-:-:S05]  /*1d480*/  IMAD R8, R29, R11, R8 ;  /* 0x0000000b1d087224 */ /* 0x000fca00078e0208 */
[----:B------:R-:W-:Y:S01]  /*1d490*/  ISETP.GT.U32.AND P2, PT, R29, R8, PT ;  /* 0x000000081d00720c */ /* 0x000fe20003f44070 */
[----:B------:R-:W-:Y:S02]  /*1d4a0*/  @!P1 IMAD.IADD R5, R5, 0x1, -R29 ;  /* 0x0000000105059824 */ /* 0x000fe400078e0a1d */
[----:B------:R-:W-:-:S03]  /*1d4b0*/  IMAD.HI.U32 R6, R16, R0, RZ ;  /* 0x0000000010067227 */ /* 0x000fc600078e00ff */
[----:B------:R-:W-:Y:S01]  /*1d4c0*/  ISETP.GT.U32.AND P1, PT, R29, R5, PT ;  /* 0x000000051d00720c */ /* 0x000fe20003f24070 */
[----:B------:R-:W-:-:S06]  /*1d4d0*/  IMAD.MOV R6, RZ, RZ, -R6 ;  /* 0x000000ffff067224 */ /* 0x000fcc00078e0a06 */
[----:B------:R-:W-:Y:S01]  /*1d4e0*/  @!P2 IMAD.IADD R8, R8, 0x1, -R29 ;  /* 0x000000010808a824 */ /* 0x000fe200078e0a1d */
[----:B---3--:R-:W-:Y:S01]  /*1d4f0*/  IABS R7, R14 ;  /* 0x0000000e00077213 */ /* 0x008fe20000000000 */
[----:B------:R-:W-:-:S03]  /*1d500*/  IMAD R0, R29, R6, R0 ;  /* 0x000000061d007224 */ /* 0x000fc600078e0200 */
[----:B------:R-:W-:Y:S01]  /*1d510*/  ISETP.GT.U32.AND P2, PT, R29, R8, PT ;  /* 0x000000081d00720c */ /* 0x000fe20003f44070 */
[----:B------:R-:W-:-:S04]  /*1d520*/  IMAD.HI.U32 R11, R16, R7, RZ ;  /* 0x00000007100b7227 */ /* 0x000fc800078e00ff */
[----:B------:R-:W-:Y:S01]  /*1d530*/  @!P1 IMAD.IADD R5, R5, 0x1, -R29 ;  /* 0x0000000105059824 */ /* 0x000fe200078e0a1d */
[----:B------:R-:W-:Y:S01]  /*1d540*/  ISETP.GT.U32.AND P1, PT, R29, R0, PT ;  /* 0x000000001d00720c */ /* 0x000fe20003f24070 */
[----:B------:R-:W-:-:S04]  /*1d550*/  IMAD.MOV R11, RZ, RZ, -R11 ;  /* 0x000000ffff0b7224 */ /* 0x000fc800078e0a0b */
[----:B------:R-:W-:Y:S02]  /*1d560*/  IMAD R7, R29, R11, R7 ;  /* 0x0000000b1d077224 */ /* 0x000fe400078e0207 */
[----:B------:R-:W-:-:S03]  /*1d570*/  @!P2 IMAD.IADD R8, R8, 0x1, -R29 ;  /* 0x000000010808a824 */ /* 0x000fc600078e0a1d */
[----:B------:R-:W-:-:S03]  /*1d580*/  ISETP.GT.U32.AND P2, PT, R29, R7, PT ;  /* 0x000000071d00720c */ /* 0x000fc60003f44070 */
[----:B------:R-:W-:Y:S01]  /*1d590*/  @!P1 IMAD.IADD R0, R0, 0x1, -R29 ;  /* 0x0000000100009824 */ /* 0x000fe200078e0a1d */
[C---:B------:R-:W-:Y:S01]  /*1d5a0*/  ISETP.GT.U32.AND P1, PT, R29.reuse, R4, PT ;  /* 0x000000041d00720c */ /* 0x040fe20003f24070 */
[----:B------:R-:W-:Y:S01]  /*1d5b0*/  @!P0 IMAD.MOV R10, RZ, RZ, -R10 ;  /* 0x000000ffff0a8224 */ /* 0x000fe200078e0a0a */
[----:B------:R-:W-:Y:S02]  /*1d5c0*/  ISETP.GE.AND P3, PT, R12, RZ, PT ;  /* 0x000000ff0c00720c */ /* 0x000fe40003f66270 */
[----:B------:R-:W-:-:S05]  /*1d5d0*/  ISETP.GT.U32.AND P0, PT, R29, R0, PT ;  /* 0x000000001d00720c */ /* 0x000fca0003f04070 */
[----:B------:R-:W-:Y:S01]  /*1d5e0*/  @!P2 IMAD.IADD R7, R7, 0x1, -R29 ;  /* 0x000000010707a824 */ /* 0x000fe200078e0a1d */
[----:B------:R0:W-:Y:S01]  /*1d5f0*/  STL [R1+0xe8], R10 ;  /* 0x0000e80a01007387 */ /* 0x0001e20000100800 */
[----:B------:R-:W-:-:S03]  /*1d600*/  IMAD.MOV.U32 R11, RZ, RZ, R5 ;  /* 0x000000ffff0b7224 */ /* 0x000fc600078e0005 */
[----:B------:R-:W-:Y:S01]  /*1d610*/  ISETP.GT.U32.AND P2, PT, R29, R7, PT ;  /* 0x000000071d00720c */ /* 0x000fe20003f44070 */
[----:B------:R-:W-:Y:S02]  /*1d620*/  @!P6 IMAD.MOV R11, RZ, RZ, -R11 ;  /* 0x000000ffff0be224 */ /* 0x000fe400078e0a0b */
[--C-:B------:R-:W-:Y:S02]  /*1d630*/  @!P1 IMAD.IADD R4, R4, 0x1, -R29.reuse ;  /* 0x0000000104049824 */ /* 0x100fe400078e0a1d */
[----:B0-----:R-:W-:Y:S02]  /*1d640*/  IMAD.MOV.U32 R10, RZ, RZ, R8 ;  /* 0x000000ffff0a7224 */ /* 0x001fe400078e0008 */
[--C-:B------:R-:W-:Y:S02]  /*1d650*/  @!P0 IMAD.IADD R0, R0, 0x1, -R29.reuse ;  /* 0x0000000100008824 */ /* 0x100fe400078e0a1d */
[----:B------:R-:W-:Y:S01]  /*1d660*/  @!P3 IMAD.MOV R10, RZ, RZ, -R10 ;  /* 0x000000ffff0ab224 */ /* 0x000fe200078e0a0a */
[----:B------:R-:W-:Y:S01]  /*1d670*/  STL [R1+0x178], R11 ;  /* 0x0001780b01007387 */ /* 0x000fe20000100800 */
[----:B------:R-:W-:Y:S01]  /*1d680*/  @!P4 IMAD.MOV R4, RZ, RZ, -R4 ;  /* 0x000000ffff04c224 */ /* 0x000fe200078e0a04 */
[----:B------:R-:W-:Y:S01]  /*1d690*/  IABS R9, R17 ;  /* 0x0000001100097213 */ /* 0x000fe20000000000 */
[----:B------:R-:W-:Y:S01]  /*1d6a0*/  @!P5 IMAD.MOV R0, RZ, RZ, -R0 ;  /* 0x000000ffff00d224 */ /* 0x000fe200078e0a00 */
[----:B------:R-:W-:Y:S01]  /*1d6b0*/  ISETP.GE.AND P3, PT, R17, RZ, PT ;  /* 0x000000ff1100720c */ /* 0x000fe20003f66270 */
[----:B------:R0:W-:Y:S01]  /*1d6c0*/  STL [R1+0x17c], R10 ;  /* 0x00017c0a01007387 */ /* 0x0001e20000100800 */
[----:B------:R-:W-:-:S03]  /*1d6d0*/  @!P2 IMAD.IADD R7, R7, 0x1, -R29 ;  /* 0x000000010707a824 */ /* 0x000fc600078e0a1d */
[----:B------:R-:W3:Y:S01]  /*1d6e0*/  LDL.LU R17, [R1+0xb50] ;  /* 0x000b500001117983 */ /* 0x000ee20000300800 */
[----:B------:R-:W-:Y:S02]  /*1d6f0*/  ISETP.GE.AND P6, PT, R14, RZ, PT ;  /* 0x000000ff0e00720c */ /* 0x000fe40003fc6270 */
[----:B--2---:R-:W-:-:S05]  /*1d700*/  IABS R3, R19 ;  /* 0x0000001300037213 */ /* 0x004fca0000000000 */
[----:B------:R-:W-:Y:S01]  /*1d710*/  IMAD.HI.U32 R5, R16, R3, RZ ;  /* 0x0000000310057227 */ /* 0x000fe200078e00ff */
[----:B------:R-:W-:-:S03]  /*1d720*/  ISETP.GE.AND P0, PT, R19, RZ, PT ;  /* 0x000000ff1300720c */ /* 0x000fc60003f06270 */
[----:B------:R-:W-:Y:S02]  /*1d730*/  IMAD.MOV R5, RZ, RZ, -R5 ;  /* 0x000000ffff057224 */ /* 0x000fe400078e0a05 */
[----:B------:R-:W-:Y:S02]  /*1d740*/  IMAD.MOV.U32 R19, RZ, RZ, R20 ;  /* 0x000000ffff137224 */ /* 0x000fe400078e0014 */
[----:B------:R-:W2:Y:S01]  /*1d750*/  LDL.LU R20, [R1+0xb54] ;  /* 0x000b540001147983 */ /* 0x000ea20000300800 */
[----:B------:R-:W-:Y:S01]  /*1d760*/  IMAD R3, R29, R5, R3 ;  /* 0x000000051d037224 */ /* 0x000fe200078e0203 */
[----:B----4-:R-:W-:Y:S02]  /*1d770*/  IABS R5, R18 ;  /* 0x0000001200057213 */ /* 0x010fe40000000000 */
[----:B------:R-:W-:Y:S01]  /*1d780*/  STL [R1+0x180], R4 ;  /* 0x0001800401007387 */ /* 0x000fe20000100800 */
[----:B------:R-:W-:-:S03]  /*1d790*/  ISETP.GE.AND P2, PT, R18, RZ, PT ;  /* 0x000000ff1200720c */ /* 0x000fc60003f46270 */
[----:B------:R3:W-:Y:S04]  /*1d7a0*/  STL [R1+0x184], R0 ;  /* 0x0001840001007387 */ /* 0x0007e80000100800 */
[----:B------:R-:W4:Y:S04]  /*1d7b0*/  LDL.LU R18, [R1+0xb58] ;  /* 0x000b580001127983 */ /* 0x000f280000300800 */
[----:B------:R-:W4:Y:S01]  /*1d7c0*/  LDL R14, [R1+0xb60] ;  /* 0x000b6000010e7983 */ /* 0x000f220000100800 */
[----:B------:R-:W-:-:S04]  /*1d7d0*/  IMAD.HI.U32 R6, R16, R9, RZ ;  /* 0x0000000910067227 */ /* 0x000fc800078e00ff */
[----:B------:R-:W-:-:S04]  /*1d7e0*/  IMAD.MOV R6, RZ, RZ, -R6 ;  /* 0x000000ffff067224 */ /* 0x000fc800078e0a06 */
[C---:B------:R-:W-:Y:S01]  /*1d7f0*/  IMAD R9, R29.reuse, R6, R9 ;  /* 0x000000061d097224 */ /* 0x040fe200078e0209 */
[----:B------:R-:W-:-:S04]  /*1d800*/  ISETP.GT.U32.AND P4, PT, R29, R3, PT ;  /* 0x000000031d00720c */ /* 0x000fc80003f84070 */
[----:B------:R-:W-:-:S09]  /*1d810*/  ISETP.GT.U32.AND P1, PT, R29, R9, PT ;  /* 0x000000091d00720c */ /* 0x000fd20003f24070 */
[----:B------:R-:W-:-:S04]  /*1d820*/  @!P4 IMAD.IADD R3, R3, 0x1, -R29 ;  /* 0x000000010303c824 */ /* 0x000fc800078e0a1d */
[----:B------:R-:W-:Y:S01]  /*1d830*/  @!P1 IMAD.IADD R9, R9, 0x1, -R29 ;  /* 0x0000000109099824 */ /* 0x000fe200078e0a1d */
[----:B------:R-:W-:-:S04]  /*1d840*/  ISETP.GT.U32.AND P4, PT, R29, R3, PT ;  /* 0x000000031d00720c */ /* 0x000fc80003f84070 */
[----:B------:R-:W-:Y:S02]  /*1d850*/  ISETP.GT.U32.AND P1, PT, R29, R9, PT ;  /* 0x000000091d00720c */ /* 0x000fe40003f24070 */
[----:B------:R-:W-:Y:S02]  /*1d860*/  IABS R6, R15 ;  /* 0x0000000f00067213 */ /* 0x000fe40000000000 */
[----:B------:R-:W-:Y:S02]  /*1d870*/  ISETP.GE.AND P5, PT, R15, RZ, PT ;  /* 0x000000ff0f00720c */ /* 0x000fe40003fa6270 */
[----:B------:R-:W4:Y:S01]  /*1d880*/  LDL.LU R15, [R1+0xb64] ;  /* 0x000b6400010f7983 */ /* 0x000f220000300800 */
[----:B0-----:R-:W-:-:S04]  /*1d890*/  IMAD.HI.U32 R10, R16, R6, RZ ;  /* 0x00000006100a7227 */ /* 0x001fc800078e00ff */
[--C-:B------:R-:W-:Y:S02]  /*1d8a0*/  @!P4 IMAD.IADD R3, R3, 0x1, -R29.reuse ;  /* 0x000000010303c824 */ /* 0x100fe400078e0a1d */
[----:B------:R-:W-:Y:S02]  /*1d8b0*/  @!P1 IMAD.IADD R9, R9, 0x1, -R29 ;  /* 0x0000000109099824 */ /* 0x000fe400078e0a1d */
[----:B------:R-:W-:Y:S02]  /*1d8c0*/  IMAD.MOV R10, RZ, RZ, -R10 ;  /* 0x000000ffff0a7224 */ /* 0x000fe400078e0a0a */
[----:B------:R-:W-:Y:S02]  /*1d8d0*/  IMAD.MOV.U32 R11, RZ, RZ, R9 ;  /* 0x000000ffff0b7224 */ /* 0x000fe400078e0009 */
[----:B------:R-:W-:Y:S02]  /*1d8e0*/  IMAD.MOV.U32 R9, RZ, RZ, R3 ;  /* 0x000000ffff097224 */ /* 0x000fe400078e0003 */
[----:B------:R-:W-:-:S02]  /*1d8f0*/  IMAD.MOV.U32 R12, RZ, RZ, R7 ;  /* 0x000000ffff0c7224 */ /* 0x000fc400078e0007 */
[C---:B------:R-:W-:Y:S02]  /*1d900*/  IMAD R6, R29.reuse, R10, R6 ;  /* 0x0000000a1d067224 */ /* 0x040fe400078e0206 */
[----:B------:R-:W-:Y:S02]  /*1d910*/  @!P6 IMAD.MOV R12, RZ, RZ, -R12 ;  /* 0x000000ffff0ce224 */ /* 0x000fe400078e0a0c */
[----:B------:R-:W-:Y:S02]  /*1d920*/  @!P3 IMAD.MOV R11, RZ, RZ, -R11 ;  /* 0x000000ffff0bb224 */ /* 0x000fe400078e0a0b */
[----:B------:R-:W-:Y:S02]  /*1d930*/  @!P0 IMAD.MOV R9, RZ, RZ, -R9 ;  /* 0x000000ffff098224 */ /* 0x000fe400078e0a09 */
[----:B------:R-:W-:Y:S01]  /*1d940*/  IMAD.HI.U32 R8, R16, R5, RZ ;  /* 0x0000000510087227 */ /* 0x000fe200078e00ff */
[----:B------:R-:W-:Y:S03]  /*1d950*/  STL [R1+0x16c], R12 ;  /* 0x00016c0c01007387 */ /* 0x000fe60000100800 */
[----:B------:R-:W-:Y:S01]  /*1d960*/  IMAD.MOV R8, RZ, RZ, -R8 ;  /* 0x000000ffff087224 */ /* 0x000fe200078e0a08 */
[----:B------:R0:W-:Y:S04]  /*1d970*/  STL [R1+0x170], R11 ;  /* 0x0001700b01007387 */ /* 0x0001e80000100800 */
[----:B------:R-:W-:Y:S01]  /*1d980*/  STL [R1+0x174], R9 ;  /* 0x0001740901007387 */ /* 0x000fe20000100800 */
[----:B------:R-:W-:Y:S01]  /*1d990*/  IMAD R5, R29, R8, R5 ;  /* 0x000000081d057224 */ /* 0x000fe200078e0205 */
[----:B---3--:R-:W-:-:S02]  /*1d9a0*/  IABS R0, R17 ;  /* 0x0000001100007213 */ /* 0x008fc40000000000 */
[----:B------:R-:W-:-:S03]  /*1d9b0*/  ISETP.GE.AND P6, PT, R17, RZ, PT ;  /* 0x000000ff1100720c */ /* 0x000fc60003fc6270 */
[----:B------:R-:W-:-:S04]  /*1d9c0*/  IMAD.HI.U32 R8, R16, R0, RZ ;  /* 0x0000000010087227 */ /* 0x000fc800078e00ff */
[----:B------:R-:W-:-:S04]  /*1d9d0*/  IMAD.MOV R8, RZ, RZ, -R8 ;  /* 0x000000ffff087224 */ /* 0x000fc800078e0a08 */
[C---:B------:R-:W-:Y:S01]  /*1d9e0*/  IMAD R0, R29.reuse, R8, R0 ;  /* 0x000000081d007224 */ /* 0x040fe200078e0200 */
[----:B------:R-:W-:-:S04]  /*1d9f0*/  ISETP.GT.U32.AND P3, PT, R29, R5, PT ;  /* 0x000000051d00720c */ /* 0x000fc80003f64070 */
[C---:B------:R-:W-:Y:S02]  /*1da00*/  ISETP.GT.U32.AND P0, PT, R29.reuse, R0, PT ;  /* 0x000000001d00720c */ /* 0x040fe40003f04070 */
[----:B------:R-:W-:Y:S02]  /*1da10*/  ISETP.GT.U32.AND P1, PT, R29, R6, PT ;  /* 0x000000061d00720c */ /* 0x000fe40003f24070 */
[----:B0-----:R-:W-:-:S05]  /*1da20*/  IABS R11, R19 ;  /* 0x00000013000b7213 */ /* 0x001fca0000000000 */
[----:B------:R-:W-:-:S04]  /*1da30*/  IMAD.HI.U32 R12, R16, R11, RZ ;  /* 0x0000000b100c7227 */ /* 0x000fc800078e00ff */
[--C-:B------:R-:W-:Y:S02]  /*1da40*/  @!P0 IMAD.IADD R0, R0, 0x1, -R29.reuse ;  /* 0x0000000100008824 */ /* 0x100fe400078e0a1d */
[--C-:B------:R-:W-:Y:S02]  /*1da50*/  @!P3 IMAD.IADD R5, R5, 0x1, -R29.reuse ;  /* 0x000000010505b824 */ /* 0x100fe400078e0a1d */
[----:B------:R-:W-:Y:S02]  /*1da60*/  IMAD.MOV R12, RZ, RZ, -R12 ;  /* 0x000000ffff0c7224 */ /* 0x000fe400078e0a0c */
[----:B------:R-:W-:Y:S01]  /*1da70*/  @!P1 IMAD.IADD R6, R6, 0x1, -R29 ;  /* 0x0000000106069824 */ /* 0x000fe200078e0a1d */
[C---:B------:R-:W-:Y:S01]  /*1da80*/  ISETP.GT.U32.AND P0, PT, R29.reuse, R0, PT ;  /* 0x000000001d00720c */ /* 0x040fe20003f04070 */
[C---:B------:R-:W-:Y:S01]  /*1da90*/  IMAD R11, R29.reuse, R12, R11 ;  /* 0x0000000c1d0b7224 */ /* 0x040fe200078e020b */
[C---:B------:R-:W-:Y:S02]  /*1daa0*/  ISETP.GT.U32.AND P3, PT, R29.reuse, R5, PT ;  /* 0x000000051d00720c */ /* 0x040fe40003f64070 */
[----:B------:R-:W-:-:S09]  /*1dab0*/  ISETP.GT.U32.AND P1, PT, R29, R6, PT ;  /* 0x000000061d00720c */ /* 0x000fd20003f24070 */
[--C-:B------:R-:W-:Y:S02]  /*1dac0*/  @!P0 IMAD.IADD R0, R0, 0x1, -R29.reuse ;  /* 0x0000000100008824 */ /* 0x100fe400078e0a1d */
[--C-:B------:R-:W-:Y:S02]  /*1dad0*/  @!P3 IMAD.IADD R5, R5, 0x1, -R29.reuse ;  /* 0x000000010505b824 */ /* 0x100fe400078e0a1d */
[----:B------:R-:W-:Y:S02]  /*1dae0*/  @!P1 IMAD.IADD R6, R6, 0x1, -R29 ;  /* 0x0000000106069824 */ /* 0x000fe400078e0a1d */
[----:B------:R-:W-:Y:S02]  /*1daf0*/  @!P2 IMAD.MOV R5, RZ, RZ, -R5 ;  /* 0x000000ffff05a224 */ /* 0x000fe400078e0a05 */
[----:B------:R-:W-:Y:S01]  /*1db00*/  @!P5 IMAD.MOV R6, RZ, RZ, -R6 ;  /* 0x000000ffff06d224 */ /* 0x000fe200078e0a06 */
[----:B--2---:R-:W-:Y:S02]  /*1db10*/  IABS R4, R20 ;  /* 0x0000001400047213 */ /* 0x004fe40000000000 */
[----:B----4-:R-:W-:-:S02]  /*1db20*/  IABS R3, R18 ;  /* 0x0000001200037213 */ /* 0x010fc40000000000 */
[----:B------:R-:W-:-:S03]  /*1db30*/  IABS R10, R14 ;  /* 0x0000000e000a7213 */ /* 0x000fc60000000000 */
[----:B------:R-:W-:Y:S01]  /*1db40*/  IMAD.HI.U32 R14, R16, R3, RZ ;  /* 0x00000003100e7227 */ /* 0x000fe200078e00ff */
[----:B------:R-:W-:Y:S02]  /*1db50*/  ISETP.GE.AND P4, PT, R20, RZ, PT ;  /* 0x000000ff1400720c */ /* 0x000fe40003f86270 */
[----:B------:R-:W2:Y:S01]  /*1db60*/  LDL.LU R20, [R1+0xb68] ;  /* 0x000b680001147983 */ /* 0x000ea20000300800 */
[----:B------:R-:W-:-:S03]  /*1db70*/  IMAD.MOV R14, RZ, RZ, -R14 ;  /* 0x000000ffff0e7224 */ /* 0x000fc600078e0a0e */
[----:B------:R-:W3:Y:S01]  /*1db80*/  LDL.LU R17, [R1+0xb70] ;  /* 0x000b700001117983 */ /* 0x000ee20000300800 */
[----:B------:R-:W-:-:S03]  /*1db90*/  IMAD R3, R29, R14, R3 ;  /* 0x0000000e1d037224 */ /* 0x000fc600078e0203 */
[----:B------:R-:W4:Y:S04]  /*1dba0*/  LDL.LU R14, [R1+0xb6c] ;  /* 0x000b6c00010e7983 */ /* 0x000f280000300800 */
[----:B------:R-:W3:Y:S01]  /*1dbb0*/  LDL.LU R12, [R1+0xb60] ;  /* 0x000b6000010c7983 */ /* 0x000ee20000300800 */
[----:B------:R-:W-:Y:S01]  /*1dbc0*/  ISETP.GE.AND P3, PT, R18, RZ, PT ;  /* 0x000000ff1200720c */ /* 0x000fe20003f66270 */
[----:B------:R-:W-:Y:S02]  /*1dbd0*/  IMAD.MOV.U32 R18, RZ, RZ, R0 ;  /* 0x000000ffff127224 */ /* 0x000fe400078e0000 */
[----:B------:R-:W-:-:S04]  /*1dbe0*/  IMAD.HI.U32 R8, R16, R10, RZ ;  /* 0x0000000a10087227 */ /* 0x000fc800078e00ff */
[----:B------:R-:W-:Y:S02]  /*1dbf0*/  @!P6 IMAD.MOV R18, RZ, RZ, -R18 ;  /* 0x000000ffff12e224 */ /* 0x000fe400078e0a12 */
[----:B------:R-:W-:Y:S01]  /*1dc00*/  IMAD.MOV R8, RZ, RZ, -R8 ;  /* 0x000000ffff087224 */ /* 0x000fe200078e0a08 */
[----:B------:R-:W-:Y:S03]  /*1dc10*/  STL [R1+0xe0], R6 ;  /* 0x0000e00601007387 */ /* 0x000fe60000100800 */
[----:B------:R-:W-:Y:S01]  /*1dc20*/  IMAD R10, R29, R8, R10 ;  /* 0x000000081d0a7224 */ /* 0x000fe200078e020a */
[----:B------:R0:W-:Y:S01]  /*1dc30*/  STL [R1+0x150], R18 ;  /* 0x0001501201007387 */ /* 0x0001e20000100800 */
[----:B------:R-:W-:-:S03]  /*1dc40*/  IMAD.MOV.U32 R8, RZ, RZ, R19 ;  /* 0x000000ffff087224 */ /* 0x000fc600078e0013 */
[----:B------:R4:W-:Y:S04]  /*1dc50*/  STL [R1+0xdc], R5 ;  /* 0x0000dc0501007387 */ /* 0x0009e80000100800 */
[----:B------:R-:W3:Y:S01]  /*1dc60*/  LDL.LU R19, [R1+0xb74] ;  /* 0x000b740001137983 */ /* 0x000ee20000300800 */
[----:B0-----:R-:W-:-:S03]  /*1dc70*/  IMAD.MOV.U32 R18, RZ, RZ, R27 ;  /* 0x000000ffff127224 */ /* 0x001fc600078e001b */
[----:B------:R-:W3:Y:S01]  /*1dc80*/  LDL.LU R27, [R1+0xb78] ;  /* 0x000b7800011b7983 */ /* 0x000ee20000300800 */
[----:B------:R-:W-:-:S04]  /*1dc90*/  IMAD.HI.U32 R7, R16, R4, RZ ;  /* 0x0000000410077227 */ /* 0x000fc800078e00ff */
[----:B------:R-:W-:-:S04]  /*1dca0*/  IMAD.MOV R7, RZ, RZ, -R7 ;  /* 0x000000ffff077224 */ /* 0x000fc800078e0a07 */
[----:B------:R-:W-:-:S05]  /*1dcb0*/  IMAD R4, R29, R7, R4 ;  /* 0x000000071d047224 */ /* 0x000fca00078e0204 */
[----:B------:R-:W-:Y:S02]  /*1dcc0*/  ISETP.GT.U32.AND P1, PT, R29, R4, PT ;  /* 0x000000041d00720c */ /* 0x000fe40003f24070 */
[----:B------:R-:W-:-:S05]  /*1dcd0*/  IABS R9, R15 ;  /* 0x0000000f00097213 */ /* 0x000fca0000000000 */
[----:B------:R-:W-:-:S06]  /*1dce0*/  IMAD.HI.U32 R7, R16, R9, RZ ;  /* 0x0000000910077227 */ /* 0x000fcc00078e00ff */
[----:B------:R-:W-:-:S05]  /*1dcf0*/  @!P1 IMAD.IADD R4, R4, 0x1, -R29 ;  /* 0x0000000104049824 */ /* 0x000fca00078e0a1d */
[C---:B------:R-:W-:Y:S01]  /*1dd00*/  ISETP.GT.U32.AND P1, PT, R29.reuse, R4, PT ;  /* 0x000000041d00720c */ /* 0x040fe20003f24070 */
[----:B------:R-:W-:Y:S01]  /*1dd10*/  IMAD.MOV R7, RZ, RZ, -R7 ;  /* 0x000000ffff077224 */ /* 0x000fe200078e0a07 */
[C---:B------:R-:W-:Y:S02]  /*1dd20*/  ISETP.GT.U32.AND P0, PT, R29.reuse, R3, PT ;  /* 0x000000031d00720c */ /* 0x040fe40003f04070 */
[C---:B------:R-:W-:Y:S01]  /*1dd30*/  ISETP.GT.U32.AND P5, PT, R29.reuse, R11, PT ;  /* 0x0000000b1d00720c */ /* 0x040fe20003fa4070 */
[C---:B------:R-:W-:Y:S01]  /*1dd40*/  IMAD R9, R29.reuse, R7, R9 ;  /* 0x000000071d097224 */ /* 0x040fe200078e0209 */
[----:B------:R-:W-:-:S07]  /*1dd50*/  ISETP.GT.U32.AND P2, PT, R29, R10, PT ;  /* 0x0000000a1d00720c */ /* 0x000fce0003f44070 */
[--C-:B------:R-:W-:Y:S01]  /*1dd60*/  @!P1 IMAD.IADD R4, R4, 0x1, -R29.reuse ;  /* 0x0000000104049824 */ /* 0x100fe200078e0a1d */
[----:B------:R-:W-:Y:S01]  /*1dd70*/  ISETP.GT.U32.AND P1, PT, R29, R9, PT ;  /* 0x000000091d00720c */ /* 0x000fe20003f24070 */
[--C-:B------:R-:W-:Y:S02]  /*1dd80*/  @!P0 IMAD.IADD R3, R3, 0x1, -R29.reuse ;  /* 0x0000000103038824 */ /* 0x100fe400078e0a1d */
[--C-:B------:R-:W-:Y:S02]  /*1dd90*/  @!P5 IMAD.IADD R11, R11, 0x1, -R29.reuse ;  /* 0x000000010b0bd824 */ /* 0x100fe400078e0a1d */
[----:B------:R-:W-:Y:S01]  /*1dda0*/  @!P2 IMAD.IADD R10, R10, 0x1, -R29 ;  /* 0x000000010a0aa824 */ /* 0x000fe200078e0a1d */
[----:B------:R-:W-:Y:S01]  /*1ddb0*/  ISETP.GT.U32.AND P5, PT, R29, R3, PT ;  /* 0x000000031d00720c */ /* 0x000fe20003fa4070 */
[----:B------:R-:W-:-:S06]  /*1ddc0*/  IMAD.MOV.U32 R6, RZ, RZ, R4 ;  /* 0x000000ffff067224 */ /* 0x000fcc00078e0004 */
[----:B------:R-:W-:Y:S01]  /*1ddd0*/  @!P1 IMAD.IADD R9, R9, 0x1, -R29 ;  /* 0x0000000109099824 */ /* 0x000fe200078e0a1d */
[----:B------:R-:W-:-:S05]  /*1dde0*/  ISETP.GT.U32.AND P1, PT, R29, R10, PT ;  /* 0x0000000a1d00720c */ /* 0x000fca0003f24070 */
[----:B------:R-:W-:Y:S01]  /*1ddf0*/  @!P5 IMAD.IADD R3, R3, 0x1, -R29 ;  /* 0x000000010303d824 */ /* 0x000fe200078e0a1d */
[----:B------:R-:W-:-:S07]  /*1de00*/  ISETP.GT.U32.AND P2, PT, R29, R11, PT ;  /* 0x0000000b1d00720c */ /* 0x000fce0003f44070 */
[--C-:B------:R-:W-:Y:S02]  /*1de10*/  @!P1 IMAD.IADD R10, R10, 0x1, -R29.reuse ;  /* 0x000000010a0a9824 */ /* 0x100fe400078e0a1d */
[----:B------:R-:W-:Y:S01]  /*1de20*/  @!P4 IMAD.MOV R6, RZ, RZ, -R6 ;  /* 0x000000ffff06c224 */ /* 0x000fe200078e0a06 */
[----:B------:R-:W-:Y:S02]  /*1de30*/  ISETP.GT.U32.AND P4, PT, R29, R9, PT ;  /* 0x000000091d00720c */ /* 0x000fe40003f84070 */
[----:B------:R-:W-:Y:S01]  /*1de40*/  ISETP.GE.AND P6, PT, R8, RZ, PT ;  /* 0x000000ff0800720c */ /* 0x000fe20003fc6270 */
[--C-:B------:R-:W-:Y:S01]  /*1de50*/  @!P2 IMAD.IADD R11, R11, 0x1, -R29.reuse ;  /* 0x000000010b0ba824 */ /* 0x100fe200078e0a1d */
[----:B------:R-:W-:Y:S01]  /*1de60*/  ISETP.GE.AND P2, PT, R15, RZ, PT ;  /* 0x000000ff0f00720c */ /* 0x000fe20003f46270 */
[----:B------:R-:W-:Y:S08]  /*1de70*/  STL [R1+0x154], R6 ;  /* 0x0001540601007387 */ /* 0x000ff00000100800 */
[----:B------:R-:W-:-:S02]  /*1de80*/  @!P4 IMAD.IADD R9, R9, 0x1, -R29 ;  /* 0x000000010909c824 */ /* 0x000fc400078e0a1d */
[----:B------:R-:W-:Y:S02]  /*1de90*/  @!P6 IMAD.MOV R11, RZ, RZ, -R11 ;  /* 0x000000ffff0be224 */ /* 0x000fe400078e0a0b */
[----:B------:R-:W-:Y:S01]  /*1dea0*/  @!P2 IMAD.MOV R9, RZ, RZ, -R9 ;  /* 0x000000ffff09a224 */ /* 0x000fe200078e0a09 */
[----:B--2---:R-:W-:-:S05]  /*1deb0*/  IABS R7, R20 ;  /* 0x0000001400077213 */ /* 0x004fca0000000000 */
[----:B------:R-:W-:Y:S01]  /*1dec0*/  IMAD.MOV.U32 R0, RZ, RZ, R7 ;  /* 0x000000ffff007224 */ /* 0x000fe200078e0007 */
[----:B----4-:R-:W-:-:S05]  /*1ded0*/  IABS R5, R14 ;  /* 0x0000000e00057213 */ /* 0x010fca0000000000 */
[----:B------:R-:W-:Y:S02]  /*1dee0*/  IMAD.MOV.U32 R7, RZ, RZ, R5 ;  /* 0x000000ffff077224 */ /* 0x000fe400078e0005 */
[----:B------:R-:W-:-:S04]  /*1def0*/  IMAD.HI.U32 R5, R16, R0, RZ ;  /* 0x0000000010057227 */ /* 0x000fc800078e00ff */
[----:B------:R-:W-:Y:S02]  /*1df00*/  IMAD.MOV R5, RZ, RZ, -R5 ;  /* 0x000000ffff057224 */ /* 0x000fe400078e0a05 */
[----:B------:R-:W-:-:S04]  /*1df10*/  IMAD.HI.U32 R4, R16, R7, RZ ;  /* 0x0000000710047227 */ /* 0x000fc800078e00ff */
[----:B------:R-:W-:Y:S02]  /*1df20*/  IMAD R0, R29, R5, R0 ;  /* 0x000000051d007224 */ /* 0x000fe400078e0200 */
[----:B------:R-:W-:-:S03]  /*1df30*/  IMAD.MOV R4, RZ, RZ, -R4 ;  /* 0x000000ffff047224 */ /* 0x000fc600078e0a04 */
[C---:B------:R-:W-:Y:S01]  /*1df40*/  ISETP.GT.U32.AND P5, PT, R29.reuse, R0, PT ;  /* 0x000000001d00720c */ /* 0x040fe20003fa4070 */
[----:B------:R-:W-:-:S05]  /*1df50*/  IMAD R7, R29, R4, R7 ;  /* 0x000000041d077224 */ /* 0x000fca00078e0207 */
[----:B------:R-:W-:Y:S02]  /*1df60*/  ISETP.GT.U32.AND P1, PT, R29, R7, PT ;  /* 0x000000071d00720c */ /* 0x000fe40003f24070 */
[----:B---3--:R-:W-:-:S05]  /*1df70*/  ISETP.GE.AND P0, PT, R12, RZ, PT ;  /* 0x000000ff0c00720c */ /* 0x008fca0003f06270 */
[----:B------:R-:W-:-:S06]  /*1df80*/  @!P5 IMAD.IADD R0, R0, 0x1, -R29 ;  /* 0x000000010000d824 */ /* 0x000fcc00078e0a1d */
[----:B------:R-:W-:Y:S01]  /*1df90*/  @!P1 IMAD.IADD R7, R7, 0x1, -R29 ;  /* 0x0000000107079824 */ /* 0x000fe200078e0a1d */
[----:B------:R-:W-:Y:S01]  /*1dfa0*/  ISETP.GT.U32.AND P1, PT, R29, R0, PT ;  /* 0x000000001d00720c */ /* 0x000fe20003f24070 */
[----:B------:R-:W-:Y:S01]  /*1dfb0*/  IMAD.MOV.U32 R12, RZ, RZ, R3 ;  /* 0x000000ffff0c7224 */ /* 0x000fe200078e0003 */
[----:B------:R-:W-:Y:S01]  /*1dfc0*/  ISETP.GE.AND P4, PT, R20, RZ, PT ;  /* 0x000000ff1400720c */ /* 0x000fe20003f86270 */
[----:B------:R-:W-:Y:S01]  /*1dfd0*/  @!P0 IMAD.MOV R10, RZ, RZ, -R10 ;  /* 0x000000ffff0a8224 */ /* 0x000fe200078e0a0a */
[----:B------:R-:W2:Y:S01]  /*1dfe0*/  LDL.LU R20, [R1+0xb7c] ;  /* 0x000b7c0001147983 */ /* 0x000ea20000300800 */
[----:B------:R-:W-:-:S03]  /*1dff0*/  @!P3 IMAD.MOV R12, RZ, RZ, -R12 ;  /* 0x000000ffff0cb224 */ /* 0x000fc600078e0a0c */
[----:B------:R-:W3:Y:S04]  /*1e000*/  LDL.LU R15, [R1+0xb80] ;  /* 0x000b8000010f7983 */ /* 0x000ee80000300800 */
[----:B------:R-:W-:Y:S01]  /*1e010*/  STL [R1+0x14c], R12 ;  /* 0x00014c0c01007387 */ /* 0x000fe20000100800 */
[----:B------:R-:W-:-:S03]  /*1e020*/  @!P1 IMAD.IADD R0, R0, 0x1, -R29 ;  /* 0x0000000100009824 */ /* 0x000fc600078e0a1d */
[----:B------:R-:W-:Y:S04]  /*1e030*/  STL [R1+0xd8], R11 ;  /* 0x0000d80b01007387 */ /* 0x000fe80000100800 */
[----:B------:R0:W-:Y:S01]  /*1e040*/  STL [R1+0x138], R10 ;  /* 0x0001380a01007387 */ /* 0x0001e20000100800 */
[----:B------:R-:W-:Y:S02]  /*1e050*/  IABS R5, R27 ;  /* 0x0000001b00057213 */ /* 0x000fe40000000000 */
[----:B------:R-:W-:Y:S01]  /*1e060*/  ISETP.GE.AND P1, PT, R27, RZ, PT ;  /* 0x000000ff1b00720c */ /* 0x000fe20003f26270 */
[----:B0-----:R-:W-:Y:S01]  /*1e070*/  IMAD.MOV.U32 R10, RZ, RZ, R0 ;  /* 0x000000ffff0a7224 */ /* 0x001fe200078e0000 */
[----:B------:R0:W-:Y:S03]  /*1e080*/  STL [R1+0x13c], R9 ;  /* 0x00013c0901007387 */ /* 0x0001e60000100800 */
[----:B------:R-:W-:Y:S01]  /*1e090*/  @!P4 IMAD.MOV R10, RZ, RZ, -R10 ;  /* 0x000000ffff0ac224 */ /* 0x000fe200078e0a0a */
[----:B------:R-:W4:Y:S01]  /*1e0a0*/  LDL.LU R27, [R1+0xb88] ;  /* 0x000b8800011b7983 */ /* 0x000f220000300800 */
[----:B------:R-:W-:-:S02]  /*1e0b0*/  IABS R6, R19 ;  /* 0x0000001300067213 */ /* 0x000fc40000000000 */
[----:B------:R-:W-:Y:S01]  /*1e0c0*/  ISETP.GE.AND P2, PT, R19, RZ, PT ;  /* 0x000000ff1300720c */ /* 0x000fe20003f46270 */
[----:B------:R-:W-:Y:S04]  /*1e0d0*/  STL [R1+0x148], R10 ;  /* 0x0001480a01007387 */ /* 0x000fe80000100800 */
[----:B------:R-:W4:Y:S01]  /*1e0e0*/  LDL.LU R19, [R1+0xbac] ;  /* 0x000bac0001137983 */ /* 0x000f220000300800 */
[----:B------:R-:W-:-:S05]  /*1e0f0*/  IABS R8, R17 ;  /* 0x0000001100087213 */ /* 0x000fca0000000000 */
[----:B------:R-:W-:-:S04]  /*1e100*/  IMAD.HI.U32 R4, R16, R8, RZ ;  /* 0x0000000810047227 */ /* 0x000fc800078e00ff */
[----:B------:R-:W-:Y:S01]  /*1e110*/  IMAD.MOV R4, RZ, RZ, -R4 ;  /* 0x000000ffff047224 */ /* 0x000fe200078e0a04 */
[----:B------:R-:W-:-:S03]  /*1e120*/  ISETP.GT.U32.AND P3, PT, R29, R7, PT ;  /* 0x000000071d00720c */ /* 0x000fc60003f64070 */
[----:B------:R-:W-:Y:S02]  /*1e130*/  IMAD R8, R29, R4, R8 ;  /* 0x000000041d087224 */ /* 0x000fe400078e0208 */
[----:B------:R-:W-:-:S03]  /*1e140*/  IMAD.HI.U32 R4, R16, R6, RZ ;  /* 0x0000000610047227 */ /* 0x000fc600078e00ff */
[----:B------:R-:W-:Y:S01]  /*1e150*/  ISETP.GT.U32.AND P6, PT, R29, R8, PT ;  /* 0x000000081d00720c */ /* 0x000fe20003fc4070 */
[----:B------:R-:W-:-:S04]  /*1e160*/  IMAD.HI.U32 R3, R16, R5, RZ ;  /* 0x0000000510037227 */ /* 0x000fc800078e00ff */
[----:B------:R-:W-:Y:S02]  /*1e170*/  IMAD.MOV R4, RZ, RZ, -R4 ;  /* 0x000000ffff047224 */ /* 0x000fe400078e0a04 */
[----:B------:R-:W-:Y:S02]  /*1e180*/  IMAD.MOV R3, RZ, RZ, -R3 ;  /* 0x000000ffff037224 */ /* 0x000fe400078e0a03 */
[C---:B------:R-:W-:Y:S02]  /*1e190*/  IMAD R6, R29.reuse, R4, R6 ;  /* 0x000000041d067224 */ /* 0x040fe400078e0206 */
[----:B------:R-:W-:Y:S02]  /*1e1a0*/  IMAD R5, R29, R3, R5 ;  /* 0x000000031d057224 */ /* 0x000fe400078e0205 */
[--C-:B------:R-:W-:Y:S01]  /*1e1b0*/  @!P3 IMAD.IADD R7, R7, 0x1, -R29.reuse ;  /* 0x000000010707b824 */ /* 0x100fe200078e0a1d */
[C---:B------:R-:W-:Y:S01]  /*1e1c0*/  ISETP.GT.U32.AND P3, PT, R29.reuse, R6, PT ;  /* 0x000000061d00720c */ /* 0x040fe20003f64070 */
[----:B------:R-:W-:Y:S01]  /*1e1d0*/  @!P6 IMAD.IADD R8, R8, 0x1, -R29 ;  /* 0x000000010808e824 */ /* 0x000fe200078e0a1d */
[----:B------:R-:W-:-:S02]  /*1e1e0*/  ISETP.GT.U32.AND P4, PT, R29, R5, PT ;  /* 0x000000051d00720c */ /* 0x000fc40003f84070 */
[----:B------:R-:W-:Y:S02]  /*1e1f0*/  ISETP.GE.AND P5, PT, R14, RZ, PT ;  /* 0x000000ff0e00720c */ /* 0x000fe40003fa6270 */
[----:B------:R-:W-:Y:S01]  /*1e200*/  ISETP.GT.U32.AND P6, PT, R29, R8, PT ;  /* 0x000000081d00720c */ /* 0x000fe20003fc4070 */
[----:B0-----:R-:W-:Y:S01]  /*1e210*/  IMAD.MOV.U32 R9, RZ, RZ, R7 ;  /* 0x000000ffff097224 */ /* 0x001fe200078e0007 */
[----:B------:R-:W-:-:S05]  /*1e220*/  ISETP.GE.AND P0, PT, R17, RZ, PT ;  /* 0x000000ff1100720c */ /* 0x000fca0003f06270 */
[--C-:B------:R-:W-:Y:S02]  /*1e230*/  @!P3 IMAD.IADD R6, R6, 0x1, -R29.reuse ;  /* 0x000000010606b824 */ /* 0x100fe400078e0a1d */
[----:B------:R-:W-:Y:S02]  /*1e240*/  @!P4 IMAD.IADD R5, R5, 0x1, -R29 ;  /* 0x000000010505c824 */ /* 0x000fe400078e0a1d */
[----:B------:R-:W-:Y:S01]  /*1e250*/  @!P5 IMAD.MOV R9, RZ, RZ, -R9 ;  /* 0x000000ffff09d224 */ /* 0x000fe200078e0a09 */
[C---:B------:R-:W-:Y:S01]  /*1e260*/  ISETP.GT.U32.AND P3, PT, R29.reuse, R6, PT ;  /* 0x000000061d00720c */ /* 0x040fe20003f64070 */
[----:B------:R-:W-:Y:S01]  /*1e270*/  @!P6 IMAD.IADD R8, R8, 0x1, -R29 ;  /* 0x000000010808e824 */ /* 0x000fe200078e0a1d */
[----:B------:R-:W-:-:S03]  /*1e280*/  ISETP.GT.U32.AND P4, PT, R29, R5, PT ;  /* 0x000000051d00720c */ /* 0x000fc60003f84070 */
[----:B------:R-:W-:-:S04]  /*1e290*/  IMAD.MOV.U32 R11, RZ, RZ, R8 ;  /* 0x000000ffff0b7224 */ /* 0x000fc800078e0008 */
[----:B------:R-:W-:-:S04]  /*1e2a0*/  @!P0 IMAD.MOV R11, RZ, RZ, -R11 ;  /* 0x000000ffff0b8224 */ /* 0x000fc800078e0a0b */
[--C-:B------:R-:W-:Y:S02]  /*1e2b0*/  @!P3 IMAD.IADD R6, R6, 0x1, -R29.reuse ;  /* 0x000000010606b824 */ /* 0x100fe400078e0a1d */
[----:B------:R-:W-:Y:S02]  /*1e2c0*/  @!P4 IMAD.IADD R5, R5, 0x1, -R29 ;  /* 0x000000010505c824 */ /* 0x000fe400078e0a1d */
[----:B------:R-:W-:Y:S02]  /*1e2d0*/  IMAD.MOV.U32 R12, RZ, RZ, R6 ;  /* 0x000000ffff0c7224 */ /* 0x000fe400078e0006 */
[----:B------:R-:W-:Y:S02]  /*1e2e0*/  IMAD.MOV.U32 R6, RZ, RZ, R5 ;  /* 0x000000ffff067224 */ /* 0x000fe400078e0005 */
[----:B------:R-:W-:Y:S02]  /*1e2f0*/  @!P2 IMAD.MOV R12, RZ, RZ, -R12 ;  /* 0x000000ffff0ca224 */ /* 0x000fe400078e0a0c */
[----:B------:R-:W-:Y:S01]  /*1e300*/  @!P1 IMAD.MOV R6, RZ, RZ, -R6 ;  /* 0x000000ffff069224 */ /* 0x000fe200078e0a06 */
[----:B--2---:R-:W-:-:S02]  /*1e310*/  IABS R4, R20 ;  /* 0x0000001400047213 */ /* 0x004fc40000000000 */
[----:B------:R-:W-:Y:S02]  /*1e320*/  ISETP.GE.AND P5, PT, R20, RZ, PT ;  /* 0x000000ff1400720c */ /* 0x000fe40003fa6270 */
[----:B------:R-:W2:Y:S04]  /*1e330*/  LDL R20, [R1+0xb8c] ;  /* 0x000b8c0001147983 */ /* 0x000ea80000100800 */
[----:B------:R-:W-:Y:S04]  /*1e340*/  STL [R1+0x144], R9 ;  /* 0x0001440901007387 */ /* 0x000fe80000100800 */
[----:B------:R-:W2:Y:S04]  /*1e350*/  LDL.LU R17, [R1+0xb90] ;  /* 0x000b900001117983 */ /* 0x000ea80000300800 */
[----:B------:R0:W-:Y:S01]  /*1e360*/  STL [R1+0x140], R11 ;  /* 0x0001400b01007387 */ /* 0x0001e20000100800 */
[----:B---3--:R-:W-:-:S02]  /*1e370*/  IABS R3, R15 ;  /* 0x0000000f00037213 */ /* 0x008fc40000000000 */
[----:B------:R-:W-:Y:S02]  /*1e380*/  ISETP.GE.AND P6, PT, R15, RZ, PT ;  /* 0x000000ff0f00720c */ /* 0x000fe40003fc6270 */
[----:B----4-:R-:W-:Y:S02]  /*1e390*/  ISETP.GE.AND P3, PT, R19, RZ, PT ;  /* 0x000000ff1300720c */ /* 0x010fe40003f66270 */
[----:B0-----:R-:W-:Y:S02]  /*1e3a0*/  IABS R11, R19 ;  /* 0x00000013000b7213 */ /* 0x001fe40000000000 */
[----:B------:R-:W3:Y:S04]  /*1e3b0*/  LDL.LU R19, [R1+0xb9c] ;  /* 0x000b9c0001137983 */ /* 0x000ee80000300800 */
[----:B------:R0:W-:Y:S04]  /*1e3c0*/  STL [R1+0x128], R12 ;  /* 0x0001280c01007387 */ /* 0x0001e80000100800 */
[----:B------:R-:W4:Y:S04]  /*1e3d0*/  LDL R14, [R1+0xb94] ;  /* 0x000b9400010e7983 */ /* 0x000f280000100800 */
[----:B------:R1:W-:Y:S04]  /*1e3e0*/  STL [R1+0x130], R6 ;  /* 0x0001300601007387 */ /* 0x0003e80000100800 */
[----:B------:R-:W4:Y:S01]  /*1e3f0*/  LDL R15, [R1+0xb98] ;  /* 0x000b9800010f7983 */ /* 0x000f220000100800 */
[----:B------:R-:W-:-:S04]  /*1e400*/  IMAD.HI.U32 R9, R16, R4, RZ ;  /* 0x0000000410097227 */ /* 0x000fc800078e00ff */
[----:B------:R-:W-:-:S04]  /*1e410*/  IMAD.MOV R9, RZ, RZ, -R9 ;  /* 0x000000ffff097224 */ /* 0x000fc800078e0a09 */
[----:B------:R-:W-:-:S05]  /*1e420*/  IMAD R4, R29, R9, R4 ;  /* 0x000000091d047224 */ /* 0x000fca00078e0204 */
[----:B------:R-:W-:Y:S02]  /*1e430*/  ISETP.GT.U32.AND P2, PT, R29, R4, PT ;  /* 0x000000041d00720c */ /* 0x000fe40003f44070 */
[----:B------:R-:W-:Y:S01]  /*1e440*/  IABS R0, R18 ;  /* 0x0000001200007213 */ /* 0x000fe20000000000 */
[----:B------:R-:W-:-:S04]  /*1e450*/  IMAD.HI.U32 R10, R16, R3, RZ ;  /* 0x00000003100a7227 */ /* 0x000fc800078e00ff */
[----:B------:R-:W-:-:S06]  /*1e460*/  IMAD.HI.U32 R7, R16, R0, RZ ;  /* 0x0000000010077227 */ /* 0x000fcc00078e00ff */
[----:B------:R-:W-:Y:S02]  /*1e470*/  @!P2 IMAD.IADD R4, R4, 0x1, -R29 ;  /* 0x000000010404a824 */ /* 0x000fe400078e0a1d */
[----:B------:R-:W-:Y:S02]  /*1e480*/  IMAD.MOV R8, RZ, RZ, -R10 ;  /* 0x000000ffff087224 */ /* 0x000fe400078e0a0a */
[----:B0-----:R-:W-:Y:S01]  /*1e490*/  IMAD.HI.U32 R12, R16, R11, RZ ;  /* 0x0000000b100c7227 */ /* 0x001fe200078e00ff */
[----:B------:R-:W-:-:S03]  /*1e4a0*/  ISETP.GT.U32.AND P2, PT, R29, R4, PT ;  /* 0x000000041d00720c */ /* 0x000fc60003f44070 */
[----:B------:R-:W-:Y:S02]  /*1e4b0*/  IMAD.MOV R7, RZ, RZ, -R7 ;  /* 0x000000ffff077224 */ /* 0x000fe400078e0a07 */
[C---:B------:R-:W-:Y:S02]  /*1e4c0*/  IMAD R3, R29.reuse, R8, R3 ;  /* 0x000000081d037224 */ /* 0x040fe400078e0203 */
[----:B------:R-:W-:Y:S02]  /*1e4d0*/  IMAD.MOV R12, RZ, RZ, -R12 ;  /* 0x000000ffff0c7224 */ /* 0x000fe400078e0a0c */
[C---:B------:R-:W-:Y:S01]  /*1e4e0*/  IMAD R0, R29.reuse, R7, R0 ;  /* 0x000000071d007224 */ /* 0x040fe200078e0200 */
[C---:B------:R-:W-:Y:S01]  /*1e4f0*/  ISETP.GT.U32.AND P4, PT, R29.reuse, R3, PT ;  /* 0x000000031d00720c */ /* 0x040fe20003f84070 */
[C---:B------:R-:W-:Y:S01]  /*1e500*/  IMAD R11, R29.reuse, R12, R11 ;  /* 0x0000000c1d0b7224 */ /* 0x040fe200078e020b */
[----:B------:R-:W-:Y:S01]  /*1e510*/  IABS R10, R27 ;  /* 0x0000001b000a7213 */ /* 0x000fe20000000000 */
[----:B------:R-:W-:Y:S01]  /*1e520*/  @!P2 IMAD.IADD R4, R4, 0x1, -R29 ;  /* 0x000000010404a824 */ /* 0x000fe200078e0a1d */
[----:B------:R-:W-:-:S02]  /*1e530*/  ISETP.GT.U32.AND P1, PT, R29, R0, PT ;  /* 0x000000001d00720c */ /* 0x000fc40003f24070 */
[----:B------:R-:W-:Y:S01]  /*1e540*/  ISETP.GT.U32.AND P2, PT, R29, R11, PT ;  /* 0x0000000b1d00720c */ /* 0x000fe20003f44070 */
[----:B------:R-:W-:-:S04]  /*1e550*/  IMAD.HI.U32 R8, R16, R10, RZ ;  /* 0x0000000a10087227 */ /* 0x000fc800078e00ff */
[----:B------:R-:W-:Y:S02]  /*1e560*/  IMAD.MOV R8, RZ, RZ, -R8 ;  /* 0x000000ffff087224 */ /* 0x000fe400078e0a08 */
[--C-:B------:R-:W-:Y:S02]  /*1e570*/  @!P4 IMAD.IADD R3, R3, 0x1, -R29.reuse ;  /* 0x000000010303c824 */ /* 0x100fe400078e0a1d */
[C---:B------:R-:W-:Y:S02]  /*1e580*/  IMAD R10, R29.reuse, R8, R10 ;  /* 0x000000081d0a7224 */ /* 0x040fe400078e020a */
[--C-:B------:R-:W-:Y:S01]  /*1e590*/  @!P1 IMAD.IADD R0, R0, 0x1, -R29.reuse ;  /* 0x0000000100009824 */ /* 0x100fe200078e0a1d */
[----:B------:R-:W-:Y:S01]  /*1e5a0*/  ISETP.GT.U32.AND P4, PT, R29, R3, PT ;  /* 0x000000031d00720c */ /* 0x000fe20003f84070 */
[----:B------:R-:W-:Y:S01]  /*1e5b0*/  @!P2 IMAD.IADD R11, R11, 0x1, -R29 ;  /* 0x000000010b0ba824 */ /* 0x000fe200078e0a1d */
[----:B------:R-:W-:Y:S02]  /*1e5c0*/  ISETP.GE.AND P0, PT, R18, RZ, PT ;  /* 0x000000ff1200720c */ /* 0x000fe40003f06270 */
[----:B------:R-:W-:Y:S01]  /*1e5d0*/  ISETP.GT.U32.AND P1, PT, R29, R0, PT ;  /* 0x000000001d00720c */ /* 0x000fe20003f24070 */
[----:B------:R-:W4:Y:S01]  /*1e5e0*/  LDL.LU R18, [R1+0xba0] ;  /* 0x000ba00001127983 */ /* 0x000f220000300800 */
[----:B------:R-:W-:-:S07]  /*1e5f0*/  @!P5 IMAD.MOV R4, RZ, RZ, -R4 ;  /* 0x000000ffff04d224 */ /* 0x000fce00078e0a04 */
[----:B------:R-:W-:Y:S01]  /*1e600*/  @!P4 IMAD.IADD R3, R3, 0x1, -R29 ;  /* 0x000000010303c824 */ /* 0x000fe200078e0a1d */
[----:B------:R-:W-:-:S03]  /*1e610*/  ISETP.GT.U32.AND P4, PT, R29, R10, PT ;  /* 0x0000000a1d00720c */ /* 0x000fc60003f84070 */
[----:B------:R-:W-:Y:S02]  /*1e620*/  @!P6 IMAD.MOV R3, RZ, RZ, -R3 ;  /* 0x000000ffff03e224 */ /* 0x000fe400078e0a03 */
[----:B------:R-:W-:-:S08]  /*1e630*/  @!P1 IMAD.IADD R0, R0, 0x1, -R29 ;  /* 0x0000000100009824 */ /* 0x000fd000078e0a1d */
[----:B------:R-:W-:Y:S01]  /*1e640*/  @!P4 IMAD.IADD R10, R10, 0x1, -R29 ;  /* 0x000000010a0ac824 */ /* 0x000fe200078e0a1d */
[----:B------:R-:W-:Y:S02]  /*1e650*/  ISETP.GE.AND P4, PT, R27, RZ, PT ;  /* 0x000000ff1b00720c */ /* 0x000fe40003f86270 */
[----:B--2---:R-:W-:-:S05]  /*1e660*/  IABS R7, R17 ;  /* 0x0000001100077213 */ /* 0x004fca0000000000 */
[----:B------:R-:W-:-:S04]  /*1e670*/  IMAD.HI.U32 R5, R16, R7, RZ ;  /* 0x0000000710057227 */ /* 0x000fc800078e00ff */
[----:B------:R-:W-:Y:S01]  /*1e680*/  IMAD.MOV R5, RZ, RZ, -R5 ;  /* 0x000000ffff057224 */ /* 0x000fe200078e0a05 */
[----:B------:R-:W-:Y:S02]  /*1e690*/  IABS R9, R20 ;  /* 0x0000001400097213 */ /* 0x000fe40000000000 */
[----:B------:R-:W2:Y:S01]  /*1e6a0*/  LDL.LU R20, [R1+0xba4] ;  /* 0x000ba40001147983 */ /* 0x000ea20000300800 */
[----:B------:R-:W-:Y:S02]  /*1e6b0*/  IMAD R7, R29, R5, R7 ;  /* 0x000000051d077224 */ /* 0x000fe400078e0207 */
[----:B-1----:R-:W-:-:S03]  /*1e6c0*/  IMAD.HI.U32 R6, R16, R9, RZ ;  /* 0x0000000910067227 */ /* 0x002fc600078e00ff */
[----:B------:R-:W-:Y:S01]  /*1e6d0*/  ISETP.GT.U32.AND P2, PT, R29, R7, PT ;  /* 0x000000071d00720c */ /* 0x000fe20003f44070 */
[----:B------:R-:W-:Y:S01]  /*1e6e0*/  IMAD.MOV R6, RZ, RZ, -R6 ;  /* 0x000000ffff067224 */ /* 0x000fe200078e0a06 */
[----:B---3--:R-:W-:-:S05]  /*1e6f0*/  IABS R5, R19 ;  /* 0x0000001300057213 */ /* 0x008fca0000000000 */
[----:B------:R-:W-:-:S04]  /*1e700*/  IMAD.HI.U32 R8, R16, R5, RZ ;  /* 0x0000000510087227 */ /* 0x000fc800078e00ff */
[----:B------:R-:W-:Y:S02]  /*1e710*/  IMAD.MOV R8, RZ, RZ, -R8 ;  /* 0x000000ffff087224 */ /* 0x000fe400078e0a08 */
[C---:B------:R-:W-:Y:S01]  /*1e720*/  IMAD R9, R29.reuse, R6, R9 ;  /* 0x000000061d097224 */ /* 0x040fe200078e0209 */
[----:B----4-:R-:W-:Y:S01]  /*1e730*/  IABS R6, R14 ;  /* 0x0000000e00067213 */ /* 0x010fe20000000000 */
[----:B------:R-:W-:Y:S02]  /*1e740*/  IMAD R5, R29, R8, R5 ;  /* 0x000000081d057224 */ /* 0x000fe400078e0205 */
[----:B------:R-:W3:Y:S01]  /*1e750*/  LDL.LU R8, [R1+0xb8c] ;  /* 0x000b8c0001087983 */ /* 0x000ee20000300800 */
[----:B------:R-:W-:Y:S01]  /*1e760*/  IABS R12, R15 ;  /* 0x0000000f000c7213 */ /* 0x000fe20000000000 */
[----:B------:R-:W-:-:S04]  /*1e770*/  @!P2 IMAD.IADD R7, R7, 0x1, -R29 ;  /* 0x000000010707a824 */ /* 0x000fc800078e0a1d */
[----:B------:R-:W-:-:S04]  /*1e780*/  IMAD.HI.U32 R14, R16, R12, RZ ;  /* 0x0000000c100e7227 */ /* 0x000fc800078e00ff */
[----:B------:R-:W-:Y:S01]  /*1e790*/  IMAD.MOV R14, RZ, RZ, -R14 ;  /* 0x000000ffff0e7224 */ /* 0x000fe200078e0a0e */
[----:B------:R-:W-:Y:S01]  /*1e7a0*/  ISETP.GT.U32.AND P6, PT, R29, R7, PT ;  /* 0x000000071d00720c */ /* 0x000fe20003fc4070 */
[----:B------:R0:W-:Y:S01]  /*1e7b0*/  STL [R1+0xd0], R4 ;  /* 0x0000d00401007387 */ /* 0x0001e20000100800 */
[----:B------:R-:W-:-:S04]  /*1e7c0*/  IMAD.HI.U32 R15, R16, R6, RZ ;  /* 0x00000006100f7227 */ /* 0x000fc800078e00ff */
[C---:B------:R-:W-:Y:S02]  /*1e7d0*/  IMAD R12, R29.reuse, R14, R12 ;  /* 0x0000000e1d0c7224 */ /* 0x040fe400078e020c */
[----:B------:R-:W4:Y:S01]  /*1e7e0*/  LDL.LU R14, [R1+0xb94] ;  /* 0x000b9400010e7983 */ /* 0x000f220000300800 */
[----:B------:R-:W-:Y:S02]  /*1e7f0*/  IMAD.MOV R15, RZ, RZ, -R15 ;  /* 0x000000ffff0f7224 */ /* 0x000fe400078e0a0f */
[----:B0-----:R-:W-:Y:S01]  /*1e800*/  IMAD.MOV.U32 R4, RZ, RZ, R0 ;  /* 0x000000ffff047224 */ /* 0x001fe200078e0000 */
[----:B------:R0:W-:Y:S01]  /*1e810*/  STL [R1+0xcc], R3 ;  /* 0x0000cc0301007387 */ /* 0x0001e20000100800 */
[----:B------:R-:W-:Y:S02]  /*1e820*/  IMAD R6, R29, R15, R6 ;  /* 0x0000000f1d067224 */ /* 0x000fe400078e0206 */
[----:B------:R-:W-:Y:S01]  /*1e830*/  @!P0 IMAD.MOV R4, RZ, RZ, -R4 ;  /* 0x000000ffff048224 */ /* 0x000fe200078e0a04 */
[----:B------:R-:W4:Y:S01]  /*1e840*/  LDL.LU R15, [R1+0xb98] ;  /* 0x000b9800010f7983 */ /* 0x000f220000300800 */
[----:B------:R-:W-:Y:S01]  /*1e850*/  @!P6 IMAD.IADD R7, R7, 0x1, -R29 ;  /* 0x000000010707e824 */ /* 0x000fe200078e0a1d */
[----:B------:R-:W-:-:S02]  /*1e860*/  ISETP.GE.AND P6, PT, R17, RZ, PT ;  /* 0x000000ff1100720c */ /* 0x000fc40003fc6270 */
[----:B------:R-:W4:Y:S04]  /*1e870*/  LDL.LU R27, [R1+0xba8] ;  /* 0x000ba800011b7983 */ /* 0x000f280000300800 */
[----:B------:R-:W-:Y:S04]  /*1e880*/  STL [R1+0xc4], R4 ;  /* 0x0000c40401007387 */ /* 0x000fe80000100800 */
[----:B------:R-:W4:Y:S01]  /*1e890*/  LDL R17, [R1+0xbb0] ;  /* 0x000bb00001117983 */ /* 0x000f220000100800 */
[C---:B------:R-:W-:Y:S02]  /*1e8a0*/  ISETP.GT.U32.AND P1, PT, R29.reuse, R9, PT ;  /* 0x000000091d00720c */ /* 0x040fe40003f24070 */
[----:B------:R-:W-:-:S11]  /*1e8b0*/  ISETP.GT.U32.AND P2, PT, R29, R10, PT ;  /* 0x0000000a1d00720c */ /* 0x000fd60003f44070 */
[--C-:B------:R-:W-:Y:S01]  /*1e8c0*/  @!P1 IMAD.IADD R9, R9, 0x1, -R29.reuse ;  /* 0x0000000109099824 */ /* 0x100fe200078e0a1d */
[C---:B------:R-:W-:Y:S02]  /*1e8d0*/  ISETP.GT.U32.AND P1, PT, R29.reuse, R11, PT ;  /* 0x0000000b1d00720c */ /* 0x040fe40003f24070 */
[C---:B------:R-:W-:Y:S02]  /*1e8e0*/  ISETP.GT.U32.AND P0, PT, R29.reuse, R6, PT ;  /* 0x000000061d00720c */ /* 0x040fe40003f04070 */
[C---:B------:R-:W-:Y:S01]  /*1e8f0*/  ISETP.GT.U32.AND P5, PT, R29.reuse, R9, PT ;  /* 0x000000091d00720c */ /* 0x040fe20003fa4070 */
[----:B------:R-:W-:Y:S01]  /*1e900*/  @!P2 IMAD.IADD R10, R10, 0x1, -R29 ;  /* 0x000000010a0aa824 */ /* 0x000fe200078e0a1d */
[----:B------:R-:W-:-:S07]  /*1e910*/  ISETP.GT.U32.AND P2, PT, R29, R5, PT ;  /* 0x000000051d00720c */ /* 0x000fce0003f44070 */
[--C-:B------:R-:W-:Y:S01]  /*1e920*/  @!P1 IMAD.IADD R11, R11, 0x1, -R29.reuse ;  /* 0x000000010b0b9824 */ /* 0x100fe200078e0a1d */
[----:B------:R-:W-:Y:S01]  /*1e930*/  ISETP.GT.U32.AND P1, PT, R29, R12, PT ;  /* 0x0000000c1d00720c */ /* 0x000fe20003f24070 */
[--C-:B------:R-:W-:Y:S02]  /*1e940*/  @!P0 IMAD.IADD R6, R6, 0x1, -R29.reuse ;  /* 0x0000000106068824 */ /* 0x100fe400078e0a1d */
[--C-:B------:R-:W-:Y:S02]  /*1e950*/  @!P5 IMAD.IADD R9, R9, 0x1, -R29.reuse ;  /* 0x000000010909d824 */ /* 0x100fe400078e0a1d */
[----:B------:R-:W-:Y:S01]  /*1e960*/  @!P2 IMAD.IADD R5, R5, 0x1, -R29 ;  /* 0x000000010505a824 */ /* 0x000fe200078e0a1d */
[----:B------:R-:W-:Y:S01]  /*1e970*/  ISETP.GT.U32.AND P2, PT, R29, R6, PT ;  /* 0x000000061d00720c */ /* 0x000fe20003f44070 */
[----:B------:R-:W-:-:S06]  /*1e980*/  @!P3 IMAD.MOV R11, RZ, RZ, -R11 ;  /* 0x000000ffff0bb224 */ /* 0x000fcc00078e0a0b */
[----:B------:R-:W-:Y:S02]  /*1e990*/  @!P1 IMAD.IADD R12, R12, 0x1, -R29 ;  /* 0x000000010c0c9824 */ /* 0x000fe400078e0a1d */
[----:B------:R-:W-:-:S03]  /*1e9a0*/  @!P4 IMAD.MOV R10, RZ, RZ, -R10 ;  /* 0x000000ffff0ac224 */ /* 0x000fc600078e0a0a */
[C---:B------:R-:W-:Y:S02]  /*1e9b0*/  ISETP.GT.U32.AND P3, PT, R29.reuse, R12, PT ;  /* 0x0000000c1d00720c */ /* 0x040fe40003f64070 */
[----:B------:R-:W-:Y:S01]  /*1e9c0*/  ISETP.GT.U32.AND P4, PT, R29, R5, PT ;  /* 0x000000051d00720c */ /* 0x000fe20003f84070 */
[----:B------:R-:W-:Y:S01]  /*1e9d0*/  @!P6 IMAD.MOV R7, RZ, RZ, -R7 ;  /* 0x000000ffff07e224 */ /* 0x000fe200078e0a07 */
[----:B------:R-:W-:Y:S01]  /*1e9e0*/  STL [R1+0xbc], R11 ;  /* 0x0000bc0b01007387 */ /* 0x000fe20000100800 */
[----:B------:R-:W-:-:S03]  /*1e9f0*/  @!P2 IMAD.IADD R6, R6, 0x1, -R29 ;  /* 0x000000010606a824 */ /* 0x000fc600078e0a1d */
[----:B------:R-:W-:Y:S01]  /*1ea00*/  STL [R1+0xb8], R10 ;  /* 0x0000b80a01007387 */ /* 0x000fe20000100800 */
[----:B0-----:R-:W-:-:S04]  /*1ea10*/  IABS R3, R18 ;  /* 0x0000001200037213 */ /* 0x001fc80000000000 */
[--C-:B------:R-:W-:Y:S01]  /*1ea20*/  @!P3 IMAD.IADD R12, R12, 0x1, -R29.reuse ;  /* 0x000000010c0cb824 */ /* 0x100fe200078e0a1d */
[----:B------:R-:W-:Y:S01]  /*1ea30*/  ISETP.GE.AND P2, PT, R18, RZ, PT ;  /* 0x000000ff1200720c */ /* 0x000fe20003f46270 */
[----:B------:R-:W-:Y:S01]  /*1ea40*/  @!P4 IMAD.IADD R5, R5, 0x1, -R29 ;  /* 0x000000010505c824 */ /* 0x000fe200078e0a1d */
[----:B--2---:R-:W-:Y:S02]  /*1ea50*/  IABS R0, R20 ;  /* 0x0000001400007213 */ /* 0x004fe40000000000 */
[----:B------:R-:W-:Y:S02]  /*1ea60*/  ISETP.GE.AND P4, PT, R20, RZ, PT ;  /* 0x000000ff1400720c */ /* 0x000fe40003f86270 */
[----:B---3--:R-:W-:-:S13]  /*1ea70*/  ISETP.GE.AND P5, PT, R8, RZ, PT ;  /* 0x000000ff0800720c */ /* 0x008fda0003fa6270 */
[----:B------:R-:W-:Y:S01]  /*1ea80*/  @!P5 IMAD.MOV R9, RZ, RZ, -R9 ;  /* 0x000000ffff09d224 */ /* 0x000fe200078e0a09 */
[----:B------:R-:W-:Y:S02]  /*1ea90*/  ISETP.GE.AND P5, PT, R19, RZ, PT ;  /* 0x000000ff1300720c */ /* 0x000fe40003fa6270 */
[----:B------:R-:W2:Y:S01]  /*1eaa0*/  LDL.LU R19, [R1+0xbc4] ;  /* 0x000bc40001137983 */ /* 0x000ea20000300800 */
[----:B----4-:R-:W-:-:S03]  /*1eab0*/  ISETP.GE.AND P0, PT, R14, RZ, PT ;  /* 0x000000ff0e00720c */ /* 0x010fc60003f06270 */
[----:B------:R-:W-:Y:S04]  /*1eac0*/  STL [R1+0xb4], R9 ;  /* 0x0000b40901007387 */ /* 0x000fe80000100800 */
[----:B------:R0:W-:Y:S01]  /*1ead0*/  STL [R1+0xb0], R7 ;  /* 0x0000b00701007387 */ /* 0x0001e20000100800 */
[----:B------:R-:W-:-:S03]  /*1eae0*/  ISETP.GE.AND P1, PT, R15, RZ, PT ;  /* 0x000000ff0f00720c */ /* 0x000fc60003f26270 */
[----:B------:R-:W3:Y:S04]  /*1eaf0*/  LDL R14, [R1+0xbb4] ;  /* 0x000bb400010e7983 */ /* 0x000ee80000100800 */
[----:B------:R-:W4:Y:S01]  /*1eb00*/  LDL R15, [R1+0xbb8] ;  /* 0x000bb800010f7983 */ /* 0x000f220000100800 */
[----:B0-----:R-:W-:-:S03]  /*1eb10*/  IMAD.MOV.U32 R7, RZ, RZ, R6 ;  /* 0x000000ffff077224 */ /* 0x001fc600078e0006 */
[----:B------:R-:W2:Y:S01]  /*1eb20*/  LDL R18, [R1+0xbc0] ;  /* 0x000bc00001127983 */ /* 0x000ea20000100800 */
[----:B------:R-:W-:Y:S01]  /*1eb30*/  @!P0 IMAD.MOV R7, RZ, RZ, -R7 ;  /* 0x000000ffff078224 */ /* 0x000fe200078e0a07 */
[----:B------:R-:W-:Y:S02]  /*1eb40*/  IABS R10, R17 ;  /* 0x00000011000a7213 */ /* 0x000fe40000000000 */
[----:B------:R-:W2:Y:S01]  /*1eb50*/  LDL R17, [R1+0xbbc] ;  /* 0x000bbc0001117983 */ /* 0x000ea20000100800 */
[----:B------:R-:W-:Y:S02]  /*1eb60*/  IABS R11, R27 ;  /* 0x0000001b000b7213 */ /* 0x000fe40000000000 */
[----:B------:R-:W-:Y:S01]  /*1eb70*/  ISETP.GE.AND P0, PT, R27, RZ, PT ;  /* 0x000000ff1b00720c */ /* 0x000fe20003f06270 */
[----:B------:R0:W-:Y:S04]  /*1eb80*/  STL [R1+0x2144], R12 ;  /* 0x0021440c01007387 */ /* 0x0001e80000100800 */
[----:B------:R-:W2:Y:S04]  /*1eb90*/  LDL.LU R20, [R1+0xbc8] ;  /* 0x000bc80001147983 */ /* 0x000ea80000300800 */
[----:B------:R-:W2:Y:S04]  /*1eba0*/  LDL.LU R27, [R1+0xbcc] ;  /* 0x000bcc00011b7983 */ /* 0x000ea80000300800 */
[----:B------:R4:W-:Y:S04]  /*1ebb0*/  STL [R1+0xac], R7 ;  /* 0x0000ac0701007387 */ /* 0x0009e80000100800 */
[----:B0-----:R-:W2:Y:S01]  /*1ebc0*/  LDL.LU R12, [R1+0xbb0] ;  /* 0x000bb000010c7983 */ /* 0x001ea20000300800 */
[----:B------:R-:W-:-:S04]  /*1ebd0*/  IMAD.HI.U32 R4, R16, R0, RZ ;  /* 0x0000000010047227 */ /* 0x000fc800078e00ff */
[----:B------:R-:W-:-:S04]  /*1ebe0*/  IMAD.MOV R4, RZ, RZ, -R4 ;  /* 0x000000ffff047224 */ /* 0x000fc800078e0a04 */
[----:B------:R-:W-:-:S05]  /*1ebf0*/  IMAD R0, R29, R4, R0 ;  /* 0x000000041d007224 */ /* 0x000fca00078e0200 */
        /* <DEDUP_REMOVED lines=10> */
[----:B------:R-:W2:Y:S01]  /*1eca0*/  LDL.LU R12, [R1+0x2144] ;  /* 0x00214400010c7983 */ /* 0x000ea20000300800 */
[----:B------:R-:W-:Y:S02]  /*1ecb0*/  IABS R9, R18 ;  /* 0x0000001200097213 */ /* 0x000fe40000000000 */
[----:B----4-:R-:W-:-:S03]  /*1ecc0*/  IABS R7, R15 ;  /* 0x0000000f00077213 */ /* 0x010fc60000000000 */
[----:B------:R-:W-:Y:S01]  /*1ecd0*/  IMAD.HI.U32 R15, R16, R9, RZ ;  /* 0x00000009100f7227 */ /* 0x000fe200078e00ff */
[----:B------:R-:W-:-:S03]  /*1ece0*/  IABS R6, R17 ;  /* 0x0000001100067213 */ /* 0x000fc60000000000 */
[----:B------:R-:W-:Y:S02]  /*1ecf0*/  IMAD.MOV R15, RZ, RZ, -R15 ;  /* 0x000000ffff0f7224 */ /* 0x000fe400078e0a0f */
[----:B------:R-:W-:-:S04]  /*1ed00*/  IMAD.HI.U32 R18, R16, R7, RZ ;  /* 0x0000000710127227 */ /* 0x000fc800078e00ff */
[----:B------:R-:W-:-:S04]  /*1ed10*/  IMAD.HI.U32 R17, R16, R6, RZ ;  /* 0x0000000610117227 */ /* 0x000fc800078e00ff */
[C---:B------:R-:W-:Y:S02]  /*1ed20*/  IMAD R9, R29.reuse, R15, R9 ;  /* 0x0000000f1d097224 */ /* 0x040fe400078e0209 */
[----:B------:R-:W-:Y:S02]  /*1ed30*/  IMAD.MOV R18, RZ, RZ, -R18 ;  /* 0x000000ffff127224 */ /* 0x000fe400078e0a12 */
[----:B------:R-:W-:Y:S02]  /*1ed40*/  IMAD.MOV R17, RZ, RZ, -R17 ;  /* 0x000000ffff117224 */ /* 0x000fe400078e0a11 */
[----:B------:R-:W-:Y:S02]  /*1ed50*/  @!P5 IMAD.MOV R5, RZ, RZ, -R5 ;  /* 0x000000ffff05d224 */ /* 0x000fe400078e0a05 */
[C---:B------:R-:W-:Y:S02]  /*1ed60*/  IMAD R7, R29.reuse, R18, R7 ;  /* 0x000000121d077224 */ /* 0x040fe400078e0207 */
[----:B------:R-:W4:Y:S01]  /*1ed70*/  LDL.LU R18, [R1+0xbd8] ;  /* 0x000bd80001127983 */ /* 0x000f220000300800 */
[----:B------:R-:W-:-:S03]  /*1ed80*/  IMAD R6, R29, R17, R6 ;  /* 0x000000111d067224 */ /* 0x000fc600078e0206 */
[----:B------:R-:W3:Y:S01]  /*1ed90*/  LDL.LU R17, [R1+0xbb4] ;  /* 0x000bb40001117983 */ /* 0x000ee20000300800 */
[----:B------:R-:W-:-:S04]  /*1eda0*/  IMAD.HI.U32 R8, R16, R3, RZ ;  /* 0x0000000310087227 */ /* 0x000fc800078e00ff */
[----:B------:R-:W-:-:S04]  /*1edb0*/  IMAD.MOV R8, RZ, RZ, -R8 ;  /* 0x000000ffff087224 */ /* 0x000fc800078e0a08 */
[----:B------:R-:W-:Y:S02]  /*1edc0*/  IMAD R3, R29, R8, R3 ;  /* 0x000000081d037224 */ /* 0x000fe400078e0203 */
[----:B--2---:R-:W-:-:S04]  /*1edd0*/  IMAD.MOV.U32 R15, RZ, RZ, R12 ;  /* 0x000000ffff0f7224 */ /* 0x004fc800078e000c */
[----:B------:R-:W-:-:S05]  /*1ede0*/  @!P1 IMAD.MOV R15, RZ, RZ, -R15 ;  /* 0x000000ffff0f9224 */ /* 0x000fca00078e0a0f */
[----:B------:R-:W-:Y:S04]  /*1edf0*/  STL [R1+0xa8], R15 ;  /* 0x0000a80f01007387 */ /* 0x000fe80000100800 */
[----:B------:R0:W-:Y:S04]  /*1ee00*/  STL [R1+0xa4], R5 ;  /* 0x0000a40501007387 */ /* 0x0001e80000100800 */
[----:B0-----:R-:W2:Y:S01]  /*1ee10*/  LDL.LU R5, [R1+0xbb8] ;  /* 0x000bb80001057983 */ /* 0x001ea20000300800 */
[C---:B------:R-:W-:Y:S01]  /*1ee20*/  ISETP.GT.U32.AND P6, PT, R29.reuse, R3, PT ;  /* 0x000000031d00720c */ /* 0x040fe20003fc4070 */
[----:B------:R-:W-:Y:S01]  /*1ee30*/  IMAD.HI.U32 R4, R16, R11, RZ ;  /* 0x0000000b10047227 */ /* 0x000fe200078e00ff */
[----:B------:R-:W-:Y:S01]  /*1ee40*/  ISETP.GT.U32.AND P5, PT, R29, R10, PT ;  /* 0x0000000a1d00720c */ /* 0x000fe20003fa4070 */
[----:B------:R-:W4:Y:S10]  /*1ee50*/  LDL.LU R15, [R1+0xbbc] ;  /* 0x000bbc00010f7983 */ /* 0x000f340000300800 */
[----:B------:R-:W-:-:S05]  /*1ee60*/  @!P6 IMAD.IADD R3, R3, 0x1, -R29 ;  /* 0x000000010303e824 */ /* 0x000fca00078e0a1d */
[----:B------:R-:W-:Y:S01]  /*1ee70*/  ISETP.GT.U32.AND P6, PT, R29, R3, PT ;  /* 0x000000031d00720c */ /* 0x000fe20003fc4070 */
[----:B------:R-:W-:-:S04]  /*1ee80*/  IMAD.MOV R4, RZ, RZ, -R4 ;  /* 0x000000ffff047224 */ /* 0x000fc800078e0a04 */
[----:B------:R-:W-:Y:S01]  /*1ee90*/  IMAD R11, R29, R4, R11 ;  /* 0x000000041d0b7224 */ /* 0x000fe200078e020b */
[----:B---3--:R-:W-:-:S05]  /*1eea0*/  IABS R4, R14 ;  /* 0x0000000e00047213 */ /* 0x008fca0000000000 */
[----:B------:R-:W-:-:S04]  /*1eeb0*/  IMAD.HI.U32 R14, R16, R4, RZ ;  /* 0x00000004100e7227 */ /* 0x000fc800078e00ff */
[----:B------:R-:W-:Y:S01]  /*1eec0*/  @!P6 IMAD.IADD R3, R3, 0x1, -R29 ;  /* 0x000000010303e824 */ /* 0x000fe200078e0a1d */
[----:B------:R-:W-:Y:S01]  /*1eed0*/  IABS R8, R19 ;  /* 0x0000001300087213 */ /* 0x000fe20000000000 */
[----:B------:R-:W-:Y:S02]  /*1eee0*/  IMAD.MOV R14, RZ, RZ, -R14 ;  /* 0x000000ffff0e7224 */ /* 0x000fe400078e0a0e */
[----:B------:R-:W-:Y:S01]  /*1eef0*/  @!P2 IMAD.MOV R3, RZ, RZ, -R3 ;  /* 0x000000ffff03a224 */ /* 0x000fe200078e0a03 */
[C---:B------:R-:W-:Y:S02]  /*1ef00*/  ISETP.GT.U32.AND P2, PT, R29.reuse, R7, PT ;  /* 0x000000071d00720c */ /* 0x040fe40003f44070 */
[----:B------:R-:W-:Y:S01]  /*1ef10*/  IABS R12, R20 ;  /* 0x00000014000c7213 */ /* 0x000fe20000000000 */
[----:B------:R-:W-:Y:S01]  /*1ef20*/  IMAD R4, R29, R14, R4 ;  /* 0x0000000e1d047224 */ /* 0x000fe200078e0204 */
[----:B------:R0:W-:Y:S01]  /*1ef30*/  STL [R1+0xa0], R3 ;  /* 0x0000a00301007387 */ /* 0x0001e20000100800 */
[----:B------:R-:W-:-:S04]  /*1ef40*/  IMAD.HI.U32 R14, R16, R8, RZ ;  /* 0x00000008100e7227 */ /* 0x000fc800078e00ff */
[----:B------:R-:W-:Y:S02]  /*1ef50*/  @!P4 IMAD.MOV R0, RZ, RZ, -R0 ;  /* 0x000000ffff00c224 */ /* 0x000fe400078e0a00 */
[----:B------:R-:W-:Y:S02]  /*1ef60*/  IMAD.MOV R14, RZ, RZ, -R14 ;  /* 0x000000ffff0e7224 */ /* 0x000fe400078e0a0e */
[----:B0-----:R-:W-:Y:S01]  /*1ef70*/  IMAD.HI.U32 R3, R16, R12, RZ ;  /* 0x0000000c10037227 */ /* 0x001fe200078e00ff */
[----:B------:R-:W-:Y:S03]  /*1ef80*/  STL [R1+0x9c], R0 ;  /* 0x00009c0001007387 */ /* 0x000fe60000100800 */
[----:B------:R-:W-:Y:S02]  /*1ef90*/  IMAD.MOV R3, RZ, RZ, -R3 ;  /* 0x000000ffff037224 */ /* 0x000fe400078e0a03 */
[--C-:B------:R-:W-:Y:S01]  /*1efa0*/  @!P5 IMAD.IADD R10, R10, 0x1, -R29.reuse ;  /* 0x000000010a0ad824 */ /* 0x100fe200078e0a1d */
[----:B------:R-:W-:Y:S01]  /*1efb0*/  ISETP.GE.AND P5, PT, R17, RZ, PT ;  /* 0x000000ff1100720c */ /* 0x000fe20003fa6270 */
[----:B------:R-:W-:Y:S01]  /*1efc0*/  @!P2 IMAD.IADD R7, R7, 0x1, -R29 ;  /* 0x000000010707a824 */ /* 0x000fe200078e0a1d */
[----:B------:R-:W3:Y:S01]  /*1efd0*/  LDL.LU R17, [R1+0xbc0] ;  /* 0x000bc00001117983 */ /* 0x000ee20000300800 */
[C---:B------:R-:W-:Y:S01]  /*1efe0*/  IMAD R8, R29.reuse, R14, R8 ;  /* 0x0000000e1d087224 */ /* 0x040fe200078e0208 */
[----:B------:R-:W-:-:S02]  /*1eff0*/  ISETP.GT.U32.AND P6, PT, R29, R11, PT ;  /* 0x0000000b1d00720c */ /* 0x000fc40003fc4070 */
[----:B------:R-:W3:Y:S11]  /*1f000*/  LDL.LU R14, [R1+0xbd4] ;  /* 0x000bd400010e7983 */ /* 0x000ef60000300800 */
[----:B------:R-:W-:Y:S01]  /*1f010*/  @!P6 IMAD.IADD R11, R11, 0x1, -R29 ;  /* 0x000000010b0be824 */ /* 0x000fe200078e0a1d */
[----:B------:R-:W-:-:S02]  /*1f020*/  ISETP.GT.U32.AND P6, PT, R29, R4, PT ;  /* 0x000000041d00720c */ /* 0x000fc40003fc4070 */
[C---:B------:R-:W-:Y:S02]  /*1f030*/  ISETP.GT.U32.AND P4, PT, R29.reuse, R6, PT ;  /* 0x000000061d00720c */ /* 0x040fe40003f84070 */
[----:B------:R-:W-:-:S09]  /*1f040*/  ISETP.GT.U32.AND P1, PT, R29, R11, PT ;  /* 0x0000000b1d00720c */ /* 0x000fd20003f24070 */
[----:B------:R-:W-:-:S05]  /*1f050*/  @!P6 IMAD.IADD R4, R4, 0x1, -R29 ;  /* 0x000000010404e824 */ /* 0x000fca00078e0a1d */
[----:B------:R-:W-:Y:S01]  /*1f060*/  ISETP.GT.U32.AND P6, PT, R29, R4, PT ;  /* 0x000000041d00720c */ /* 0x000fe20003fc4070 */
[--C-:B------:R-:W-:Y:S02]  /*1f070*/  @!P1 IMAD.IADD R11, R11, 0x1, -R29.reuse ;  /* 0x000000010b0b9824 */ /* 0x100fe400078e0a1d */
[----:B------:R-:W-:Y:S02]  /*1f080*/  @!P4 IMAD.IADD R6, R6, 0x1, -R29 ;  /* 0x000000010606c824 */ /* 0x000fe400078e0a1d */
[----:B------:R-:W-:Y:S02]  /*1f090*/  @!P0 IMAD.MOV R11, RZ, RZ, -R11 ;  /* 0x000000ffff0b8224 */ /* 0x000fe400078e0a0b */
[----:B------:R-:W-:Y:S01]  /*1f0a0*/  @!P3 IMAD.MOV R10, RZ, RZ, -R10 ;  /* 0x000000ffff0ab224 */ /* 0x000fe200078e0a0a */
[----:B------:R-:W-:-:S05]  /*1f0b0*/  ISETP.GT.U32.AND P0, PT, R29, R6, PT ;  /* 0x000000061d00720c */ /* 0x000fca0003f04070 */
[----:B------:R-:W-:-:S08]  /*1f0c0*/  @!P6 IMAD.IADD R4, R4, 0x1, -R29 ;  /* 0x000000010404e824 */ /* 0x000fd000078e0a1d */
[----:B------:R-:W-:Y:S01]  /*1f0d0*/  @!P0 IMAD.IADD R6, R6, 0x1, -R29 ;  /* 0x0000000106068824 */ /* 0x000fe200078e0a1d */
[----:B------:R-:W-:Y:S02]  /*1f0e0*/  ISETP.GE.AND P0, PT, R19, RZ, PT ;  /* 0x000000ff1300720c */ /* 0x000fe40003f06270 */
[----:B------:R-:W-:-:S13]  /*1f0f0*/  ISETP.GT.U32.AND P6, PT, R29, R8, PT ;  /* 0x000000081d00720c */ /* 0x000fda0003fc4070 */
[----:B------:R-:W-:-:S05]  /*1f100*/  @!P6 IMAD.IADD R8, R8, 0x1, -R29 ;  /* 0x000000010808e824 */ /* 0x000fca00078e0a1d */
[----:B------:R-:W-:-:S13]  /*1f110*/  ISETP.GT.U32.AND P6, PT, R29, R8, PT ;  /* 0x000000081d00720c */ /* 0x000fda0003fc4070 */
[----:B------:R-:W-:Y:S01]  /*1f120*/  @!P6 IMAD.IADD R8, R8, 0x1, -R29 ;  /* 0x000000010808e824 */ /* 0x000fe200078e0a1d */
[----:B------:R-:W-:Y:S02]  /*1f130*/  ISETP.GE.AND P6, PT, R20, RZ, PT ;  /* 0x000000ff1400720c */ /* 0x000fe40003fc6270 */
[----:B--2---:R-:W-:Y:S01]  /*1f140*/  ISETP.GE.AND P2, PT, R5, RZ, PT ;  /* 0x000000ff0500720c */ /* 0x004fe20003f46270 */
[----:B------:R-:W-:Y:S02]  /*1f150*/  IMAD R5, R29, R3, R12 ;  /* 0x000000031d057224 */ /* 0x000fe400078e020c */
[----:B------:R-:W2:Y:S04]  /*1f160*/  LDL.LU R12, [R1+0xbd0] ;  /* 0x000bd000010c7983 */ /* 0x000ea80000300800 */
[----:B------:R-:W-:Y:S04]  /*1f170*/  STL [R1+0x98], R11 ;  /* 0x0000980b01007387 */ /* 0x000fe80000100800 */
[----:B------:R0:W-:Y:S02]  /*1f180*/  STL [R1+0x94], R10 ;  /* 0x0000940a01007387 */ /* 0x0001e40000100800 */
[----:B0-----:R-:W-:-:S04]  /*1f190*/  IMAD.MOV.U32 R10, RZ, RZ, R4 ;  /* 0x000000ffff0a7224 */ /* 0x001fc800078e0004 */
[----:B------:R-:W-:-:S05]  /*1f1a0*/  @!P5 IMAD.MOV R10, RZ, RZ, -R10 ;  /* 0x000000ffff0ad224 */ /* 0x000fca00078e0a0a */
[----:B------:R-:W-:Y:S04]  /*1f1b0*/  STL [R1+0x8c], R10 ;  /* 0x00008c0a01007387 */ /* 0x000fe80000100800 */
[----:B------:R-:W2:Y:S04]  /*1f1c0*/  LDL.LU R19, [R1+0xc04] ;  /* 0x000c040001137983 */ /* 0x000ea80000300800 */
[----:B------:R-:W2:Y:S01]  /*1f1d0*/  LDL.LU R20, [R1+0xc08] ;  /* 0x000c080001147983 */ /* 0x000ea20000300800 */
[----:B------:R-:W-:-:S13]  /*1f1e0*/  ISETP.GT.U32.AND P1, PT, R29, R9, PT ;  /* 0x000000091d00720c */ /* 0x000fda0003f24070 */
[----:B------:R-:W-:Y:S01]  /*1f1f0*/  @!P1 IMAD.IADD R9, R9, 0x1, -R29 ;  /* 0x0000000109099824 */ /* 0x000fe200078e0a1d */
[----:B------:R-:W-:-:S13]  /*1f200*/  ISETP.GT.U32.AND P1, PT, R29, R7, PT ;  /* 0x000000071d00720c */ /* 0x000fda0003f24070 */
[----:B------:R-:W-:Y:S01]  /*1f210*/  @!P1 IMAD.IADD R7, R7, 0x1, -R29 ;  /* 0x0000000107079824 */ /* 0x000fe200078e0a1d */
[C---:B------:R-:W-:Y:S02]  /*1f220*/  ISETP.GT.U32.AND P1, PT, R29.reuse, R5, PT ;  /* 0x000000051d00720c */ /* 0x040fe40003f24070 */
[----:B------:R-:W-:Y:S02]  /*1f230*/  IABS R0, R27 ;  /* 0x0000001b00007213 */ /* 0x000fe40000000000 */
[----:B------:R-:W-:-:S09]  /*1f240*/  ISETP.GT.U32.AND P3, PT, R29, R9, PT ;  /* 0x000000091d00720c */ /* 0x000fd20003f64070 */
[----:B------:R-:W-:Y:S01]  /*1f250*/  @!P1 IMAD.IADD R5, R5, 0x1, -R29 ;  /* 0x0000000105059824 */ /* 0x000fe200078e0a1d */
[----:B------:R-:W-:Y:S01]  /*1f260*/  ISETP.GE.AND P1, PT, R27, RZ, PT ;  /* 0x000000ff1b00720c */ /* 0x000fe20003f26270 */
[----:B------:R-:W-:Y:S02]  /*1f270*/  IMAD.MOV.U32 R27, RZ, RZ, R25 ;  /* 0x000000ffff1b7224 */ /* 0x000fe400078e0019 */
[----:B------:R-:W-:Y:S02]  /*1f280*/  IMAD.MOV.U32 R25, RZ, RZ, R22 ;  /* 0x000000ffff197224 */ /* 0x000fe400078e0016 */
[----:B------:R-:W-:Y:S02]  /*1f290*/  IMAD.MOV.U32 R22, RZ, RZ, R21 ;  /* 0x000000ffff167224 */ /* 0x000fe400078e0015 */
[----:B------:R-:W-:Y:S02]  /*1f2a0*/  IMAD.MOV.U32 R21, RZ, RZ, R2 ;  /* 0x000000ffff157224 */ /* 0x000fe400078e0002 */
[----:B------:R-:W-:-:S02]  /*1f2b0*/  IMAD.MOV.U32 R2, RZ, RZ, R7 ;  /* 0x000000ffff027224 */ /* 0x000fc400078e0007 */
[----:B------:R-:W-:Y:S01]  /*1f2c0*/  IMAD.HI.U32 R3, R16, R0, RZ ;  /* 0x0000000010037227 */ /* 0x000fe200078e00ff */
[----:B----4-:R-:W-:-:S03]  /*1f2d0*/  ISETP.GE.AND P4, PT, R15, RZ, PT ;  /* 0x000000ff0f00720c */ /* 0x010fc60003f86270 */
[----:B------:R-:W-:Y:S01]  /*1f2e0*/  @!P2 IMAD.MOV R2, RZ, RZ, -R2 ;  /* 0x000000ffff02a224 */ /* 0x000fe200078e0a02 */
[----:B------:R-:W-:Y:S01]  /*1f2f0*/  ISETP.GT.U32.AND P2, PT, R29, R5, PT ;  /* 0x000000051d00720c */ /* 0x000fe20003f44070 */
[----:B------:R-:W-:Y:S01]  /*1f300*/  IMAD.MOV R3, RZ, RZ, -R3 ;  /* 0x000000ffff037224 */ /* 0x000fe200078e0a03 */
[----:B---3--:R-:W-:-:S03]  /*1f310*/  ISETP.GE.AND P5, PT, R17, RZ, PT ;  /* 0x000000ff1100720c */ /* 0x008fc60003fa6270 */
[----:B------:R-:W-:Y:S01]  /*1f320*/  IMAD R0, R29, R3, R0 ;  /* 0x000000031d007224 */ /* 0x000fe200078e0200 */
[----:B------:R0:W-:Y:S01]  /*1f330*/  STL [R1+0x88], R2 ;  /* 0x0000880201007387 */ /* 0x0001e20000100800 */
[----:B------:R-:W-:-:S03]  /*1f340*/  @!P3 IMAD.IADD R9, R9, 0x1, -R29 ;  /* 0x000000010909b824 */ /* 0x000fc600078e0a1d */
[----:B------:R-:W-:Y:S01]  /*1f350*/  ISETP.GT.U32.AND P3, PT, R29, R0, PT ;  /* 0x000000001d00720c */ /* 0x000fe20003f64070 */
[----:B0-----:R-:W3:Y:S04]  /*1f360*/  LDL.LU R2, [R1+0xbdc] ;  /* 0x000bdc0001027983 */ /* 0x001ee80000300800 */
[----:B------:R-:W4:Y:S01]  /*1f370*/  LDL.LU R15, [R1+0xbe0] ;  /* 0x000be000010f7983 */ /* 0x000f220000300800 */
[----:B------:R-:W-:Y:S02]  /*1f380*/  @!P2 IMAD.IADD R5, R5, 0x1, -R29 ;  /* 0x000000010505a824 */ /* 0x000fe400078e0a1d */
[----:B------:R-:W-:Y:S01]  /*1f390*/  @!P5 IMAD.MOV R9, RZ, RZ, -R9 ;  /* 0x000000ffff09d224 */ /* 0x000fe200078e0a09 */
[----:B------:R-:W3:Y:S01]  /*1f3a0*/  LDL.LU R17, [R1+0xbe4] ;  /* 0x000be40001117983 */ /* 0x000ee20000300800 */
[----:B------:R-:W-:-:S02]  /*1f3b0*/  @!P0 IMAD.MOV R8, RZ, RZ, -R8 ;  /* 0x000000ffff088224 */ /* 0x000fc400078e0a08 */
[----:B------:R-:W-:Y:S01]  /*1f3c0*/  @!P6 IMAD.MOV R5, RZ, RZ, -R5 ;  /* 0x000000ffff05e224 */ /* 0x000fe200078e0a05 */
[----:B------:R-:W-:Y:S01]  /*1f3d0*/  IABS R10, R18 ;  /* 0x00000012000a7213 */ /* 0x000fe20000000000 */
[----:B------:R-:W-:Y:S01]  /*1f3e0*/  @!P3 IMAD.IADD R0, R0, 0x1, -R29 ;  /* 0x000000010000b824 */ /* 0x000fe200078e0a1d */
[----:B------:R-:W-:-:S04]  /*1f3f0*/  ISETP.GE.AND P2, PT, R18, RZ, PT ;  /* 0x000000ff1200720c */ /* 0x000fc80003f46270 */
[----:B------:R-:W-:Y:S02]  /*1f400*/  ISETP.GT.U32.AND P3, PT, R29, R0, PT ;  /* 0x000000001d00720c */ /* 0x000fe40003f64070 */
[----:B------:R-:W-:-:S05]  /*1f410*/  IABS R3, R14 ;  /* 0x0000000e00037213 */ /* 0x000fca0000000000 */
[----:B------:R-:W-:-:S06]  /*1f420*/  IMAD.HI.U32 R7, R16, R3, RZ ;  /* 0x0000000310077227 */ /* 0x000fcc00078e00ff */
[----:B------:R-:W-:Y:S02]  /*1f430*/  @!P3 IMAD.IADD R0, R0, 0x1, -R29 ;  /* 0x000000010000b824 */ /* 0x000fe400078e0a1d */
[----:B------:R-:W-:-:S04]  /*1f440*/  IMAD.MOV R7, RZ, RZ, -R7 ;  /* 0x000000ffff077224 */ /* 0x000fc800078e0a07 */
[----:B------:R-:W-:Y:S01]  /*1f450*/  IMAD R3, R29, R7, R3 ;  /* 0x000000071d037224 */ /* 0x000fe200078e0203 */
[----:B--2---:R-:W-:-:S05]  /*1f460*/  IABS R4, R12 ;  /* 0x0000000c00047213 */ /* 0x004fca0000000000 */
[----:B------:R-:W-:-:S04]  /*1f470*/  IMAD.HI.U32 R11, R16, R4, RZ ;  /* 0x00000004100b7227 */ /* 0x000fc800078e00ff */
[----:B------:R-:W-:-:S04]  /*1f480*/  IMAD.MOV R11, RZ, RZ, -R11 ;  /* 0x000000ffff0b7224 */ /* 0x000fc800078e0a0b */
[----:B------:R-:W-:Y:S02]  /*1f490*/  IMAD R4, R29, R11, R4 ;  /* 0x0000000b1d047224 */ /* 0x000fe400078e0204 */
[----:B------:R-:W-:-:S04]  /*1f4a0*/  IMAD.MOV.U32 R11, RZ, RZ, R6 ;  /* 0x000000ffff0b7224 */ /* 0x000fc800078e0006 */
[----:B------:R-:W-:-:S05]  /*1f4b0*/  @!P4 IMAD.MOV R11, RZ, RZ, -R11 ;  /* 0x000000ffff0bc224 */ /* 0x000fca00078e0a0b */
[----:B------:R-:W-:Y:S04]  /*1f4c0*/  STL [R1+0x84], R11 ;  /* 0x0000840b01007387 */ /* 0x000fe80000100800 */
[----:B------:R-:W-:Y:S04]  /*1f4d0*/  STL [R1+0x7c], R9 ;  /* 0x00007c0901007387 */ /* 0x000fe80000100800 */
[----:B------:R-:W-:Y:S04]  /*1f4e0*/  STL [R1+0x74], R8 ;  /* 0x0000740801007387 */ /* 0x000fe80000100800 */
[----:B------:R0:W-:Y:S04]  /*1f4f0*/  STL [R1+0x70], R5 ;  /* 0x0000700501007387 */ /* 0x0001e80000100800 */
[----:B------:R-:W2:Y:S01]  /*1f500*/  LDL.LU R18, [R1+0xbe8] ;  /* 0x000be80001127983 */ /* 0x000ea20000300800 */
[----:B0-----:R-:W-:-:S04]  /*1f510*/  IMAD.MOV.U32 R5, RZ, RZ, R0 ;  /* 0x000000ffff057224 */ /* 0x001fc800078e0000 */
[----:B------:R-:W-:Y:S01]  /*1f520*/  @!P1 IMAD.MOV R5, RZ, RZ, -R5 ;  /* 0x000000ffff059224 */ /* 0x000fe200078e0a05 */
[----:B------:R-:W-:Y:S02]  /*1f530*/  ISETP.GE.AND P3, PT, R19, RZ, PT ;  /* 0x000000ff1300720c */ /* 0x000fe40003f66270 */
[----:B------:R-:W-:Y:S02]  /*1f540*/  IABS R7, R19 ;  /* 0x0000001300077213 */ /* 0x000fe40000000000 */
[----:B------:R-:W-:Y:S04]  /*1f550*/  STL [R1+0x68], R5 ;  /* 0x0000680501007387 */ /* 0x000fe80000100800 */
[----:B------:R-:W2:Y:S01]  /*1f560*/  LDL.LU R19, [R1+0xbec] ;  /* 0x000bec0001137983 */ /* 0x000ea20000300800 */
[----:B------:R-:W-:-:S13]  /*1f570*/  ISETP.GT.U32.AND P4, PT, R29, R4, PT ;  /* 0x000000041d00720c */ /* 0x000fda0003f84070 */
[----:B------:R-:W-:-:S05]  /*1f580*/  @!P4 IMAD.IADD R4, R4, 0x1, -R29 ;  /* 0x000000010404c824 */ /* 0x000fca00078e0a1d */
[----:B------:R-:W-:Y:S02]  /*1f590*/  ISETP.GT.U32.AND P6, PT, R29, R4, PT ;  /* 0x000000041d00720c */ /* 0x000fe40003fc4070 */
[----:B------:R-:W-:Y:S02]  /*1f5a0*/  ISETP.GE.AND P5, PT, R12, RZ, PT ;  /* 0x000000ff0c00720c */ /* 0x000fe40003fa6270 */
[----:B------:R-:W-:Y:S02]  /*1f5b0*/  ISETP.GE.AND P4, PT, R20, RZ, PT ;  /* 0x000000ff1400720c */ /* 0x000fe40003f86270 */
[----:B------:R-:W-:Y:S01]  /*1f5c0*/  IABS R12, R20 ;  /* 0x00000014000c7213 */ /* 0x000fe20000000000 */
[----:B------:R-:W-:-:S06]  /*1f5d0*/  IMAD.MOV.U32 R20, RZ, RZ, R27 ;  /* 0x000000ffff147224 */ /* 0x000fcc00078e001b */
[----:B------:R-:W-:-:S04]  /*1f5e0*/  @!P6 IMAD.IADD R4, R4, 0x1, -R29 ;  /* 0x000000010404e824 */ /* 0x000fc800078e0a1d */
[----:B------:R-:W-:-:S04]  /*1f5f0*/  IMAD.MOV.U32 R27, RZ, RZ, R4 ;  /* 0x000000ffff1b7224 */ /* 0x000fc800078e0004 */
[----:B------:R-:W-:-:S05]  /*1f600*/  @!P5 IMAD.MOV R27, RZ, RZ, -R27 ;  /* 0x000000ffff1bd224 */ /* 0x000fca00078e0a1b */
[----:B------:R0:W-:Y:S02]  /*1f610*/  STL [R1+0x60], R27 ;  /* 0x0000601b01007387 */ /* 0x0001e40000100800 */
[----:B0-----:R-:W-:Y:S02]  /*1f620*/  IMAD.MOV.U32 R27, RZ, RZ, R26 ;  /* 0x000000ffff1b7224 */ /* 0x001fe400078e001a */
[----:B------:R-:W2:Y:S01]  /*1f630*/  LDL.LU R26, [R1+0xbf8] ;  /* 0x000bf800011a7983 */ /* 0x000ea20000300800 */
[----:B------:R-:W-:Y:S01]  /*1f640*/  IMAD.HI.U32 R6, R16, R10, RZ ;  /* 0x0000000a10067227 */ /* 0x000fe200078e00ff */
[----:B------:R-:W-:-:S03]  /*1f650*/  ISETP.GT.U32.AND P1, PT, R29, R3, PT ;  /* 0x000000031d00720c */ /* 0x000fc60003f24070 */
        /* <DEDUP_REMOVED lines=8> */
[----:B----4-:R-:W-:Y:S02]  /*1f6e0*/  IABS R9, R15 ;  /* 0x0000000f00097213 */ /* 0x010fe40000000000 */
[----:B---3--:R-:W-:-:S03]  /*1f6f0*/  IABS R8, R17 ;  /* 0x0000001100087213 */ /* 0x008fc60000000000 */
[----:B------:R-:W-:Y:S01]  /*1f700*/  @!P6 IMAD.IADD R10, R10, 0x1, -R29 ;  /* 0x000000010a0ae824 */ /* 0x000fe200078e0a1d */
[----:B------:R-:W-:Y:S01]  /*1f710*/  ISETP.GT.U32.AND P6, PT, R29, R3, PT ;  /* 0x000000031d00720c */ /* 0x000fe20003fc4070 */
[----:B------:R-:W-:Y:S01]  /*1f720*/  IMAD.HI.U32 R5, R16, R9, RZ ;  /* 0x0000000910057227 */ /* 0x000fe200078e00ff */
[----:B------:R-:W-:-:S03]  /*1f730*/  IABS R11, R2 ;  /* 0x00000002000b7213 */ /* 0x000fc60000000000 */
[----:B------:R-:W-:Y:S02]  /*1f740*/  @!P1 IMAD.IADD R7, R7, 0x1, -R29 ;  /* 0x0000000107079824 */ /* 0x000fe400078e0a1d */
[----:B------:R-:W-:Y:S01]  /*1f750*/  IMAD.MOV R5, RZ, RZ, -R5 ;  /* 0x000000ffff057224 */ /* 0x000fe200078e0a05 */
[----:B------:R-:W-:Y:S01]  /*1f760*/  ISETP.GE.AND P0, PT, R14, RZ, PT ;  /* 0x000000ff0e00720c */ /* 0x000fe20003f06270 */
[----:B------:R-:W-:Y:S01]  /*1f770*/  IMAD.HI.U32 R0, R16, R8, RZ ;  /* 0x0000000810007227 */ /* 0x000fe200078e00ff */
[----:B------:R-:W-:-:S03]  /*1f780*/  ISETP.GT.U32.AND P5, PT, R29, R7, PT ;  /* 0x000000071d00720c */ /* 0x000fc60003fa4070 */
[----:B------:R-:W-:Y:S01]  /*1f790*/  IMAD.HI.U32 R6, R16, R11, RZ ;  /* 0x0000000b10067227 */ /* 0x000fe200078e00ff */
[----:B------:R-:W-:-:S03]  /*1f7a0*/  ISETP.GT.U32.AND P1, PT, R29, R10, PT ;  /* 0x0000000a1d00720c */ /* 0x000fc60003f24070 */
[----:B------:R-:W-:Y:S02]  /*1f7b0*/  IMAD R9, R29, R5, R9 ;  /* 0x000000051d097224 */ /* 0x000fe400078e0209 */
[----:B------:R-:W-:Y:S02]  /*1f7c0*/  IMAD.MOV R0, RZ, RZ, -R0 ;  /* 0x000000ffff007224 */ /* 0x000fe400078e0a00 */
[----:B------:R-:W-:Y:S02]  /*1f7d0*/  IMAD.MOV R6, RZ, RZ, -R6 ;  /* 0x000000ffff067224 */ /* 0x000fe400078e0a06 */
[----:B------:R-:W-:Y:S02]  /*1f7e0*/  @!P6 IMAD.IADD R3, R3, 0x1, -R29 ;  /* 0x000000010303e824 */ /* 0x000fe400078e0a1d */
[----:B------:R-:W-:Y:S02]  /*1f7f0*/  IMAD R8, R29, R0, R8 ;  /* 0x000000001d087224 */ /* 0x000fe400078e0208 */
[----:B------:R-:W-:-:S04]  /*1f800*/  IMAD.HI.U32 R14, R16, R12, RZ ;  /* 0x0000000c100e7227 */ /* 0x000fc800078e00ff */
[----:B------:R-:W-:Y:S02]  /*1f810*/  IMAD R11, R29, R6, R11 ;  /* 0x000000061d0b7224 */ /* 0x000fe400078e020b */
[----:B------:R-:W-:Y:S02]  /*1f820*/  IMAD.MOV R14, RZ, RZ, -R14 ;  /* 0x000000ffff0e7224 */ /* 0x000fe400078e0a0e */
[--C-:B------:R-:W-:Y:S01]  /*1f830*/  @!P5 IMAD.IADD R7, R7, 0x1, -R29.reuse ;  /* 0x000000010707d824 */ /* 0x100fe200078e0a1d */
[C---:B------:R-:W-:Y:S01]  /*1f840*/  ISETP.GT.U32.AND P5, PT, R29.reuse, R8, PT ;  /* 0x000000081d00720c */ /* 0x040fe20003fa4070 */
[C---:B------:R-:W-:Y:S02]  /*1f850*/  IMAD R12, R29.reuse, R14, R12 ;  /* 0x0000000e1d0c7224 */ /* 0x040fe400078e020c */
[----:B------:R-:W-:Y:S01]  /*1f860*/  @!P1 IMAD.IADD R10, R10, 0x1, -R29 ;  /* 0x000000010a0a9824 */ /* 0x000fe200078e0a1d */
[C---:B------:R-:W-:Y:S02]  /*1f870*/  ISETP.GT.U32.AND P1, PT, R29.reuse, R9, PT ;  /* 0x000000091d00720c */ /* 0x040fe40003f24070 */
[----:B------:R-:W-:Y:S01]  /*1f880*/  ISETP.GT.U32.AND P6, PT, R29, R12, PT ;  /* 0x0000000c1d00720c */ /* 0x000fe20003fc4070 */
[----:B------:R-:W-:-:S06]  /*1f890*/  @!P2 IMAD.MOV R10, RZ, RZ, -R10 ;  /* 0x000000ffff0aa224 */ /* 0x000fcc00078e0a0a */
[----:B------:R-:W-:-:S04]  /*1f8a0*/  @!P5 IMAD.IADD R8, R8, 0x1, -R29 ;  /* 0x000000010808d824 */ /* 0x000fc800078e0a1d */
[--C-:B------:R-:W-:Y:S01]  /*1f8b0*/  @!P1 IMAD.IADD R9, R9, 0x1, -R29.reuse ;  /* 0x0000000109099824 */ /* 0x100fe200078e0a1d */
[C---:B------:R-:W-:Y:S01]  /*1f8c0*/  ISETP.GT.U32.AND P2, PT, R29.reuse, R8, PT ;  /* 0x000000081d00720c */ /* 0x040fe20003f44070 */
[----:B------:R-:W-:Y:S01]  /*1f8d0*/  @!P6 IMAD.IADD R12, R12, 0x1, -R29 ;  /* 0x000000010c0ce824 */ /* 0x000fe200078e0a1d */
[----:B------:R-:W-:Y:S02]  /*1f8e0*/  IABS R4, R20 ;  /* 0x0000001400047213 */ /* 0x000fe40000000000 */
[----:B------:R-:W-:Y:S02]  /*1f8f0*/  ISETP.GT.U32.AND P5, PT, R29, R9, PT ;  /* 0x000000091d00720c */ /* 0x000fe40003fa4070 */
[----:B------:R-:W-:Y:S01]  /*1f900*/  ISETP.GE.AND P6, PT, R2, RZ, PT ;  /* 0x000000ff0200720c */ /* 0x000fe20003fc6270 */
[----:B------:R-:W-:-:S06]  /*1f910*/  @!P3 IMAD.MOV R7, RZ, RZ, -R7 ;  /* 0x000000ffff07b224 */ /* 0x000fcc00078e0a07 */
[----:B------:R-:W-:Y:S01]  /*1f920*/  @!P2 IMAD.IADD R8, R8, 0x1, -R29 ;  /* 0x000000010808a824 */ /* 0x000fe200078e0a1d */
[----:B------:R-:W-:-:S03]  /*1f930*/  ISETP.GE.AND P2, PT, R17, RZ, PT ;  /* 0x000000ff1100720c */ /* 0x000fc60003f46270 */
[----:B------:R-:W-:-:S10]  /*1f940*/  @!P5 IMAD.IADD R9, R9, 0x1, -R29 ;  /* 0x000000010909d824 */ /* 0x000fd400078e0a1d */
[----:B------:R-:W-:Y:S01]  /*1f950*/  @!P2 IMAD.MOV R8, RZ, RZ, -R8 ;  /* 0x000000ffff08a224 */ /* 0x000fe200078e0a08 */
[----:B------:R-:W-:Y:S02]  /*1f960*/  ISETP.GE.AND P2, PT, R20, RZ, PT ;  /* 0x000000ff1400720c */ /* 0x000fe40003f46270 */
[----:B--2---:R-:W-:-:S05]  /*1f970*/  IABS R5, R18 ;  /* 0x0000001200057213 */ /* 0x004fca0000000000 */
[----:B------:R-:W-:Y:S02]  /*1f980*/  IMAD.MOV.U32 R0, RZ, RZ, R5 ;  /* 0x000000ffff007224 */ /* 0x000fe400078e0005 */
[----:B------:R-:W-:-:S04]  /*1f990*/  IMAD.MOV.U32 R5, RZ, RZ, R3 ;  /* 0x000000ffff057224 */ /* 0x000fc800078e0003 */
[----:B------:R-:W-:Y:S01]  /*1f9a0*/  @!P0 IMAD.MOV R5, RZ, RZ, -R5 ;  /* 0x000000ffff058224 */ /* 0x000fe200078e0a05 */
[----:B------:R-:W-:Y:S01]  /*1f9b0*/  ISETP.GT.U32.AND P0, PT, R29, R11, PT ;  /* 0x0000000b1d00720c */ /* 0x000fe20003f04070 */
[----:B------:R-:W-:-:S12]  /*1f9c0*/  IMAD.HI.U32 R14, R16, R0, RZ ;  /* 0x00000000100e7227 */ /* 0x000fd800078e00ff */
[----:B------:R-:W-:Y:S01]  /*1f9d0*/  @!P0 IMAD.IADD R11, R11, 0x1, -R29 ;  /* 0x000000010b0b8824 */ /* 0x000fe200078e0a1d */
[----:B------:R-:W-:-:S04]  /*1f9e0*/  IABS R6, R19 ;  /* 0x0000001300067213 */ /* 0x000fc80000000000 */
[C---:B------:R-:W-:Y:S01]  /*1f9f0*/  ISETP.GT.U32.AND P1, PT, R29.reuse, R11, PT ;  /* 0x0000000b1d00720c */ /* 0x040fe20003f24070 */
[----:B------:R0:W-:Y:S01]  /*1fa00*/  STL [R1+0x58], R5 ;  /* 0x0000580501007387 */ /* 0x0001e20000100800 */
[----:B------:R-:W-:Y:S01]  /*1fa10*/  IMAD.MOV R14, RZ, RZ, -R14 ;  /* 0x000000ffff0e7224 */ /* 0x000fe200078e0a0e */
[C---:B------:R-:W-:Y:S01]  /*1fa20*/  ISETP.GT.U32.AND P0, PT, R29.reuse, R12, PT ;  /* 0x0000000c1d00720c */ /* 0x040fe20003f04070 */
[C---:B------:R-:W-:Y:S01]  /*1fa30*/  IMAD.HI.U32 R3, R16.reuse, R4, RZ ;  /* 0x0000000410037227 */ /* 0x040fe200078e00ff */
[----:B------:R-:W2:Y:S03]  /*1fa40*/  LDL.LU R2, [R1+0x2140] ;  /* 0x0021400001027983 */ /* 0x000ea60000300800 */
[----:B------:R-:W-:Y:S02]  /*1fa50*/  IMAD R0, R29, R14, R0 ;  /* 0x0000000e1d007224 */ /* 0x000fe400078e0200 */
[----:B0-----:R-:W-:-:S04]  /*1fa60*/  IMAD.HI.U32 R5, R16, R6, RZ ;  /* 0x0000000610057227 */ /* 0x001fc800078e00ff */
[----:B------:R-:W-:Y:S02]  /*1fa70*/  IMAD.MOV R5, RZ, RZ, -R5 ;  /* 0x000000ffff057224 */ /* 0x000fe400078e0a05 */
[----:B------:R-:W-:Y:S02]  /*1fa80*/  IMAD.MOV R3, RZ, RZ, -R3 ;  /* 0x000000ffff037224 */ /* 0x000fe400078e0a03 */
[--C-:B------:R-:W-:Y:S01]  /*1fa90*/  @!P1 IMAD.IADD R11, R11, 0x1, -R29.reuse ;  /* 0x000000010b0b9824 */ /* 0x100fe200078e0a1d */
[----:B------:R-:W-:Y:S01]  /*1faa0*/  ISETP.GE.AND P1, PT, R15, RZ, PT ;  /* 0x000000ff0f00720c */ /* 0x000fe20003f26270 */
[C---:B------:R-:W-:Y:S01]  /*1fab0*/  IMAD R6, R29.reuse, R5, R6 ;  /* 0x000000051d067224 */ /* 0x040fe200078e0206 */
[C---:B------:R-:W-:Y:S01]  /*1fac0*/  ISETP.GT.U32.AND P3, PT, R29.reuse, R0, PT ;  /* 0x000000001d00720c */ /* 0x040fe20003f64070 */
[C---:B------:R-:W-:Y:S02]  /*1fad0*/  IMAD R4, R29.reuse, R3, R4 ;  /* 0x000000031d047224 */ /* 0x040fe400078e0204 */
[----:B------:R-:W-:Y:S01]  /*1fae0*/  @!P0 IMAD.IADD R12, R12, 0x1, -R29 ;  /* 0x000000010c0c8824 */ /* 0x000fe200078e0a1d */
[----:B------:R-:W-:-:S02]  /*1faf0*/  ISETP.GT.U32.AND P0, PT, R29, R6, PT ;  /* 0x000000061d00720c */ /* 0x000fc40003f04070 */
[----:B------:R-:W-:Y:S01]  /*1fb00*/  ISETP.GT.U32.AND P5, PT, R29, R4, PT ;  /* 0x000000041d00720c */ /* 0x000fe20003fa4070 */
[----:B------:R-:W-:Y:S02]  /*1fb10*/  @!P4 IMAD.MOV R12, RZ, RZ, -R12 ;  /* 0x000000ffff0cc224 */ /* 0x000fe400078e0a0c */
[----:B------:R-:W-:Y:S01]  /*1fb20*/  @!P6 IMAD.MOV R11, RZ, RZ, -R11 ;  /* 0x000000ffff0be224 */ /* 0x000fe200078e0a0b */
[----:B------:R-:W-:Y:S01]  /*1fb30*/  STL [R1+0x54], R10 ;  /* 0x0000540a01007387 */ /* 0x000fe20000100800 */
[----:B------:R-:W-:Y:S02]  /*1fb40*/  @!P1 IMAD.MOV R9, RZ, RZ, -R9 ;  /* 0x000000ffff099224 */ /* 0x000fe400078e0a09 */
[--C-:B------:R-:W-:Y:S01]  /*1fb50*/  @!P3 IMAD.IADD R0, R0, 0x1, -R29.reuse ;  /* 0x000000010000b824 */ /* 0x100fe200078e0a1d */
[----:B------:R0:W-:Y:S04]  /*1fb60*/  STL [R1+0x50], R7 ;  /* 0x0000500701007387 */ /* 0x0001e80000100800 */
[----:B------:R-:W-:Y:S01]  /*1fb70*/  STL [R1+0x4c], R12 ;  /* 0x00004c0c01007387 */ /* 0x000fe20000100800 */
[----:B------:R-:W-:-:S03]  /*1fb80*/  @!P0 IMAD.IADD R6, R6, 0x1, -R29 ;  /* 0x0000000106068824 */ /* 0x000fc600078e0a1d */
[----:B------:R-:W-:Y:S01]  /*1fb90*/  STL [R1+0x48], R11 ;  /* 0x0000480b01007387 */ /* 0x000fe20000100800 */
[----:B------:R-:W-:-:S03]  /*1fba0*/  ISETP.GT.U32.AND P4, PT, R29, R0, PT ;  /* 0x000000001d00720c */ /* 0x000fc60003f84070 */
[----:B------:R-:W-:Y:S01]  /*1fbb0*/  STL [R1+0x44], R9 ;  /* 0x0000440901007387 */ /* 0x000fe20000100800 */
[----:B------:R-:W-:-:S03]  /*1fbc0*/  @!P5 IMAD.IADD R4, R4, 0x1, -R29 ;  /* 0x000000010404d824 */ /* 0x000fc600078e0a1d */
[----:B------:R1:W-:Y:S01]  /*1fbd0*/  STL [R1+0x3c], R8 ;  /* 0x00003c0801007387 */ /* 0x0003e20000100800 */
[----:B0-----:R-:W-:-:S03]  /*1fbe0*/  IABS R7, R27 ;  /* 0x0000001b00077213 */ /* 0x001fc60000000000 */
[----:B------:R-:W3:Y:S01]  /*1fbf0*/  LDL.LU R20, [R1+0xc0c] ;  /* 0x000c0c0001147983 */ /* 0x000ee20000300800 */
[C---:B------:R-:W-:Y:S01]  /*1fc00*/  ISETP.GT.U32.AND P5, PT, R29.reuse, R6, PT ;  /* 0x000000061d00720c */ /* 0x040fe20003fa4070 */
[----:B------:R-:W-:Y:S01]  /*1fc10*/  IMAD.HI.U32 R10, R16, R7, RZ ;  /* 0x00000007100a7227 */ /* 0x000fe200078e00ff */
[----:B------:R-:W-:Y:S02]  /*1fc20*/  ISETP.GT.U32.AND P6, PT, R29, R4, PT ;  /* 0x000000041d00720c */ /* 0x000fe40003fc4070 */
[----:B------:R-:W-:Y:S02]  /*1fc30*/  ISETP.GE.AND P3, PT, R18, RZ, PT ;  /* 0x000000ff1200720c */ /* 0x000fe40003f66270 */
[----:B------:R-:W-:Y:S01]  /*1fc40*/  ISETP.GE.AND P0, PT, R19, RZ, PT ;  /* 0x000000ff1300720c */ /* 0x000fe20003f06270 */
[----:B------:R-:W-:Y:S02]  /*1fc50*/  IMAD.MOV R10, RZ, RZ, -R10 ;  /* 0x000000ffff0a7224 */ /* 0x000fe400078e0a0a */
[----:B------:R-:W-:-:S02]  /*1fc60*/  @!P4 IMAD.IADD R0, R0, 0x1, -R29 ;  /* 0x000000010000c824 */ /* 0x000fc400078e0a1d */
[----:B------:R-:W-:Y:S02]  /*1fc70*/  IMAD R7, R29, R10, R7 ;  /* 0x0000000a1d077224 */ /* 0x000fe400078e0207 */
[----:B-1----:R-:W-:Y:S02]  /*1fc80*/  IMAD.MOV.U32 R8, RZ, RZ, R0 ;  /* 0x000000ffff087224 */ /* 0x002fe400078e0000 */
[--C-:B------:R-:W-:Y:S01]  /*1fc90*/  @!P5 IMAD.IADD R6, R6, 0x1, -R29.reuse ;  /* 0x000000010606d824 */ /* 0x100fe200078e0a1d */
[----:B------:R-:W-:Y:S01]  /*1fca0*/  ISETP.GE.AND P5, PT, R27, RZ, PT ;  /* 0x000000ff1b00720c */ /* 0x000fe20003fa6270 */
[----:B------:R-:W-:Y:S01]  /*1fcb0*/  @!P6 IMAD.IADD R4, R4, 0x1, -R29 ;  /* 0x000000010404e824 */ /* 0x000fe200078e0a1d */
[----:B------:R-:W-:Y:S01]  /*1fcc0*/  ISETP.GT.U32.AND P1, PT, R29, R7, PT ;  /* 0x000000071d00720c */ /* 0x000fe20003f24070 */
[----:B------:R-:W4:Y:S01]  /*1fcd0*/  LDL.LU R27, [R1+0xc10] ;  /* 0x000c1000011b7983 */ /* 0x000f220000300800 */
[----:B------:R-:W-:Y:S02]  /*1fce0*/  @!P3 IMAD.MOV R8, RZ, RZ, -R8 ;  /* 0x000000ffff08b224 */ /* 0x000fe400078e0a08 */
[----:B------:R-:W-:-:S02]  /*1fcf0*/  @!P0 IMAD.MOV R6, RZ, RZ, -R6 ;  /* 0x000000ffff068224 */ /* 0x000fc400078e0a06 */
[----:B------:R-:W-:Y:S01]  /*1fd00*/  @!P2 IMAD.MOV R4, RZ, RZ, -R4 ;  /* 0x000000ffff04a224 */ /* 0x000fe200078e0a04 */
[----:B------:R-:W-:Y:S01]  /*1fd10*/  STL [R1+0x38], R8 ;  /* 0x0000380801007387 */ /* 0x000fe20000100800 */
[----:B------:R-:W-:Y:S02]  /*1fd20*/  ISETP.GE.AND P2, PT, R22, RZ, PT ;  /* 0x000000ff1600720c */ /* 0x000fe40003f46270 */
[----:B------:R-:W-:Y:S01]  /*1fd30*/  IABS R12, R22 ;  /* 0x00000016000c7213 */ /* 0x000fe20000000000 */
[----:B------:R-:W-:Y:S04]  /*1fd40*/  STL [R1+0x34], R6 ;  /* 0x0000340601007387 */ /* 0x000fe80000100800 */
[----:B------:R0:W-:Y:S04]  /*1fd50*/  STL [R1+0x30], R4 ;  /* 0x0000300401007387 */ /* 0x0001e80000100800 */
[----:B------:R-:W2:Y:S01]  /*1fd60*/  LDL.LU R22, [R1+0xc1c] ;  /* 0x000c1c0001167983 */ /* 0x000ea20000300800 */
[----:B------:R-:W-:Y:S01]  /*1fd70*/  @!P1 IMAD.IADD R7, R7, 0x1, -R29 ;  /* 0x0000000107079824 */ /* 0x000fe200078e0a1d */
[----:B------:R-:W-:-:S02]  /*1fd80*/  IABS R14, R25 ;  /* 0x00000019000e7213 */ /* 0x000fc40000000000 */
[----:B------:R-:W-:Y:S01]  /*1fd90*/  ISETP.GE.AND P1, PT, R25, RZ, PT ;  /* 0x000000ff1900720c */ /* 0x000fe20003f26270 */
[----:B------:R-:W-:Y:S01]  /*1fda0*/  IMAD.MOV.U32 R25, RZ, RZ, R28 ;  /* 0x000000ffff197224 */ /* 0x000fe200078e001c */
[----:B------:R-:W-:Y:S01]  /*1fdb0*/  IABS R5, R26 ;  /* 0x0000001a00057213 */ /* 0x000fe20000000000 */
[----:B------:R-:W2:Y:S01]  /*1fdc0*/  LDL.LU R28, [R1+0xc20] ;  /* 0x000c2000011c7983 */ /* 0x000ea20000300800 */
[----:B------:R-:W-:Y:S01]  /*1fdd0*/  ISETP.GE.AND P6, PT, R26, RZ, PT ;  /* 0x000000ff1a00720c */ /* 0x000fe20003fc6270 */
[----:B------:R-:W-:Y:S02]  /*1fde0*/  IMAD.MOV.U32 R26, RZ, RZ, R24 ;  /* 0x000000ffff1a7224 */ /* 0x000fe400078e0018 */
[----:B------:R-:W2:Y:S01]  /*1fdf0*/  LDL.LU R24, [R1+0xc24] ;  /* 0x000c240001187983 */ /* 0x000ea20000300800 */
[----:B------:R-:W-:-:S04]  /*1fe00*/  IMAD.HI.U32 R3, R16, R5, RZ ;  /* 0x0000000510037227 */ /* 0x000fc800078e00ff */
[----:B------:R-:W-:-:S04]  /*1fe10*/  IMAD.MOV R3, RZ, RZ, -R3 ;  /* 0x000000ffff037224 */ /* 0x000fc800078e0a03 */
[----:B------:R-:W-:-:S05]  /*1fe20*/  IMAD R5, R29, R3, R5 ;  /* 0x000000031d057224 */ /* 0x000fca00078e0205 */
[----:B------:R-:W-:-:S13]  /*1fe30*/  ISETP.GT.U32.AND P4, PT, R29, R5, PT ;  /* 0x000000051d00720c */ /* 0x000fda0003f84070 */
[----:B------:R-:W-:Y:S01]  /*1fe40*/  @!P4 IMAD.IADD R5, R5, 0x1, -R29 ;  /* 0x000000010505c824 */ /* 0x000fe200078e0a1d */
[----:B------:R-:W-:Y:S02]  /*1fe50*/  ISETP.GT.U32.AND P4, PT, R29, R7, PT ;  /* 0x000000071d00720c */ /* 0x000fe40003f84070 */
[----:B------:R-:W-:-:S11]  /*1fe60*/  IABS R11, R21 ;  /* 0x00000015000b7213 */ /* 0x000fd60000000000 */
[----:B------:R-:W-:-:S04]  /*1fe70*/  @!P4 IMAD.IADD R7, R7, 0x1, -R29 ;  /* 0x000000010707c824 */ /* 0x000fc800078e0a1d */
[----:B------:R-:W-:Y:S01]  /*1fe80*/  @!P5 IMAD.MOV R7, RZ, RZ, -R7 ;  /* 0x000000ffff07d224 */ /* 0x000fe200078e0a07 */
[----:B------:R-:W-:Y:S01]  /*1fe90*/  ISETP.GE.AND P4, PT, R21, RZ, PT ;  /* 0x000000ff1500720c */ /* 0x000fe20003f86270 */
[----:B------:R-:W-:-:S03]  /*1fea0*/  IMAD.MOV.U32 R21, RZ, RZ, R13 ;  /* 0x000000ffff157224 */ /* 0x000fc600078e000d */
[----:B------:R1:W-:Y:S04]  /*1feb0*/  STL [R1+0x2c], R7 ;  /* 0x00002c0701007387 */ /* 0x0003e80000100800 */
[----:B------:R-:W2:Y:S01]  /*1fec0*/  LDL.LU R13, [R1+0xc28] ;  /* 0x000c2800010d7983 */ /* 0x000ea20000300800 */
[----:B------:R-:W-:Y:S01]  /*1fed0*/  ISETP.GT.U32.AND P3, PT, R29, R5, PT ;  /* 0x000000051d00720c */ /* 0x000fe20003f64070 */
[----:B------:R-:W-:-:S04]  /*1fee0*/  IMAD.HI.U32 R3, R16, R14, RZ ;  /* 0x0000000e10037227 */ /* 0x000fc800078e00ff */
[----:B------:R-:W-:Y:S01]  /*1fef0*/  IMAD.MOV R3, RZ, RZ, -R3 ;  /* 0x000000ffff037224 */ /* 0x000fe200078e0a03 */
[----:B------:R-:W-:-:S03]  /*1ff00*/  IABS R9, R23 ;  /* 0x0000001700097213 */ /* 0x000fc60000000000 */
[----:B------:R-:W-:Y:S02]  /*1ff10*/  IMAD R14, R29, R3, R14 ;  /* 0x000000031d0e7224 */ /* 0x000fe400078e020e */
[----:B------:R-:W-:-:S04]  /*1ff20*/  IMAD.HI.U32 R0, R16, R9, RZ ;  /* 0x0000000910007227 */ /* 0x000fc800078e00ff */
[----:B------:R-:W-:Y:S01]  /*1ff30*/  @!P3 IMAD.IADD R5, R5, 0x1, -R29 ;  /* 0x000000010505b824 */ /* 0x000fe200078e0a1d */
[----:B------:R-:W-:Y:S01]  /*1ff40*/  ISETP.GT.U32.AND P3, PT, R29, R14, PT ;  /* 0x0000000e1d00720c */ /* 0x000fe20003f64070 */
[----:B------:R-:W-:-:S04]  /*1ff50*/  IMAD.MOV R0, RZ, RZ, -R0 ;  /* 0x000000ffff007224 */ /* 0x000fc800078e0a00 */
[----:B------:R-:W-:-:S08]  /*1ff60*/  IMAD R9, R29, R0, R9 ;  /* 0x000000001d097224 */ /* 0x000fd000078e0209 */
[----:B------:R-:W-:Y:S01]  /*1ff70*/  @!P3 IMAD.IADD R14, R14, 0x1, -R29 ;  /* 0x000000010e0eb824 */ /* 0x000fe200078e0a1d */
[----:B------:R-:W-:Y:S01]  /*1ff80*/  ISETP.GT.U32.AND P3, PT, R29, R9, PT ;  /* 0x000000091d00720c */ /* 0x000fe20003f64070 */
[----:B------:R-:W-:-:S03]  /*1ff90*/  IMAD.HI.U32 R15, R16, R11, RZ ;  /* 0x0000000b100f7227 */ /* 0x000fc600078e00ff */
[----:B------:R-:W-:Y:S01]  /*1ffa0*/  ISETP.GT.U32.AND P5, PT, R29, R14, PT ;  /* 0x0000000e1d00720c */ /* 0x000fe20003fa4070 */
[----:B------:R-:W-:-:S04]  /*1ffb0*/  IMAD.HI.U32 R17, R16, R12, RZ ;  /* 0x0000000c10117227 */ /* 0x000fc800078e00ff */
[----:B------:R-:W-:-:S04]  /*1ffc0*/  IMAD.MOV R15, RZ, RZ, -R15 ;  /* 0x000000ffff0f7224 */ /* 0x000fc800078e0a0f */
[----:B------:R-:W-:Y:S02]  /*1ffd0*/  @!P3 IMAD.IADD R9, R9, 0x1, -R29 ;  /* 0x000000010909b824 */ /* 0x000fe400078e0a1d */
[----:B------:R-:W-:-:S03]  /*1ffe0*/  IMAD.MOV R17, RZ, RZ, -R17 ;  /* 0x000000ffff117224 */ /* 0x000fc600078e0a11 */
[C---:B------:R-:W-:Y:S01]  /*1fff0*/  ISETP.GT.U32.AND P3, PT, R29.reuse, R9, PT ;  /* 0x000000091d00720c */ /* 0x040fe20003f64070 */
[C---:B------:R-:W-:Y:S01]  /*20000*/  IMAD R11, R29.reuse, R15, R11 ;  /* 0x0000000f1d0b7224 */ /* 0x040fe200078e020b */
[----:B0-----:R-:W-:Y:S01]  /*20010*/  IABS R4, R26 ;  /* 0x0000001a00047213 */ /* 0x001fe20000000000 */
[C---:B------:R-:W-:Y:S02]  /*20020*/  IMAD R12, R29.reuse, R17, R12 ;  /* 0x000000111d0c7224 */ /* 0x040fe400078e020c */
[----:B------:R-:W-:Y:S02]  /*20030*/  IMAD.MOV.U32 R15, RZ, RZ, R5 ;  /* 0x000000ffff0f7224 */ /* 0x000fe400078e0005 */
[----:B------:R-:W-:Y:S01]  /*20040*/  @!P5 IMAD.IADD R14, R14, 0x1, -R29 ;  /* 0x000000010e0ed824 */ /* 0x000fe200078e0a1d */
[----:B------:R-:W-:Y:S01]  /*20050*/  ISETP.GT.U32.AND P5, PT, R29, R11, PT ;  /* 0x0000000b1d00720c */ /* 0x000fe20003fa4070 */
[----:B------:R-:W-:-:S04]  /*20060*/  IMAD.HI.U32 R6, R16, R4, RZ ;  /* 0x0000000410067227 */ /* 0x000fc800078e00ff */
[----:B------:R-:W-:Y:S01]  /*20070*/  @!P6 IMAD.MOV R15, RZ, RZ, -R15 ;  /* 0x000000ffff0fe224 */ /* 0x000fe200078e0a0f */
[----:B------:R-:W-:Y:S01]  /*20080*/  ISETP.GT.U32.AND P6, PT, R29, R12, PT ;  /* 0x0000000c1d00720c */ /* 0x000fe20003fc4070 */
[----:B------:R-:W-:Y:S02]  /*20090*/  IMAD.MOV R6, RZ, RZ, -R6 ;  /* 0x000000ffff067224 */ /* 0x000fe400078e0a06 */
[--C-:B------:R-:W-:Y:S02]  /*200a0*/  @!P3 IMAD.IADD R9, R9, 0x1, -R29.reuse ;  /* 0x000000010909b824 */ /* 0x100fe400078e0a1d */
[----:B------:R-:W-:Y:S02]  /*200b0*/  IMAD R4, R29, R6, R4 ;  /* 0x000000061d047224 */ /* 0x000fe400078e0204 */
[----:B------:R-:W-:-:S03]  /*200c0*/  @!P5 IMAD.IADD R11, R11, 0x1, -R29 ;  /* 0x000000010b0bd824 */ /* 0x000fc600078e0a1d */
[C---:B------:R-:W-:Y:S01]  /*200d0*/  ISETP.GT.U32.AND P5, PT, R29.reuse, R4, PT ;  /* 0x000000041d00720c */ /* 0x040fe20003fa4070 */
[----:B------:R-:W-:Y:S02]  /*200e0*/  IMAD.MOV.U32 R18, RZ, RZ, R14 ;  /* 0x000000ffff127224 */ /* 0x000fe400078e000e */
[----:B------:R-:W-:Y:S02]  /*200f0*/  @!P6 IMAD.IADD R12, R12, 0x1, -R29 ;  /* 0x000000010c0ce824 */ /* 0x000fe400078e0a1d */
[----:B------:R-:W-:Y:S01]  /*20100*/  @!P1 IMAD.MOV R18, RZ, RZ, -R18 ;  /* 0x000000ffff129224 */ /* 0x000fe200078e0a12 */
[----:B------:R-:W-:Y:S02]  /*20110*/  ISETP.GT.U32.AND P1, PT, R29, R11, PT ;  /* 0x0000000b1d00720c */ /* 0x000fe40003f24070 */
[----:B------:R-:W-:-:S05]  /*20120*/  ISETP.GE.AND P0, PT, R23, RZ, PT ;  /* 0x000000ff1700720c */ /* 0x000fca0003f06270 */
[----:B------:R-:W-:-:S05]  /*20130*/  @!P5 IMAD.IADD R4, R4, 0x1, -R29 ;  /* 0x000000010404d824 */ /* 0x000fca00078e0a1d */
[----:B------:R-:W-:Y:S01]  /*20140*/  ISETP.GT.U32.AND P5, PT, R29, R4, PT ;  /* 0x000000041d00720c */ /* 0x000fe20003fa4070 */
[----:B------:R-:W-:-:S12]  /*20150*/  @!P1 IMAD.IADD R11, R11, 0x1, -R29 ;  /* 0x000000010b0b9824 */ /* 0x000fd800078e0a1d */
[----:B------:R-:W-:Y:S01]  /*20160*/  @!P5 IMAD.IADD R4, R4, 0x1, -R29 ;  /* 0x000000010404d824 */ /* 0x000fe200078e0a1d */
[----:B------:R0:W-:Y:S01]  /*20170*/  STL [R1+0x28], R15 ;  /* 0x0000280f01007387 */ /* 0x0001e20000100800 */
[----:B------:R-:W-:-:S03]  /*20180*/  @!P4 IMAD.MOV R11, RZ, RZ, -R11 ;  /* 0x000000ffff0bc224 */ /* 0x000fc600078e0a0b */
[----:B------:R-:W-:Y:S04]  /*20190*/  STL [R1+0x24], R18 ;  /* 0x0000241201007387 */ /* 0x000fe80000100800 */
[----:B------:R-:W2:Y:S01]  /*201a0*/  LDL.LU R23, [R1+0xc30] ;  /* 0x000c300001177983 */ /* 0x000ea20000300800 */
[----:B---3--:R-:W-:-:S05]  /*201b0*/  IABS R0, R20 ;  /* 0x0000001400007213 */ /* 0x008fca0000000000 */
[----:B------:R-:W-:-:S04]  /*201c0*/  IMAD.HI.U32 R10, R16, R0, RZ ;  /* 0x00000000100a7227 */ /* 0x000fc800078e00ff */
[----:B------:R-:W-:-:S04]  /*201d0*/  IMAD.MOV R10, RZ, RZ, -R10 ;  /* 0x000000ffff0a7224 */ /* 0x000fc800078e0a0a */
[----:B------:R-:W-:-:S05]  /*201e0*/  IMAD R0, R29, R10, R0 ;  /* 0x0000000a1d007224 */ /* 0x000fca00078e0200 */
[----:B------:R-:W-:Y:S02]  /*201f0*/  ISETP.GT.U32.AND P3, PT, R29, R0, PT ;  /* 0x000000001d00720c */ /* 0x000fe40003f64070 */
[----:B----4-:R-:W-:Y:S02]  /*20200*/  IABS R3, R27 ;  /* 0x0000001b00037213 */ /* 0x010fe40000000000 */
[----:B------:R-:W-:-:S03]  /*20210*/  IABS R10, R25 ;  /* 0x00000019000a7213 */ /* 0x000fc60000000000 */
[----:B------:R-:W-:-:S04]  /*20220*/  IMAD.HI.U32 R8, R16, R3, RZ ;  /* 0x0000000310087227 */ /* 0x000fc800078e00ff */
[----:B------:R-:W-:Y:S02]  /*20230*/  IMAD.MOV R8, RZ, RZ, -R8 ;  /* 0x000000ffff087224 */ /* 0x000fe400078e0a08 */
[----:B------:R-:W-:Y:S02]  /*20240*/  IMAD.MOV.U32 R5, RZ, RZ, R10 ;  /* 0x000000ffff057224 */ /* 0x000fe400078e000a */
[----:B------:R-:W-:Y:S01]  /*20250*/  @!P3 IMAD.IADD R0, R0, 0x1, -R29 ;  /* 0x000000010000b824 */ /* 0x000fe200078e0a1d */
[C---:B------:R-:W-:Y:S02]  /*20260*/  ISETP.GT.U32.AND P3, PT, R29.reuse, R12, PT ;  /* 0x0000000c1d00720c */ /* 0x040fe40003f64070 */
[----:B--2---:R-:W-:Y:S01]  /*20270*/  IABS R6, R22 ;  /* 0x0000001600067213 */ /* 0x004fe20000000000 */
[----:B------:R-:W-:Y:S02]  /*20280*/  IMAD R3, R29, R8, R3 ;  /* 0x000000081d037224 */ /* 0x000fe400078e0203 */
[----:B------:R-:W-:-:S04]  /*20290*/  IMAD.HI.U32 R10, R16, R5, RZ ;  /* 0x00000005100a7227 */ /* 0x000fc800078e00ff */
[C---:B------:R-:W-:Y:S01]  /*202a0*/  IMAD.HI.U32 R17, R16.reuse, R6, RZ ;  /* 0x0000000610117227 */ /* 0x040fe200078e00ff */
[C---:B------:R-:W-:Y:S02]  /*202b0*/  ISETP.GT.U32.AND P6, PT, R29.reuse, R3, PT ;  /* 0x000000031d00720c */ /* 0x040fe40003fc4070 */
[----:B------:R-:W-:Y:S01]  /*202c0*/  IABS R8, R24 ;  /* 0x0000001800087213 */ /* 0x000fe20000000000 */
[----:B------:R-:W-:Y:S02]  /*202d0*/  IMAD.MOV R10, RZ, RZ, -R10 ;  /* 0x000000ffff0a7224 */ /* 0x000fe400078e0a0a */
[----:B------:R-:W-:Y:S02]  /*202e0*/  IMAD.MOV R17, RZ, RZ, -R17 ;  /* 0x000000ffff117224 */ /* 0x000fe400078e0a11 */
[----:B------:R-:W-:Y:S02]  /*202f0*/  IMAD R5, R29, R10, R5 ;  /* 0x0000000a1d057224 */ /* 0x000fe400078e0205 */
[----:B------:R-:W-:-:S04]  /*20300*/  IMAD.HI.U32 R10, R16, R8, RZ ;  /* 0x00000008100a7227 */ /* 0x000fc800078e00ff */
[C---:B------:R-:W-:Y:S02]  /*20310*/  IMAD R6, R29.reuse, R17, R6 ;  /* 0x000000111d067224 */ /* 0x040fe400078e0206 */
[--C-:B------:R-:W-:Y:S01]  /*20320*/  @!P3 IMAD.IADD R12, R12, 0x1, -R29.reuse ;  /* 0x000000010c0cb824 */ /* 0x100fe200078e0a1d */
[C---:B------:R-:W-:Y:S01]  /*20330*/  ISETP.GT.U32.AND P3, PT, R29.reuse, R5, PT ;  /* 0x000000051d00720c */ /* 0x040fe20003f64070 */
[----:B------:R-:W-:Y:S01]  /*20340*/  IMAD.MOV R10, RZ, RZ, -R10 ;  /* 0x000000ffff0a7224 */ /* 0x000fe200078e0a0a */
[----:B------:R-:W-:Y:S01]  /*20350*/  ISETP.GT.U32.AND P1, PT, R29, R6, PT ;  /* 0x000000061d00720c */ /* 0x000fe20003f24070 */
[----:B------:R-:W-:Y:S02]  /*20360*/  @!P6 IMAD.IADD R3, R3, 0x1, -R29 ;  /* 0x000000010303e824 */ /* 0x000fe400078e0a1d */
[C---:B------:R-:W-:Y:S02]  /*20370*/  IMAD R8, R29.reuse, R10, R8 ;  /* 0x0000000a1d087224 */ /* 0x040fe400078e0208 */
[----:B------:R-:W-:Y:S01]  /*20380*/  IMAD.MOV.U32 R10, RZ, RZ, R9 ;  /* 0x000000ffff0a7224 */ /* 0x000fe200078e0009 */
[----:B------:R-:W-:-:S03]  /*20390*/  ISETP.GT.U32.AND P6, PT, R29, R0, PT ;  /* 0x000000001d00720c */ /* 0x000fc60003fc4070 */
[----:B------:R-:W-:Y:S01]  /*203a0*/  @!P0 IMAD.MOV R10, RZ, RZ, -R10 ;  /* 0x000000ffff0a8224 */ /* 0x000fe200078e0a0a */
[----:B------:R-:W-:Y:S01]  /*203b0*/  ISETP.GT.U32.AND P0, PT, R29, R3, PT ;  /* 0x000000031d00720c */ /* 0x000fe20003f04070 */
[--C-:B------:R-:W-:Y:S01]  /*203c0*/  @!P3 IMAD.IADD R5, R5, 0x1, -R29.reuse ;  /* 0x000000010505b824 */ /* 0x100fe200078e0a1d */
[----:B------:R-:W-:Y:S01]  /*203d0*/  ISETP.GE.AND P5, PT, R20, RZ, PT ;  /* 0x000000ff1400720c */ /* 0x000fe20003fa6270 */
[--C-:B------:R-:W-:Y:S01]  /*203e0*/  @!P1 IMAD.IADD R6, R6, 0x1, -R29.reuse ;  /* 0x0000000106069824 */ /* 0x100fe200078e0a1d */
[----:B------:R-:W-:Y:S02]  /*203f0*/  ISETP.GE.AND P3, PT, R27, RZ, PT ;  /* 0x000000ff1b00720c */ /* 0x000fe40003f66270 */
[----:B------:R-:W-:Y:S01]  /*20400*/  ISETP.GE.AND P1, PT, R26, RZ, PT ;  /* 0x000000ff1a00720c */ /* 0x000fe20003f26270 */
[----:B------:R-:W-:Y:S01]  /*20410*/  @!P2 IMAD.MOV R12, RZ, RZ, -R12 ;  /* 0x000000ffff0ca224 */ /* 0x000fe200078e0a0c */
[----:B------:R-:W-:Y:S01]  /*20420*/  ISETP.GT.U32.AND P2, PT, R29, R6, PT ;  /* 0x000000061d00720c */ /* 0x000fe20003f44070 */
[----:B------:R-:W-:-:S04]  /*20430*/  @!P6 IMAD.IADD R0, R0, 0x1, -R29 ;  /* 0x000000010000e824 */ /* 0x000fc800078e0a1d */
[----:B------:R-:W-:Y:S01]  /*20440*/  @!P0 IMAD.IADD R3, R3, 0x1, -R29 ;  /* 0x0000000103038824 */ /* 0x000fe200078e0a1d */
[----:B------:R-:W-:Y:S01]  /*20450*/  ISETP.GT.U32.AND P0, PT, R29, R8, PT ;  /* 0x000000081d00720c */ /* 0x000fe20003f04070 */
[----:B------:R-:W-:Y:S01]  /*20460*/  @!P5 IMAD.MOV R0, RZ, RZ, -R0 ;  /* 0x000000ffff00d224 */ /* 0x000fe200078e0a00 */
[----:B------:R2:W-:Y:S01]  /*20470*/  STL [R1+0x20], R10 ;  /* 0x0000200a01007387 */ /* 0x0005e20000100800 */
[----:B------:R-:W-:Y:S02]  /*20480*/  @!P3 IMAD.MOV R3, RZ, RZ, -R3 ;  /* 0x000000ffff03b224 */ /* 0x000fe400078e0a03 */
[----:B------:R-:W-:Y:S01]  /*20490*/  @!P1 IMAD.MOV R4, RZ, RZ, -R4 ;  /* 0x000000ffff049224 */ /* 0x000fe200078e0a04 */
[----:B------:R-:W-:Y:S01]  /*204a0*/  STL [R1+0x18], R12 ;  /* 0x0000180c01007387 */ /* 0x000fe20000100800 */
[----:B------:R-:W-:-:S03]  /*204b0*/  ISETP.GE.AND P1, PT, R22, RZ, PT ;  /* 0x000000ff1600720c */ /* 0x000fc60003f26270 */
[----:B------:R-:W-:Y:S01]  /*204c0*/  STL [R1+0x2020], R0 ;  /* 0x0020200001007387 */ /* 0x000fe20000100800 */
[----:B------:R-:W-:-:S03]  /*204d0*/  @!P2 IMAD.IADD R6, R6, 0x1, -R29 ;  /* 0x000000010606a824 */ /* 0x000fc600078e0a1d */
[----:B------:R3:W-:Y:S01]  /*204e0*/  STL [R1+0x10], R11 ;  /* 0x0000100b01007387 */ /* 0x0007e20000100800 */
[----:B-1----:R-:W-:-:S03]  /*204f0*/  IABS R7, R28 ;  /* 0x0000001c00077213 */ /* 0x002fc60000000000 */
[----:B------:R-:W-:Y:S01]  /*20500*/  STL [R1+0x2024], R3 ;  /* 0x0020240301007387 */ /* 0x000fe20000100800 */
[----:B------:R-:W-:-:S03]  /*20510*/  ISETP.GE.AND P2, PT, R28, RZ, PT ;  /* 0x000000ff1c00720c */ /* 0x000fc60003f46270 */
[----:B------:R-:W-:Y:S04]  /*20520*/  STL [R1+0x2028], R4 ;  /* 0x0020280401007387 */ /* 0x000fe80000100800 */
[----:B------:R-:W4:Y:S04]  /*20530*/  LDL.LU R22, [R1+0xc48] ;  /* 0x000c480001167983 */ /* 0x000f280000300800 */
[----:B------:R-:W4:Y:S01]  /*20540*/  LDL.LU R28, [R1+0xc4c] ;  /* 0x000c4c00011c7983 */ /* 0x000f220000300800 */
[----:B------:R-:W-:-:S05]  /*20550*/  @!P0 IMAD.IADD R8, R8, 0x1, -R29 ;  /* 0x0000000108088824 */ /* 0x000fca00078e0a1d */
[----:B------:R-:W-:Y:S02]  /*20560*/  ISETP.GT.U32.AND P4, PT, R29, R8, PT ;  /* 0x000000081d00720c */ /* 0x000fe40003f84070 */
[----:B------:R-:W-:-:S11]  /*20570*/  IABS R9, R13 ;  /* 0x0000000d00097213 */ /* 0x000fd60000000000 */
[----:B------:R-:W-:Y:S01]  /*20580*/  @!P4 IMAD.IADD R8, R8, 0x1, -R29 ;  /* 0x000000010808c824 */ /* 0x000fe200078e0a1d */
[----:B------:R-:W-:Y:S02]  /*20590*/  ISETP.GE.AND P4, PT, R13, RZ, PT ;  /* 0x000000ff0d00720c */ /* 0x000fe40003f86270 */
[----:B------:R-:W4:Y:S01]  /*205a0*/  LDL.LU R13, [R1+0xc54] ;  /* 0x000c5400010d7983 */ /* 0x000f220000300800 */
[----:B0-----:R-:W-:-:S04]  /*205b0*/  IMAD.HI.U32 R15, R16, R7, RZ ;  /* 0x00000007100f7227 */ /* 0x001fc800078e00ff */
[----:B------:R-:W-:-:S04]  /*205c0*/  IMAD.MOV R15, RZ, RZ, -R15 ;  /* 0x000000ffff0f7224 */ /* 0x000fc800078e0a0f */
[----:B------:R-:W-:Y:S01]  /*205d0*/  IMAD R7, R29, R15, R7 ;  /* 0x0000000f1d077224 */ /* 0x000fe200078e0207 */
[----:B--2---:R-:W-:-:S04]  /*205e0*/  IABS R10, R21 ;  /* 0x00000015000a7213 */ /* 0x004fc80000000000 */
[C---:B------:R-:W-:Y:S01]  /*205f0*/  ISETP.GT.U32.AND P6, PT, R29.reuse, R7, PT ;  /* 0x000000071d00720c */ /* 0x040fe20003fc4070 */
[----:B------:R-:W-:Y:S01]  /*20600*/  IMAD.HI.U32 R15, R16, R9, RZ ;  /* 0x00000009100f7227 */ /* 0x000fe200078e00ff */
[----:B------:R-:W-:-:S03]  /*20610*/  ISETP.GT.U32.AND P0, PT, R29, R5, PT ;  /* 0x000000051d00720c */ /* 0x000fc60003f04070 */
[----:B------:R-:W-:-:S04]  /*20620*/  IMAD.HI.U32 R14, R16, R10, RZ ;  /* 0x0000000a100e7227 */ /* 0x000fc800078e00ff */
[----:B------:R-:W-:Y:S02]  /*20630*/  IMAD.MOV R15, RZ, RZ, -R15 ;  /* 0x000000ffff0f7224 */ /* 0x000fe400078e0a0f */
[----:B------:R-:W-:Y:S02]  /*20640*/  IMAD.MOV R14, RZ, RZ, -R14 ;  /* 0x000000ffff0e7224 */ /* 0x000fe400078e0a0e */
[----:B------:R-:W-:Y:S02]  /*20650*/  @!P6 IMAD.IADD R7, R7, 0x1, -R29 ;  /* 0x000000010707e824 */ /* 0x000fe400078e0a1d */
[C---:B------:R-:W-:Y:S02]  /*20660*/  IMAD R9, R29.reuse, R15, R9 ;  /* 0x0000000f1d097224 */ /* 0x040fe400078e0209 */
[C---:B------:R-:W-:Y:S01]  /*20670*/  IMAD R10, R29.reuse, R14, R10 ;  /* 0x0000000e1d0a7224 */ /* 0x040fe200078e020a */
[C---:B------:R-:W-:Y:S02]  /*20680*/  ISETP.GT.U32.AND P5, PT, R29.reuse, R7, PT ;  /* 0x000000071d00720c */ /* 0x040fe40003fa4070 */
[----:B------:R-:W-:Y:S01]  /*20690*/  ISETP.GT.U32.AND P3, PT, R29, R9, PT ;  /* 0x000000091d00720c */ /* 0x000fe20003f64070 */
[----:B------:R-:W-:Y:S01]  /*206a0*/  @!P0 IMAD.IADD R5, R5, 0x1, -R29 ;  /* 0x0000000105058824 */ /* 0x000fe200078e0a1d */
[----:B------:R-:W-:-:S02]  /*206b0*/  ISETP.GT.U32.AND P0, PT, R29, R10, PT ;  /* 0x0000000a1d00720c */ /* 0x000fc40003f04070 */
[----:B------:R-:W-:-:S07]  /*206c0*/  ISETP.GE.AND P6, PT, R25, RZ, PT ;  /* 0x000000ff1900720c */ /* 0x000fce0003fc6270 */
[--C-:B------:R-:W-:Y:S01]  /*206d0*/  @!P5 IMAD.IADD R7, R7, 0x1, -R29.reuse ;  /* 0x000000010707d824 */ /* 0x100fe200078e0a1d */
[----:B------:R-:W-:Y:S01]  /*206e0*/  ISETP.GE.AND P5, PT, R24, RZ, PT ;  /* 0x000000ff1800720c */ /* 0x000fe20003fa6270 */
[--C-:B------:R-:W-:Y:S02]  /*206f0*/  @!P3 IMAD.IADD R9, R9, 0x1, -R29.reuse ;  /* 0x000000010909b824 */ /* 0x100fe400078e0a1d */
[----:B------:R-:W-:-:S03]  /*20700*/  @!P0 IMAD.IADD R10, R10, 0x1, -R29 ;  /* 0x000000010a0a8824 */ /* 0x000fc600078e0a1d */
[----:B------:R-:W-:Y:S01]  /*20710*/  ISETP.GT.U32.AND P0, PT, R29, R9, PT ;  /* 0x000000091d00720c */ /* 0x000fe20003f04070 */
[----:B------:R-:W-:Y:S02]  /*20720*/  @!P6 IMAD.MOV R5, RZ, RZ, -R5 ;  /* 0x000000ffff05e224 */ /* 0x000fe400078e0a05 */
[----:B------:R-:W-:Y:S01]  /*20730*/  @!P1 IMAD.MOV R6, RZ, RZ, -R6 ;  /* 0x000000ffff069224 */ /* 0x000fe200078e0a06 */
[----:B------:R-:W-:Y:S01]  /*20740*/  ISETP.GE.AND P3, PT, R21, RZ, PT ;  /* 0x000000ff1500720c */ /* 0x000fe20003f66270 */
[----:B------:R-:W-:Y:S01]  /*20750*/  @!P2 IMAD.MOV R7, RZ, RZ, -R7 ;  /* 0x000000ffff07a224 */ /* 0x000fe200078e0a07 */
[----:B------:R-:W2:Y:S01]  /*20760*/  LDL.LU R21, [R1+0xc3c] ;  /* 0x000c3c0001157983 */ /* 0x000ea20000300800 */
[----:B------:R-:W-:-:S03]  /*20770*/  @!P5 IMAD.MOV R8, RZ, RZ, -R8 ;  /* 0x000000ffff08d224 */ /* 0x000fc600078e0a08 */
[----:B------:R-:W-:Y:S03]  /*20780*/  STL [R1+0x202c], R5 ;  /* 0x00202c0501007387 */ /* 0x000fe60000100800 */
[----:B------:R-:W-:Y:S01]  /*20790*/  @!P0 IMAD.IADD R9, R9, 0x1, -R29 ;  /* 0x0000000109098824 */ /* 0x000fe200078e0a1d */
[----:B------:R-:W-:Y:S04]  /*207a0*/  STL [R1+0x2030], R6 ;  /* 0x0020300601007387 */ /* 0x000fe80000100800 */
[----:B------:R-:W-:Y:S04]  /*207b0*/  STL [R1+0x2034], R7 ;  /* 0x0020340701007387 */ /* 0x000fe80000100800 */
[----:B------:R0:W-:Y:S01]  /*207c0*/  STL [R1+0x2038], R8 ;  /* 0x0020380801007387 */ /* 0x0001e20000100800 */
[----:B---3--:R-:W-:-:S02]  /*207d0*/  IABS R11, R23 ;  /* 0x00000017000b7213 */ /* 0x008fc40000000000 */
[----:B------:R-:W-:-:S03]  /*207e0*/  ISETP.GT.U32.AND P6, PT, R29, R10, PT ;  /* 0x0000000a1d00720c */ /* 0x000fc60003fc4070 */
[----:B------:R-:W-:-:S04]  /*207f0*/  IMAD.HI.U32 R12, R16, R11, RZ ;  /* 0x0000000b100c7227 */ /* 0x000fc800078e00ff */
[----:B------:R-:W-:Y:S02]  /*20800*/  IMAD.MOV R12, RZ, RZ, -R12 ;  /* 0x000000ffff0c7224 */ /* 0x000fe400078e0a0c */
[----:B------:R-:W-:Y:S02]  /*20810*/  @!P4 IMAD.MOV R9, RZ, RZ, -R9 ;  /* 0x000000ffff09c224 */ /* 0x000fe400078e0a09 */
[----:B------:R-:W-:Y:S02]  /*20820*/  IMAD R11, R29, R12, R11 ;  /* 0x0000000c1d0b7224 */ /* 0x000fe400078e020b */
[----:B------:R-:W-:-:S04]  /*20830*/  @!P6 IMAD.IADD R10, R10, 0x1, -R29 ;  /* 0x000000010a0ae824 */ /* 0x000fc800078e0a1d */
[----:B------:R-:W-:Y:S01]  /*20840*/  @!P3 IMAD.MOV R10, RZ, RZ, -R10 ;  /* 0x000000ffff0ab224 */ /* 0x000fe200078e0a0a */
[----:B------:R-:W-:Y:S02]  /*20850*/  ISETP.GT.U32.AND P5, PT, R29, R11, PT ;  /* 0x0000000b1d00720c */ /* 0x000fe40003fa4070 */
[----:B------:R-:W-:-:S11]  /*20860*/  ISETP.GE.AND P1, PT, R23, RZ, PT ;  /* 0x000000ff1700720c */ /* 0x000fd60003f26270 */
[----:B------:R-:W-:-:S05]  /*20870*/  @!P5 IMAD.IADD R11, R11, 0x1, -R29 ;  /* 0x000000010b0bd824 */ /* 0x000fca00078e0a1d */
[----:B------:R-:W-:-:S13]  /*20880*/  ISETP.GT.U32.AND P5, PT, R29, R11, PT ;  /* 0x0000000b1d00720c */ /* 0x000fda0003fa4070 */
[----:B------:R-:W-:-:S04]  /*20890*/  @!P5 IMAD.IADD R11, R11, 0x1, -R29 ;  /* 0x000000010b0bd824 */ /* 0x000fc800078e0a1d */
[----:B------:R-:W-:Y:S01]  /*208a0*/  @!P1 IMAD.MOV R11, RZ, RZ, -R11 ;  /* 0x000000ffff0b9224 */ /* 0x000fe200078e0a0b */
[----:B----4-:R-:W-:Y:S02]  /*208b0*/  ISETP.GE.AND P2, PT, R22, RZ, PT ;  /* 0x000000ff1600720c */ /* 0x010fe40003f46270 */
[----:B------:R-:W-:Y:S02]  /*208c0*/  IABS R14, R22 ;  /* 0x00000016000e7213 */ /* 0x000fe40000000000 */
[----:B------:R-:W-:Y:S02]  /*208d0*/  IABS R22, R28 ;  /* 0x0000001c00167213 */ /* 0x000fe40000000000 */
[----:B------:R-:W-:Y:S02]  /*208e0*/  ISETP.GE.AND P0, PT, R28, RZ, PT ;  /* 0x000000ff1c00720c */ /* 0x000fe40003f06270 */
[----:B------:R-:W3:Y:S01]  /*208f0*/  LDL.LU R28, [R1+0xc40] ;  /* 0x000c4000011c7983 */ /* 0x000ee20000300800 */
[----:B------:R-:W-:-:S02]  /*20900*/  ISETP.GE.AND P6, PT, R13, RZ, PT ;  /* 0x000000ff0d00720c */ /* 0x000fc40003fc6270 */
[----:B------:R-:W-:Y:S02]  /*20910*/  IABS R12, R13 ;  /* 0x0000000d000c7213 */ /* 0x000fe40000000000 */
[----:B------:R-:W4:Y:S04]  /*20920*/  LDL.LU R13, [R1+0xc44] ;  /* 0x000c4400010d7983 */ /* 0x000f280000300800 */
[----:B0-----:R-:W4:Y:S04]  /*20930*/  LDL.LU R8, [R1+0xc58] ;  /* 0x000c580001087983 */ /* 0x001f280000300800 */
[----:B------:R-:W4:Y:S04]  /*20940*/  LDL.LU R7, [R1+0xc5c] ;  /* 0x000c5c0001077983 */ /* 0x000f280000300800 */
[----:B------:R0:W-:Y:S04]  /*20950*/  STL [R1+0x203c], R9 ;  /* 0x00203c0901007387 */ /* 0x0001e80000100800 */
[----:B0-----:R-:W4:Y:S04]  /*20960*/  LDL.LU R9, [R1+0xc50] ;  /* 0x000c500001097983 */ /* 0x001f280000300800 */
[----:B------:R0:W-:Y:S04]  /*20970*/  STL [R1+0x2040], R10 ;  /* 0x0020400a01007387 */ /* 0x0001e80000100800 */
[----:B------:R-:W4:Y:S04]  /*20980*/  LDL.LU R0, [R1+0xc60] ;  /* 0x000c600001007983 */ /* 0x000f280000300800 */
[----:B------:R-:W4:Y:S04]  /*20990*/  LDL.LU R5, [R1+0xc64] ;  /* 0x000c640001057983 */ /* 0x000f280000300800 */
[----:B------:R-:W4:Y:S04]  /*209a0*/  LDL.LU R4, [R1+0xc68] ;  /* 0x000c680001047983 */ /* 0x000f280000300800 */
[----:B------:R1:W-:Y:S04]  /*209b0*/  STL [R1+0x2044], R11 ;  /* 0x0020440b01007387 */ /* 0x0003e80000100800 */
[----:B------:R-:W4:Y:S04]  /*209c0*/  LDL.LU R3, [R1+0xc6c] ;  /* 0x000c6c0001037983 */ /* 0x000f280000300800 */
[----:B------:R-:W1:Y:S01]  /*209d0*/  LDL.LU R6, [R1+0xc70] ;  /* 0x000c700001067983 */ /* 0x000e620000300800 */
[----:B------:R-:W-:-:S04]  /*209e0*/  IMAD.HI.U32 R15, R16, R14, RZ ;  /* 0x0000000e100f7227 */ /* 0x000fc800078e00ff */
[----:B------:R-:W-:Y:S02]  /*209f0*/  IMAD.MOV.U32 R23, RZ, RZ, R12 ;  /* 0x000000ffff177224 */ /* 0x000fe400078e000c */
[----:B------:R-:W-:-:S04]  /*20a00*/  IMAD.HI.U32 R17, R16, R22, RZ ;  /* 0x0000001610117227 */ /* 0x000fc800078e00ff */
[----:B------:R-:W-:Y:S02]  /*20a10*/  IMAD.MOV R12, RZ, RZ, -R15 ;  /* 0x000000ffff0c7224 */ /* 0x000fe400078e0a0f */
[----:B------:R-:W-:Y:S02]  /*20a20*/  IMAD.MOV R17, RZ, RZ, -R17 ;  /* 0x000000ffff117224 */ /* 0x000fe400078e0a11 */
[C---:B------:R-:W-:Y:S02]  /*20a30*/  IMAD R14, R29.reuse, R12, R14 ;  /* 0x0000000c1d0e7224 */ /* 0x040fe400078e020e */
[----:B------:R-:W-:-:S03]  /*20a40*/  IMAD R22, R29, R17, R22 ;  /* 0x000000111d167224 */ /* 0x000fc600078e0216 */
[C---:B------:R-:W-:Y:S02]  /*20a50*/  ISETP.GT.U32.AND P4, PT, R29.reuse, R14, PT ;  /* 0x0000000e1d00720c */ /* 0x040fe40003f84070 */
[----:B------:R-:W-:Y:S01]  /*20a60*/  ISETP.GT.U32.AND P5, PT, R29, R22, PT ;  /* 0x000000161d00720c */ /* 0x000fe20003fa4070 */
[----:B------:R-:W-:Y:S01]  /*20a70*/  IMAD.HI.U32 R15, R16, R23, RZ ;  /* 0x00000017100f7227 */ /* 0x000fe200078e00ff */
[----:B--2---:R-:W-:-:S03]  /*20a80*/  IABS R25, R21 ;  /* 0x0000001500197213 */ /* 0x004fc60000000000 */
[----:B------:R-:W-:-:S06]  /*20a90*/  IMAD.MOV R15, RZ, RZ, -R15 ;  /* 0x000000ffff0f7224 */ /* 0x000fcc00078e0a0f */
[--C-:B------:R-:W-:Y:S02]  /*20aa0*/  @!P4 IMAD.IADD R14, R14, 0x1, -R29.reuse ;  /* 0x000000010e0ec824 */ /* 0x100fe400078e0a1d */
[----:B------:R-:W-:Y:S02]  /*20ab0*/  @!P5 IMAD.IADD R22, R22, 0x1, -R29 ;  /* 0x000000011616d824 */ /* 0x000fe400078e0a1d */
[----:B------:R-:W-:Y:S01]  /*20ac0*/  IMAD.HI.U32 R12, R16, R25, RZ ;  /* 0x00000019100c7227 */ /* 0x000fe200078e00ff */
[C---:B------:R-:W-:Y:S02]  /*20ad0*/  ISETP.GT.U32.AND P4, PT, R29.reuse, R14, PT ;  /* 0x0000000e1d00720c */ /* 0x040fe40003f84070 */
[C---:B------:R-:W-:Y:S01]  /*20ae0*/  ISETP.GT.U32.AND P5, PT, R29.reuse, R22, PT ;  /* 0x000000161d00720c */ /* 0x040fe20003fa4070 */
[----:B------:R-:W-:Y:S02]  /*20af0*/  IMAD R23, R29, R15, R23 ;  /* 0x0000000f1d177224 */ /* 0x000fe400078e0217 */
[----:B------:R-:W-:-:S04]  /*20b00*/  IMAD.MOV R12, RZ, RZ, -R12 ;  /* 0x000000ffff0c7224 */ /* 0x000fc800078e0a0c */
[C---:B------:R-:W-:Y:S01]  /*20b10*/  IMAD R25, R29.reuse, R12, R25 ;  /* 0x0000000c1d197224 */ /* 0x040fe200078e0219 */
[----:B------:R-:W-:-:S03]  /*20b20*/  ISETP.GT.U32.AND P1, PT, R29, R23, PT ;  /* 0x000000171d00720c */ /* 0x000fc60003f24070 */
[--C-:B------:R-:W-:Y:S01]  /*20b30*/  @!P4 IMAD.IADD R14, R14, 0x1, -R29.reuse ;  /* 0x000000010e0ec824 */ /* 0x100fe200078e0a1d */
[----:B------:R-:W-:Y:S01]  /*20b40*/  ISETP.GT.U32.AND P4, PT, R29, R25, PT ;  /* 0x000000191d00720c */ /* 0x000fe20003f84070 */
[----:B------:R-:W-:-:S08]  /*20b50*/  @!P5 IMAD.IADD R22, R22, 0x1, -R29 ;  /* 0x000000011616d824 */ /* 0x000fd000078e0a1d */
[----:B------:R-:W-:-:S04]  /*20b60*/  @!P1 IMAD.IADD R23, R23, 0x1, -R29 ;  /* 0x0000000117179824 */ /* 0x000fc800078e0a1d */
[----:B------:R-:W-:Y:S01]  /*20b70*/  @!P4 IMAD.IADD R25, R25, 0x1, -R29 ;  /* 0x000000011919c824 */ /* 0x000fe200078e0a1d */
[----:B------:R-:W-:Y:S02]  /*20b80*/  ISETP.GT.U32.AND P1, PT, R29, R23, PT ;  /* 0x000000171d00720c */ /* 0x000fe40003f24070 */
[----:B------:R-:W-:Y:S01]  /*20b90*/  ISETP.GE.AND P3, PT, R21, RZ, PT ;  /* 0x000000ff1500720c */ /* 0x000fe20003f66270 */
[----:B------:R-:W-:-:S10]  /*20ba0*/  @!P2 IMAD.MOV R14, RZ, RZ, -R14 ;  /* 0x000000ffff0ea224 */ /* 0x000fd400078e0a0e */
[----:B------:R-:W-:Y:S02]  /*20bb0*/  @!P1 IMAD.IADD R23, R23, 0x1, -R29 ;  /* 0x0000000117179824 */ /* 0x000fe400078e0a1d */
[----:B------:R-:W-:Y:S02]  /*20bc0*/  @!P0 IMAD.MOV R22, RZ, RZ, -R22 ;  /* 0x000000ffff168224 */ /* 0x000fe400078e0a16 */
[----:B------:R-:W-:Y:S01]  /*20bd0*/  @!P6 IMAD.MOV R23, RZ, RZ, -R23 ;  /* 0x000000ffff17e224 */ /* 0x000fe200078e0a17 */
[----:B------:R-:W-:Y:S01]  /*20be0*/  STL [R1+0x2048], R14 ;  /* 0x0020480e01007387 */ /* 0x000fe20000100800 */
[----:B---3--:R-:W-:-:S05]  /*20bf0*/  IABS R26, R28 ;  /* 0x0000001c001a7213 */ /* 0x008fca0000000000 */
[----:B------:R-:W-:-:S04]  /*20c00*/  IMAD.HI.U32 R15, R16, R26, RZ ;  /* 0x0000001a100f7227 */ /* 0x000fc800078e00ff */
[----:B------:R-:W-:-:S04]  /*20c10*/  IMAD.MOV R15, RZ, RZ, -R15 ;  /* 0x000000ffff0f7224 */ /* 0x000fc800078e0a0f */
[----:B------:R-:W-:-:S05]  /*20c20*/  IMAD R26, R29, R15, R26 ;  /* 0x0000000f1d1a7224 */ /* 0x000fca00078e021a */
[----:B------:R-:W-:Y:S02]  /*20c30*/  ISETP.GT.U32.AND P5, PT, R29, R26, PT ;  /* 0x0000001a1d00720c */ /* 0x000fe40003fa4070 */
[----:B----4-:R-:W-:-:S05]  /*20c40*/  IABS R18, R13 ;  /* 0x0000000d00127213 */ /* 0x010fca0000000000 */
[----:B------:R-:W-:-:S06]  /*20c50*/  IMAD.HI.U32 R12, R16, R18, RZ ;  /* 0x00000012100c7227 */ /* 0x000fcc00078e00ff */
[----:B------:R-:W-:Y:S01]  /*20c60*/  @!P5 IMAD.IADD R26, R26, 0x1, -R29 ;  /* 0x000000011a1ad824 */ /* 0x000fe200078e0a1d */
[----:B------:R-:W-:Y:S01]  /*20c70*/  ISETP.GT.U32.AND P5, PT, R29, R25, PT ;  /* 0x000000191d00720c */ /* 0x000fe20003fa4070 */
[----:B------:R-:W-:Y:S01]  /*20c80*/  IMAD.MOV R12, RZ, RZ, -R12 ;  /* 0x000000ffff0c7224 */ /* 0x000fe200078e0a0c */
[----:B------:R-:W-:Y:S02]  /*20c90*/  IABS R21, R7 ;  /* 0x0000000700157213 */ /* 0x000fe40000000000 */
[----:B------:R-:W-:-:S05]  /*20ca0*/  IABS R19, R9 ;  /* 0x0000000900137213 */ /* 0x000fca0000000000 */
[----:B------:R-:W-:-:S04]  /*20cb0*/  IMAD.HI.U32 R17, R16, R19, RZ ;  /* 0x0000001310117227 */ /* 0x000fc800078e00ff */
[----:B------:R-:W-:Y:S01]  /*20cc0*/  IMAD.MOV R17, RZ, RZ, -R17 ;  /* 0x000000ffff117224 */ /* 0x000fe200078e0a11 */
[----:B------:R-:W-:Y:S01]  /*20cd0*/  IABS R27, R0 ;  /* 0x00000000001b7213 */ /* 0x000fe20000000000 */
[C---:B------:R-:W-:Y:S02]  /*20ce0*/  IMAD R18, R29.reuse, R12, R18 ;  /* 0x0000000c1d127224 */ /* 0x040fe400078e0212 */
[C---:B------:R-:W-:Y:S02]  /*20cf0*/  IMAD R19, R29.reuse, R17, R19 ;  /* 0x000000111d137224 */ /* 0x040fe400078e0213 */
[C---:B------:R-:W-:Y:S01]  /*20d00*/  IMAD.HI.U32 R12, R16.reuse, R21, RZ ;  /* 0x00000015100c7227 */ /* 0x040fe200078e00ff */
[----:B------:R-:W-:Y:S02]  /*20d10*/  IABS R20, R8 ;  /* 0x0000000800147213 */ /* 0x000fe40000000000 */
[----:B------:R-:W-:Y:S01]  /*20d20*/  ISETP.GT.U32.AND P1, PT, R29, R18, PT ;  /* 0x000000121d00720c */ /* 0x000fe20003f24070 */
[----:B------:R-:W-:Y:S01]  /*20d30*/  @!P5 IMAD.IADD R25, R25, 0x1, -R29 ;  /* 0x000000011919d824 */ /* 0x000fe200078e0a1d */
[C---:B------:R-:W-:Y:S01]  /*20d40*/  ISETP.GT.U32.AND P5, PT, R29.reuse, R19, PT ;  /* 0x000000131d00720c */ /* 0x040fe20003fa4070 */
[----:B------:R-:W-:Y:S01]  /*20d50*/  IMAD.MOV R12, RZ, RZ, -R12 ;  /* 0x000000ffff0c7224 */ /* 0x000fe200078e0a0c */
[----:B------:R-:W-:Y:S01]  /*20d60*/  IABS R17, R5 ;  /* 0x0000000500117213 */ /* 0x000fe20000000000 */
[----:B------:R-:W-:Y:S01]  /*20d70*/  IMAD.HI.U32 R24, R16, R27, RZ ;  /* 0x0000001b10187227 */ /* 0x000fe200078e00ff */
[----:B------:R-:W-:-:S03]  /*20d80*/  ISETP.GT.U32.AND P2, PT, R29, R26, PT ;  /* 0x0000001a1d00720c */ /* 0x000fc60003f44070 */
[----:B------:R-:W-:-:S04]  /*20d90*/  IMAD.HI.U32 R15, R16, R20, RZ ;  /* 0x00000014100f7227 */ /* 0x000fc800078e00ff */
[C---:B------:R-:W-:Y:S02]  /*20da0*/  IMAD R21, R29.reuse, R12, R21 ;  /* 0x0000000c1d157224 */ /* 0x040fe400078e0215 */
[----:B------:R-:W-:Y:S02]  /*20db0*/  IMAD.MOV R24, RZ, RZ, -R24 ;  /* 0x000000ffff187224 */ /* 0x000fe400078e0a18 */
[----:B------:R-:W-:Y:S01]  /*20dc0*/  IMAD.HI.U32 R12, R16, R17, RZ ;  /* 0x00000011100c7227 */ /* 0x000fe200078e00ff */
[----:B------:R-:W-:Y:S02]  /*20dd0*/  ISETP.GE.AND P4, PT, R28, RZ, PT ;  /* 0x000000ff1c00720c */ /* 0x000fe40003f86270 */
[----:B------:R-:W-:Y:S01]  /*20de0*/  IABS R28, R4 ;  /* 0x00000004001c7213 */ /* 0x000fe20000000000 */
[----:B------:R-:W-:Y:S02]  /*20df0*/  IMAD.MOV R15, RZ, RZ, -R15 ;  /* 0x000000ffff0f7224 */ /* 0x000fe400078e0a0f */
[----:B------:R-:W-:-:S02]  /*20e00*/  IMAD R27, R29, R24, R27 ;  /* 0x000000181d1b7224 */ /* 0x000fc400078e021b */
[----:B------:R-:W-:Y:S02]  /*20e10*/  IMAD.MOV R12, RZ, RZ, -R12 ;  /* 0x000000ffff0c7224 */ /* 0x000fe400078e0a0c */
[----:B------:R-:W-:Y:S02]  /*20e20*/  IMAD R20, R29, R15, R20 ;  /* 0x0000000f1d147224 */ /* 0x000fe400078e0214 */
[--C-:B------:R-:W-:Y:S02]  /*20e30*/  @!P1 IMAD.IADD R18, R18, 0x1, -R29.reuse ;  /* 0x0000000112129824 */ /* 0x100fe400078e0a1d */
[----:B------:R-:W-:Y:S01]  /*20e40*/  @!P5 IMAD.IADD R19, R19, 0x1, -R29 ;  /* 0x000000011313d824 */ /* 0x000fe200078e0a1d */
[C---:B------:R-:W-:Y:S01]  /*20e50*/  ISETP.GT.U32.AND P5, PT, R29.reuse, R27, PT ;  /* 0x0000001b1d00720c */ /* 0x040fe20003fa4070 */
[C---:B------:R-:W-:Y:S02]  /*20e60*/  IMAD R17, R29.reuse, R12, R17 ;  /* 0x0000000c1d117224 */ /* 0x040fe400078e0211 */
[----:B------:R-:W-:Y:S01]  /*20e70*/  IMAD.HI.U32 R12, R16, R28, RZ ;  /* 0x0000001c100c7227 */ /* 0x000fe200078e00ff */
[----:B------:R-:W-:-:S03]  /*20e80*/  ISETP.GT.U32.AND P1, PT, R29, R18, PT ;  /* 0x000000121d00720c */ /* 0x000fc60003f24070 */
[----:B------:R-:W-:Y:S01]  /*20e90*/  @!P2 IMAD.IADD R26, R26, 0x1, -R29 ;  /* 0x000000011a1aa824 */ /* 0x000fe200078e0a1d */
[----:B------:R-:W-:Y:S01]  /*20ea0*/  ISETP.GT.U32.AND P2, PT, R29, R20, PT ;  /* 0x000000141d00720c */ /* 0x000fe20003f44070 */
[----:B------:R-:W-:-:S04]  /*20eb0*/  IMAD.MOV R12, RZ, RZ, -R12 ;  /* 0x000000ffff0c7224 */ /* 0x000fc800078e0a0c */
[----:B------:R-:W-:Y:S02]  /*20ec0*/  IMAD R12, R29, R12, R28 ;  /* 0x0000000c1d0c7224 */ /* 0x000fe400078e021c */
[----:B------:R-:W-:-:S03]  /*20ed0*/  @!P5 IMAD.IADD R27, R27, 0x1, -R29 ;  /* 0x000000011b1bd824 */ /* 0x000fc600078e0a1d */
[C---:B------:R-:W-:Y:S01]  /*20ee0*/  ISETP.GT.U32.AND P5, PT, R29.reuse, R12, PT ;  /* 0x0000000c1d00720c */ /* 0x040fe20003fa4070 */
[--C-:B------:R-:W-:Y:S01]  /*20ef0*/  @!P1 IMAD.IADD R18, R18, 0x1, -R29.reuse ;  /* 0x0000000112129824 */ /* 0x100fe200078e0a1d */
[----:B------:R-:W-:Y:S01]  /*20f00*/  IABS R15, R2 ;  /* 0x00000002000f7213 */ /* 0x000fe20000000000 */
[----:B------:R-:W-:Y:S01]  /*20f10*/  @!P2 IMAD.IADD R20, R20, 0x1, -R29 ;  /* 0x000000011414a824 */ /* 0x000fe200078e0a1d */
[C---:B------:R-:W-:Y:S02]  /*20f20*/  ISETP.GT.U32.AND P1, PT, R29.reuse, R21, PT ;  /* 0x000000151d00720c */ /* 0x040fe40003f24070 */
[C---:B------:R-:W-:Y:S01]  /*20f30*/  ISETP.GT.U32.AND P2, PT, R29.reuse, R17, PT ;  /* 0x000000111d00720c */ /* 0x040fe20003f44070 */
[----:B0-----:R-:W-:Y:S01]  /*20f40*/  IMAD.HI.U32 R10, R16, R15, RZ ;  /* 0x0000000f100a7227 */ /* 0x001fe200078e00ff */
[----:B-1----:R-:W-:Y:S02]  /*20f50*/  IABS R11, R6 ;  /* 0x00000006000b7213 */ /* 0x002fe40000000000 */
[----:B------:R-:W-:Y:S01]  /*20f60*/  IABS R24, R3 ;  /* 0x0000000300187213 */ /* 0x000fe20000000000 */
[----:B------:R-:W-:Y:S01]  /*20f70*/  IMAD.MOV R10, RZ, RZ, -R10 ;  /* 0x000000ffff0a7224 */ /* 0x000fe200078e0a0a */
[----:B------:R-:W-:Y:S01]  /*20f80*/  ISETP.GT.U32.AND P0, PT, R29, R19, PT ;  /* 0x000000131d00720c */ /* 0x000fe20003f04070 */
[----:B------:R-:W-:-:S02]  /*20f90*/  IMAD.MOV.U32 R28, RZ, RZ, R11 ;  /* 0x000000ffff1c7224 */ /* 0x000fc400078e000b */
[----:B------:R-:W-:Y:S02]  /*20fa0*/  @!P5 IMAD.IADD R12, R12, 0x1, -R29 ;  /* 0x000000010c0cd824 */ /* 0x000fe400078e0a1d */
[----:B------:R-:W-:-:S04]  /*20fb0*/  IMAD.HI.U32 R11, R16, R24, RZ ;  /* 0x00000018100b7227 */ /* 0x000fc800078e00ff */
[C---:B------:R-:W-:Y:S01]  /*20fc0*/  IMAD R15, R29.reuse, R10, R15 ;  /* 0x0000000a1d0f7224 */ /* 0x040fe200078e020f */
[----:B------:R-:W-:Y:S01]  /*20fd0*/  ISETP.GT.U32.AND P5, PT, R29, R12, PT ;  /* 0x0000000c1d00720c */ /* 0x000fe20003fa4070 */
[----:B------:R-:W-:Y:S02]  /*20fe0*/  @!P1 IMAD.IADD R21, R21, 0x1, -R29 ;  /* 0x0000000115159824 */ /* 0x000fe400078e0a1d */
[----:B------:R-:W-:-:S04]  /*20ff0*/  IMAD.HI.U32 R10, R16, R28, RZ ;  /* 0x0000001c100a7227 */ /* 0x000fc800078e00ff */
[----:B------:R-:W-:Y:S01]  /*21000*/  @!P2 IMAD.IADD R17, R17, 0x1, -R29 ;  /* 0x000000011111a824 */ /* 0x000fe200078e0a1d */
[C---:B------:R-:W-:Y:S01]  /*21010*/  ISETP.GT.U32.AND P2, PT, R29.reuse, R20, PT ;  /* 0x000000141d00720c */ /* 0x040fe20003f44070 */
[----:B------:R-:W-:Y:S01]  /*21020*/  IMAD.MOV R16, RZ, RZ, -R11 ;  /* 0x000000ffff107224 */ /* 0x000fe200078e0a0b */
[C---:B------:R-:W-:Y:S01]  /*21030*/  ISETP.GT.U32.AND P6, PT, R29.reuse, R21, PT ;  /* 0x000000151d00720c */ /* 0x040fe20003fc4070 */
[----:B------:R-:W-:Y:S01]  /*21040*/  @!P3 IMAD.MOV R25, RZ, RZ, -R25 ;  /* 0x000000ffff19b224 */ /* 0x000fe200078e0a19 */
[C---:B------:R-:W-:Y:S01]  /*21050*/  ISETP.GT.U32.AND P3, PT, R29.reuse, R27, PT ;  /* 0x0000001b1d00720c */ /* 0x040fe20003f64070 */
[C---:B------:R-:W-:Y:S02]  /*21060*/  IMAD R24, R29.reuse, R16, R24 ;  /* 0x000000101d187224 */ /* 0x040fe400078e0218 */
[----:B------:R-:W-:Y:S01]  /*21070*/  @!P4 IMAD.MOV R26, RZ, RZ, -R26 ;  /* 0x000000ffff1ac224 */ /* 0x000fe200078e0a1a */
[----:B------:R-:W-:Y:S01]  /*21080*/  ISETP.GT.U32.AND P4, PT, R29, R17, PT ;  /* 0x000000111d00720c */ /* 0x000fe20003f84070 */
[----:B------:R-:W-:-:S02]  /*21090*/  IMAD.MOV R16, RZ, RZ, -R10 ;  /* 0x000000ffff107224 */ /* 0x000fc400078e0a0a */
[--C-:B------:R-:W-:Y:S01]  /*210a0*/  @!P0 IMAD.IADD R19, R19, 0x1, -R29.reuse ;  /* 0x0000000113138824 */ /* 0x100fe200078e0a1d */
[C---:B------:R-:W-:Y:S01]  /*210b0*/  ISETP.GT.U32.AND P0, PT, R29.reuse, R15, PT ;  /* 0x0000000f1d00720c */ /* 0x040fe20003f04070 */
[C---:B------:R-:W-:Y:S02]  /*210c0*/  IMAD R16, R29.reuse, R16, R28 ;  /* 0x000000101d107224 */ /* 0x040fe400078e021c */
[--C-:B------:R-:W-:Y:S01]  /*210d0*/  @!P2 IMAD.IADD R20, R20, 0x1, -R29.reuse ;  /* 0x000000011414a824 */ /* 0x100fe200078e0a1d */
[C---:B------:R-:W-:Y:S01]  /*210e0*/  ISETP.GT.U32.AND P2, PT, R29.reuse, R24, PT ;  /* 0x000000181d00720c */ /* 0x040fe20003f44070 */
[--C-:B------:R-:W-:Y:S01]  /*210f0*/  @!P5 IMAD.IADD R12, R12, 0x1, -R29.reuse ;  /* 0x000000010c0cd824 */ /* 0x100fe200078e0a1d */
[----:B------:R-:W-:Y:S01]  /*21100*/  ISETP.GT.U32.AND P5, PT, R29, R16, PT ;  /* 0x000000101d00720c */ /* 0x000fe20003fa4070 */
[--C-:B------:R-:W-:Y:S01]  /*21110*/  @!P6 IMAD.IADD R21, R21, 0x1, -R29.reuse ;  /* 0x000000011515e824 */ /* 0x100fe200078e0a1d */
[----:B------:R-:W-:Y:S01]  /*21120*/  ISETP.GE.AND P1, PT, R13, RZ, PT ;  /* 0x000000ff0d00720c */ /* 0x000fe20003f26270 */
[--C-:B------:R-:W-:Y:S01]  /*21130*/  @!P3 IMAD.IADD R27, R27, 0x1, -R29.reuse ;  /* 0x000000011b1bb824 */ /* 0x100fe200078e0a1d */
[----:B------:R-:W-:Y:S01]  /*21140*/  ISETP.GE.AND P6, PT, R9, RZ, PT ;  /* 0x000000ff0900720c */ /* 0x000fe20003fc6270 */
[--C-:B------:R-:W-:Y:S01]  /*21150*/  @!P4 IMAD.IADD R17, R17, 0x1, -R29.reuse ;  /* 0x000000011111c824 */ /* 0x100fe200078e0a1d */
[----:B------:R-:W-:Y:S01]  /*21160*/  ISETP.GE.AND P3, PT, R8, RZ, PT ;  /* 0x000000ff0800720c */ /* 0x000fe20003f66270 */
[--C-:B------:R-:W-:Y:S01]  /*21170*/  @!P0 IMAD.IADD R15, R15, 0x1, -R29.reuse ;  /* 0x000000010f0f8824 */ /* 0x100fe200078e0a1d */
[----:B------:R-:W-:Y:S01]  /*21180*/  ISETP.GE.AND P4, PT, R7, RZ, PT ;  /* 0x000000ff0700720c */ /* 0x000fe20003f86270 */
[----:B------:R-:W2:Y:S01]  /*21190*/  LDL.LU R13, [R1+0x213c] ;  /* 0x00213c00010d7983 */ /* 0x000ea20000300800 */
[----:B------:R-:W-:Y:S01]  /*211a0*/  ISETP.GE.AND P0, PT, R0, RZ, PT ;  /* 0x000000ff0000720c */ /* 0x000fe20003f06270 */
[--C-:B------:R-:W-:Y:S01]  /*211b0*/  @!P2 IMAD.IADD R24, R24, 0x1, -R29.reuse ;  /* 0x000000011818a824 */ /* 0x100fe200078e0a1d */
[----:B------:R-:W0:Y:S01]  /*211c0*/  S2R R0, SR_TID.X ;  /* 0x0000000000007919 */ /* 0x000e220000002100 */
[----:B------:R-:W-:-:S02]  /*211d0*/  @!P5 IMAD.IADD R16, R16, 0x1, -R29 ;  /* 0x000000011010d824 */ /* 0x000fc400078e0a1d */
[----:B------:R-:W-:Y:S01]  /*211e0*/  @!P1 IMAD.MOV R18, RZ, RZ, -R18 ;  /* 0x000000ffff129224 */ /* 0x000fe200078e0a12 */
[----:B------:R-:W-:Y:S01]  /*211f0*/  STL [R1+0x204c], R22 ;  /* 0x00204c1601007387 */ /* 0x000fe20000100800 */
[----:B------:R-:W-:Y:S01]  /*21200*/  @!P6 IMAD.MOV R19, RZ, RZ, -R19 ;  /* 0x000000ffff13e224 */ /* 0x000fe200078e0a13 */
[C---:B------:R-:W-:Y:S01]  /*21210*/  ISETP.GT.U32.AND P1, PT, R29.reuse, R15, PT ;  /* 0x0000000f1d00720c */ /* 0x040fe20003f24070 */
[----:B------:R-:W-:Y:S01]  /*21220*/  @!P3 IMAD.MOV R20, RZ, RZ, -R20 ;  /* 0x000000ffff14b224 */ /* 0x000fe200078e0a14 */
[----:B------:R-:W-:Y:S01]  /*21230*/  STL [R1+0x2050], R23 ;  /* 0x0020501701007387 */ /* 0x000fe20000100800 */
[C---:B------:R-:W-:Y:S01]  /*21240*/  ISETP.GT.U32.AND P6, PT, R29.reuse, R24, PT ;  /* 0x000000181d00720c */ /* 0x040fe20003fc4070 */
[----:B------:R-:W-:Y:S01]  /*21250*/  @!P4 IMAD.MOV R21, RZ, RZ, -R21 ;  /* 0x000000ffff15c224 */ /* 0x000fe200078e0a15 */
[----:B------:R-:W-:Y:S01]  /*21260*/  ISETP.GT.U32.AND P5, PT, R29, R16, PT ;  /* 0x000000101d00720c */ /* 0x000fe20003fa4070 */
[----:B------:R-:W-:Y:S01]  /*21270*/  STL [R1+0x2054], R25 ;  /* 0x0020541901007387 */ /* 0x000fe20000100800 */
[----:B------:R-:W-:-:S03]  /*21280*/  @!P0 IMAD.MOV R27, RZ, RZ, -R27 ;  /* 0x000000ffff1b8224 */ /* 0x000fc600078e0a1b */
[----:B------:R-:W-:Y:S04]  /*21290*/  STL [R1+0x2058], R26 ;  /* 0x0020581a01007387 */ /* 0x000fe80000100800 */
[----:B------:R-:W-:Y:S04]  /*212a0*/  STL [R1+0x205c], R18 ;  /* 0x00205c1201007387 */ /* 0x000fe80000100800 */
[----:B------:R-:W-:Y:S04]  /*212b0*/  STL [R1+0x2060], R19 ;  /* 0x0020601301007387 */ /* 0x000fe80000100800 */
[----:B------:R-:W-:Y:S01]  /*212c0*/  STL [R1+0x2064], R20 ;  /* 0x0020641401007387 */ /* 0x000fe20000100800 */
[----:B------:R-:W-:-:S03]  /*212d0*/  ISETP.GE.AND P4, PT, R2, RZ, PT ;  /* 0x000000ff0200720c */ /* 0x000fc60003f86270 */
[----:B------:R-:W-:Y:S04]  /*212e0*/  STL [R1+0x2068], R21 ;  /* 0x0020681501007387 */ /* 0x000fe80000100800 */
[----:B------:R-:W-:Y:S04]  /*212f0*/  STL [R1+0x1fc8], R2 ;  /* 0x001fc80201007387 */ /* 0x000fe80000100800 */
[----:B------:R1:W-:Y:S01]  /*21300*/  STL [R1+0x206c], R27 ;  /* 0x00206c1b01007387 */ /* 0x0003e20000100800 */
[--C-:B------:R-:W-:Y:S02]  /*21310*/  @!P1 IMAD.IADD R15, R15, 0x1, -R29.reuse ;  /* 0x000000010f0f9824 */ /* 0x100fe400078e0a1d */
[----:B------:R-:W-:-:S02]  /*21320*/  @!P6 IMAD.IADD R24, R24, 0x1, -R29 ;  /* 0x000000011818e824 */ /* 0x000fc400078e0a1d */
[----:B------:R-:W-:Y:S01]  /*21330*/  @!P5 IMAD.IADD R16, R16, 0x1, -R29 ;  /* 0x000000011010d824 */ /* 0x000fe200078e0a1d */
[----:B-1----:R-:W3:Y:S04]  /*21340*/  LDL.LU R27, [R1+0xa34] ;  /* 0x000a3400011b7983 */ /* 0x002ee80000300800 */
[----:B------:R-:W4:Y:S04]  /*21350*/  LDL.LU R2, [R1+0xa30] ;  /* 0x000a300001027983 */ /* 0x000f280000300800 */
[----:B------:R-:W4:Y:S04]  /*21360*/  LDL.LU R21, [R1+0xa28] ;  /* 0x000a280001157983 */ /* 0x000f280000300800 */
[----:B------:R-:W4:Y:S04]  /*21370*/  LDL.LU R29, [R1+0xa24] ;  /* 0x000a2400011d7983 */ /* 0x000f280000300800 */
[----:B------:R-:W4:Y:S04]  /*21380*/  LDL.LU R20, [R1+0xa20] ;  /* 0x000a200001147983 */ /* 0x000f280000300800 */
[----:B------:R-:W4:Y:S04]  /*21390*/  LDL.LU R19, [R1+0xa1c] ;  /* 0x000a1c0001137983 */ /* 0x000f280000300800 */
[----:B------:R-:W4:Y:S04]  /*213a0*/  LDL.LU R18, [R1+0xa18] ;  /* 0x000a180001127983 */ /* 0x000f280000300800 */
[----:B------:R-:W4:Y:S01]  /*213b0*/  LDL.LU R26, [R1+0xa14] ;  /* 0x000a1400011a7983 */ /* 0x000f220000300800 */
[----:B0-----:R-:W-:-:S03]  /*213c0*/  LOP3.LUT R28, R0, 0x7, RZ, 0xc0, !PT ;  /* 0x00000007001c7812 */ /* 0x001fc600078ec0ff */
[----:B------:R-:W4:Y:S01]  /*213d0*/  LDL.LU R25, [R1+0xa10] ;  /* 0x000a100001197983 */ /* 0x000f220000300800 */
[----:B------:R-:W-:-:S03]  /*213e0*/  ISETP.GE.AND P2, PT, R5, RZ, PT ;  /* 0x000000ff0500720c */ /* 0x000fc60003f46270 */
[----:B------:R-:W4:Y:S01]  /*213f0*/  LDL.LU R23, [R1+0xa0c] ;  /* 0x000a0c0001177983 */ /* 0x000f220000300800 */
[----:B------:R-:W-:-:S03]  /*21400*/  ISETP.GE.AND P3, PT, R4, RZ, PT ;  /* 0x000000ff0400720c */ /* 0x000fc60003f66270 */
[----:B------:R-:W4:Y:S01]  /*21410*/  LDL.LU R22, [R1+0xa04] ;  /* 0x000a040001167983 */ /* 0x000f220000300800 */
[----:B------:R-:W-:-:S03]  /*21420*/  IMAD.SHL.U32 R5, R0, 0x2, RZ ;  /* 0x0000000200057824 */ /* 0x000fc600078e00ff */
[----:B------:R-:W4:Y:S01]  /*21430*/  LDL.LU R14, [R1+0x9e8] ;  /* 0x0009e800010e7983 */ /* 0x000f220000300800 */
[----:B------:R-:W-:-:S03]  /*21440*/  IMAD R4, R28, 0x90, RZ ;  /* 0x000000901c047824 */ /* 0x000fc600078e02ff */
[----:B------:R-:W4:Y:S02]  /*21450*/  LDL.LU R11, [R1+0x9e4] ;  /* 0x0009e400010b7983 */ /* 0x000f240000300800 */
[C-C-:B------:R-:W-:Y:S02]  /*21460*/  LOP3.LUT R28, R4.reuse, 0x10, R5.reuse, 0x78, !PT ;  /* 0x00000010041c7812 */ /* 0x140fe400078e7805 */
[----:B------:R-:W4:Y:S01]  /*21470*/  LDL.LU R10, [R1+0x9e0] ;  /* 0x0009e000010a7983 */ /* 0x000f220000300800 */
[----:B------:R-:W-:-:S03]  /*21480*/  LOP3.LUT R4, R4, 0x30, R5, 0x78, !PT ;  /* 0x0000003004047812 */ /* 0x000fc600078e7805 */
[----:B------:R-:W4:Y:S01]  /*21490*/  LDL.LU R9, [R1+0x9dc] ;  /* 0x0009dc0001097983 */ /* 0x000f220000300800 */
[----:B------:R-:W-:-:S03]  /*214a0*/  ISETP.GE.AND P6, PT, R6, RZ, PT ;  /* 0x000000ff0600720c */ /* 0x000fc60003fc6270 */
[----:B------:R-:W4:Y:S04]  /*214b0*/  LDL.LU R8, [R1+0x9d4] ;  /* 0x0009d40001087983 */ /* 0x000f280000300800 */
[----:B------:R-:W4:Y:S04]  /*214c0*/  LDL.LU R7, [R1+0x9d0] ;  /* 0x0009d00001077983 */ /* 0x000f280000300800 */
[----:B------:R-:W4:Y:S04]  /*214d0*/  LDL.LU R6, [R1+0x9cc] ;  /* 0x0009cc0001067983 */ /* 0x000f280000300800 */
[----:B------:R-:W4:Y:S04]  /*214e0*/  LDL.LU R5, [R1+0x9c8] ;  /* 0x0009c80001057983 */ /* 0x000f280000300800 */
[----:B------:R-:W4:Y:S01]  /*214f0*/  LDL.LU R4, [R1+0x9c4] ;  /* 0x0009c40001047983 */ /* 0x000f220000300800 */
[----:B------:R-:W-:Y:S01]  /*21500*/  ISETP.GE.AND P1, PT, R3, RZ, PT ;  /* 0x000000ff0300720c */ /* 0x000fe20003f26270 */
[C---:B------:R-:W-:Y:S01]  /*21510*/  IMAD.SHL.U32 R3, R0.reuse, 0x40, RZ ;  /* 0x0000004000037824 */ /* 0x040fe200078e00ff */
[----:B------:R-:W-:-:S05]  /*21520*/  LOP3.LUT R0, R0, 0x3f, RZ, 0xc0, !PT ;  /* 0x0000003f00007812 */ /* 0x000fca00078ec0ff */
[----:B------:R-:W-:Y:S01]  /*21530*/  IMAD R0, R0, UR6, RZ ;  /* 0x0000000600007c24 */ /* 0x000fe2000f8e02ff */
[----:B------:R-:W-:Y:S01]  /*21540*/  LOP3.LUT R3, R28, 0x400, R3, 0xf8, !PT ;  /* 0x000004001c037812 */ /* 0x000fe200078ef803 */
[----:B------:R-:W-:Y:S02]  /*21550*/  @!P2 IMAD.MOV R17, RZ, RZ, -R17 ;  /* 0x000000ffff11a224 */ /* 0x000fe400078e0a11 */
[----:B------:R-:W-:Y:S02]  /*21560*/  @!P3 IMAD.MOV R12, RZ, RZ, -R12 ;  /* 0x000000ffff0cb224 */ /* 0x000fe400078e0a0c */
[----:B------:R-:W-:Y:S01]  /*21570*/  @!P4 IMAD.MOV R15, RZ, RZ, -R15 ;  /* 0x000000ffff0fc224 */ /* 0x000fe200078e0a0f */
[----:B------:R-:W4:Y:S01]  /*21580*/  LDL.LU R3, [R1+0x9c0] ;  /* 0x0009c00001037983 */ /* 0x000f220000300800 */
[----:B------:R-:W-:Y:S02]  /*21590*/  @!P1 IMAD.MOV R24, RZ, RZ, -R24 ;  /* 0x000000ffff189224 */ /* 0x000fe400078e0a18 */
[----:B------:R-:W-:Y:S01]  /*215a0*/  @!P6 IMAD.MOV R16, RZ, RZ, -R16 ;  /* 0x000000ffff10e224 */ /* 0x000fe200078e0a10 */
[----:B--2---:R-:W-:-:S02]  /*215b0*/  ISETP.NE.AND P0, PT, R13, RZ, PT ;  /* 0x000000ff0d00720c */ /* 0x004fc40003f05270 */
[----:B------:R-:W-:Y:S02]  /*215c0*/  LOP3.LUT R28, RZ, R13, RZ, 0x33, !PT ;  /* 0x0000000dff1c7212 */ /* 0x000fe400078e33ff */
[----:B------:R-:W-:Y:S02]  /*215d0*/  LEA R13, P5, R0, UR14, 0x1 ;  /* 0x0000000e000d7c11 */ /* 0x000fe4000f8a08ff */
[----:B------:R-:W2:Y:S04]  /*215e0*/  LDL.LU R0, [R1+0x9bc] ;  /* 0x0009bc0001007983 */ /* 0x000ea80000300800 */
[----:B------:R3:W-:Y:S04]  /*215f0*/  STL [R1+0x200c], R13 ;  /* 0x00200c0d01007387 */ /* 0x0007e80000100800 */
[----:B------:R-:W-:Y:S04]  /*21600*/  STL [R1+0x2070], R17 ;  /* 0x0020701101007387 */ /* 0x000fe80000100800 */
[----:B------:R4:W-:Y:S04]  /*21610*/  STL [R1+0x2074], R12 ;  /* 0x0020740c01007387 */ /* 0x0009e80000100800 */
[----:B------:R-:W-:Y:S04]  /*21620*/  STL [R1+0x2078], R15 ;  /* 0x0020780f01007387 */ /* 0x000fe80000100800 */
[----:B------:R-:W-:Y:S04]  /*21630*/  STL [R1+0x207c], R24 ;  /* 0x00207c1801007387 */ /* 0x000fe80000100800 */
[----:B------:R-:W-:Y:S01]  /*21640*/  STL [R1+0x2080], R16 ;  /* 0x0020801001007387 */ /* 0x000fe20000100800 */
[----:B---3--:R-:W-:-:S02]  /*21650*/  SEL R13, R28, R27, !P0 ;  /* 0x0000001b1c0d7207 */ /* 0x008fc40004000000 */
[----:B----4-:R-:W-:-:S03]  /*21660*/  SEL R12, R28, R2, !P0 ;  /* 0x000000021c0c7207 */ /* 0x010fc60004000000 */
[----:B------:R0:W-:Y:S01]  /*21670*/  STL [R1+0x1c], R13 ;  /* 0x00001c0d01007387 */ /* 0x0001e20000100800 */
[----:B------:R-:W-:-:S03]  /*21680*/  SEL R2, R28, R21, !P0 ;  /* 0x000000151c027207 */ /* 0x000fc60004000000 */
[----:B------:R1:W-:Y:S04]  /*21690*/  STL [R1+0x14], R12 ;  /* 0x0000140c01007387 */ /* 0x0003e80000100800 */
[----:B------:R3:W-:Y:S01]  /*216a0*/  STL [R1+0xc], R2 ;  /* 0x00000c0201007387 */ /* 0x0007e20000100800 */
[C---:B0-----:R-:W-:Y:S02]  /*216b0*/  SEL R13, R28.reuse, R29, !P0 ;  /* 0x0000001d1c0d7207 */ /* 0x041fe40004000000 */
[----:B-1----:R-:W-:-:S03]  /*216c0*/  SEL R12, R28, R20, !P0 ;  /* 0x000000141c0c7207 */ /* 0x002fc60004000000 */
[----:B------:R-:W-:Y:S01]  /*216d0*/  STL [R1+0x8], R13 ;  /* 0x0000080d01007387 */ /* 0x000fe20000100800 */
[C---:B---3--:R-:W-:Y:S02]  /*216e0*/  SEL R2, R28.reuse, R19, !P0 ;  /* 0x000000131c027207 */ /* 0x048fe40004000000 */
[C---:B------:R-:W-:Y:S01]  /*216f0*/  SEL R29, R28.reuse, R18, !P0 ;  /* 0x000000121c1d7207 */ /* 0x040fe20004000000 */
[----:B------:R0:W-:Y:S04]  /*21700*/  STL [R1+0x4], R12 ;  /* 0x0000040c01007387 */ /* 0x0001e80000100800 */
[----:B------:R-:W-:Y:S04]  /*21710*/  STL [R1+0x2084], R29 ;  /* 0x0020841d01007387 */ /* 0x000fe80000100800 */
[----:B------:R1:W-:Y:S01]  /*21720*/  STL [R1], R2 ;  /* 0x0000000201007387 */ /* 0x0003e20000100800 */
[----:B0-----:R-:W-:-:S02]  /*21730*/  SEL R12, R28, R26, !P0 ;  /* 0x0000001a1c0c7207 */ /* 0x001fc40004000000 */
[C---:B------:R-:W-:Y:S02]  /*21740*/  SEL R13, R28.reuse, R23, !P0 ;  /* 0x000000171c0d7207 */ /* 0x040fe40004000000 */
[C---:B-1----:R-:W-:Y:S01]  /*21750*/  SEL R2, R28.reuse, R25, !P0 ;  /* 0x000000191c027207 */ /* 0x042fe20004000000 */
[----:B------:R0:W-:Y:S04]  /*21760*/  STL [R1+0x40], R12 ;  /* 0x0000400c01007387 */ /* 0x0001e80000100800 */
[----:B------:R1:W-:Y:S01]  /*21770*/  STL [R1+0x5c], R2 ;  /* 0x00005c0201007387 */ /* 0x0003e20000100800 */
[C---:B------:R-:W-:Y:S02]  /*21780*/  SEL R11, R28.reuse, R11, !P0 ;  /* 0x0000000b1c0b7207 */ /* 0x040fe40004000000 */
[C---:B0-----:R-:W-:Y:S01]  /*21790*/  SEL R12, R28.reuse, R22, !P0 ;  /* 0x000000161c0c7207 */ /* 0x041fe20004000000 */
[----:B------:R-:W-:Y:S01]  /*217a0*/  STL [R1+0x64], R13 ;  /* 0x0000640d01007387 */ /* 0x000fe20000100800 */
[----:B-1----:R-:W-:-:S03]  /*217b0*/  SEL R2, R28, R14, !P0 ;  /* 0x0000000e1c027207 */ /* 0x002fc60004000000 */
[----:B------:R-:W-:Y:S01]  /*217c0*/  STL [R1+0x6c], R12 ;  /* 0x00006c0c01007387 */ /* 0x000fe20000100800 */
[----:B------:R-:W-:-:S03]  /*217d0*/  SEL R10, R28, R10, !P0 ;  /* 0x0000000a1c0a7207 */ /* 0x000fc60004000000 */
[----:B------:R0:W-:Y:S01]  /*217e0*/  STL [R1+0x78], R2 ;  /* 0x0000780201007387 */ /* 0x0001e20000100800 */
[----:B------:R-:W-:-:S03]  /*217f0*/  SEL R8, R28, R8, !P0 ;  /* 0x000000081c087207 */ /* 0x000fc60004000000 */
[----:B------:R-:W-:Y:S01]  /*21800*/  STL [R1+0x80], R11 ;  /* 0x0000800b01007387 */ /* 0x000fe20000100800 */
[C---:B------:R-:W-:Y:S02]  /*21810*/  SEL R7, R28.reuse, R7, !P0 ;  /* 0x000000071c077207 */ /* 0x040fe40004000000 */
[C---:B0-----:R-:W-:Y:S01]  /*21820*/  SEL R2, R28.reuse, R9, !P0 ;  /* 0x000000091c027207 */ /* 0x041fe20004000000 */
[----:B------:R-:W-:Y:S01]  /*21830*/  STL [R1+0x90], R10 ;  /* 0x0000900a01007387 */ /* 0x000fe20000100800 */
[----:B------:R-:W-:-:S03]  /*21840*/  SEL R5, R28, R5, !P0 ;  /* 0x000000051c057207 */ /* 0x000fc60004000000 */
[----:B------:R0:W-:Y:S01]  /*21850*/  STL [R1+0xc0], R2 ;  /* 0x0000c00201007387 */ /* 0x0001e20000100800 */
[----:B------:R-:W-:-:S03]  /*21860*/  SEL R4, R28, R4, !P0 ;  /* 0x000000041c047207 */ /* 0x000fc60004000000 */
[----:B------:R-:W-:Y:S01]  /*21870*/  STL [R1+0xc8], R8 ;  /* 0x0000c80801007387 */ /* 0x000fe20000100800 */
[----:B0-----:R-:W-:-:S03]  /*21880*/  SEL R2, R28, R6, !P0 ;  /* 0x000000061c027207 */ /* 0x001fc60004000000 */
[----:B------:R-:W-:Y:S04]  /*21890*/  STL [R1+0xd4], R7 ;  /* 0x0000d40701007387 */ /* 0x000fe80000100800 */
[----:B------:R0:W-:Y:S04]  /*218a0*/  STL [R1+0xe4], R2 ;  /* 0x0000e40201007387 */ /* 0x0001e80000100800 */
[----:B------:R-:W-:Y:S04]  /*218b0*/  STL [R1+0x108], R5 ;  /* 0x0001080501007387 */ /* 0x000fe80000100800 */
[----:B------:R-:W-:Y:S04]  /*218c0*/  STL [R1+0x110], R4 ;  /* 0x0001100401007387 */ /* 0x000fe80000100800 */
[----:B------:R-:W3:Y:S01]  /*218d0*/  LDL.LU R29, [R1+0x9a4] ;  /* 0x0009a400011d7983 */ /* 0x000ee20000300800 */
[----:B0-----:R-:W-:-:S05]  /*218e0*/  SEL R2, R28, R3, !P0 ;  /* 0x000000031c027207 */ /* 0x001fca0004000000 */
[----:B------:R-:W-:Y:S01]  /*218f0*/  STL [R1+0x124], R2 ;  /* 0x0001240201007387 */ /* 0x000fe20000100800 */
[----:B--2---:R-:W-:-:S03]  /*21900*/  SEL R0, R28, R0, !P0 ;  /* 0x000000001c007207 */ /* 0x004fc60004000000 */
[----:B---3--:R0:W-:Y:S04]  /*21910*/  STL [R1+0x2130], R29 ;  /* 0x0021301d01007387 */ /* 0x0081e80000100800 */
[----:B------:R-:W-:Y:S04]  /*21920*/  STL [R1+0x12c], R0 ;  /* 0x00012c0001007387 */ /* 0x000fe80000100800 */
[----:B0-----:R-:W2:Y:S04]  /*21930*/  LDL.LU R29, [R1+0x9a8] ;  /* 0x0009a800011d7983 */ /* 0x001ea80000300800 */
[----:B--2---:R0:W-:Y:S04]  /*21940*/  STL [R1+0x2134], R29 ;  /* 0x0021341d01007387 */ /* 0x0041e80000100800 */
[----:B0-----:R-:W2:Y:S04]  /*21950*/  LDL.LU R29, [R1+0x9b4] ;  /* 0x0009b400011d7983 */ /* 0x001ea80000300800 */
[----:B--2---:R0:W-:Y:S04]  /*21960*/  STL [R1+0x2138], R29 ;  /* 0x0021381d01007387 */ /* 0x0041e80000100800 */
[----:B0-----:R-:W2:Y:S04]  /*21970*/  LDL.LU R29, [R1+0x9b8] ;  /* 0x0009b800011d7983 */ /* 0x001ea80000300800 */
[----:B------:R-:W3:Y:S04]  /*21980*/  LDL.LU R16, [R1+0x990] ;  /* 0x0009900001107983 */ /* 0x000ee80000300800 */
[----:B------:R-:W4:Y:S04]  /*21990*/  LDL.LU R24, [R1+0x98c] ;  /* 0x00098c0001187983 */ /* 0x000f280000300800 */
[----:B------:R-:W3:Y:S04]  /*219a0*/  LDL.LU R15, [R1+0x988] ;  /* 0x00098800010f7983 */ /* 0x000ee80000300800 */
        /* <DEDUP_REMOVED lines=23> */
[----:B------:R-:W3:Y:S01]  /*21b20*/  LDL.LU R0, [R1+0x8f0] ;  /* 0x0008f00001007983 */ /* 0x000ee20000300800 */
[----:B--2---:R-:W-:-:S05]  /*21b30*/  SEL R29, R28, R29, !P0 ;  /* 0x0000001d1c1d7207 */ /* 0x004fca0004000000 */
[----:B------:R0:W-:Y:S04]  /*21b40*/  STL [R1+0x134], R29 ;  /* 0x0001341d01007387 */ /* 0x0001e80000100800 */
[----:B0-----:R-:W2:Y:S02]  /*21b50*/  LDL.LU R29, [R1+0x2138] ;  /* 0x00213800011d7983 */ /* 0x001ea40000300800 */
[----:B--2---:R-:W-:-:S05]  /*21b60*/  SEL R29, R28, R29, !P0 ;  /* 0x0000001d1c1d7207 */ /* 0x004fca0004000000 */
[----:B------:R0:W-:Y:S04]  /*21b70*/  STL [R1+0x160], R29 ;  /* 0x0001601d01007387 */ /* 0x0001e80000100800 */
[----:B0-----:R-:W2:Y:S02]  /*21b80*/  LDL.LU R29, [R1+0x2134] ;  /* 0x00213400011d7983 */ /* 0x001ea40000300800 */
[----:B--2---:R-:W-:-:S05]  /*21b90*/  SEL R29, R28, R29, !P0 ;  /* 0x0000001d1c1d7207 */ /* 0x004fca0004000000 */
[----:B------:R0:W-:Y:S04]  /*21ba0*/  STL [R1+0x168], R29 ;  /* 0x0001681d01007387 */ /* 0x0001e80000100800 */
[----:B0-----:R-:W2:Y:S01]  /*21bb0*/  LDL.LU R29, [R1+0x2130] ;  /* 0x00213000011d7983 */ /* 0x001ea20000300800 */
[C---:B----4-:R-:W-:Y:S02]  /*21bc0*/  SEL R24, R28.reuse, R24, !P0 ;  /* 0x000000181c187207 */ /* 0x050fe40004000000 */
[C---:B---3--:R-:W-:Y:S02]  /*21bd0*/  SEL R12, R28.reuse, R12, !P0 ;  /* 0x0000000c1c0c7207 */ /* 0x048fe40004000000 */
[C---:B------:R-:W-:Y:S02]  /*21be0*/  SEL R13, R28.reuse, R13, !P0 ;  /* 0x0000000d1c0d7207 */ /* 0x040fe40004000000 */
[----:B------:R-:W-:-:S02]  /*21bf0*/  SEL R2, R28, R2, !P0 ;  /* 0x000000021c027207 */ /* 0x000fc40004000000 */
[C---:B------:R-:W-:Y:S02]  /*21c00*/  SEL R11, R28.reuse, R11, !P0 ;  /* 0x0000000b1c0b7207 */ /* 0x040fe40004000000 */
[C---:B------:R-:W-:Y:S02]  /*21c10*/  SEL R10, R28.reuse, R10, !P0 ;  /* 0x0000000a1c0a7207 */ /* 0x040fe40004000000 */
[C---:B------:R-:W-:Y:S02]  /*21c20*/  SEL R8, R28.reuse, R8, !P0 ;  /* 0x000000081c087207 */ /* 0x040fe40004000000 */
[C---:B------:R-:W-:Y:S02]  /*21c30*/  SEL R7, R28.reuse, R7, !P0 ;  /* 0x000000071c077207 */ /* 0x040fe40004000000 */
[C---:B------:R-:W-:Y:S02]  /*21c40*/  SEL R5, R28.reuse, R5, !P0 ;  /* 0x000000051c057207 */ /* 0x040fe40004000000 */
[----:B------:R-:W-:-:S02]  /*21c50*/  SEL R4, R28, R4, !P0 ;  /* 0x000000041c047207 */ /* 0x000fc40004000000 */
[----:B--2---:R-:W-:-:S05]  /*21c60*/  SEL R29, R28, R29, !P0 ;  /* 0x0000001d1c1d7207 */ /* 0x004fca0004000000 */
[----:B------:R0:W-:Y:S02]  /*21c70*/  STL [R1+0x1a0], R29 ;  /* 0x0001a01d01007387 */ /* 0x0001e40000100800 */
[C---:B0-----:R-:W-:Y:S02]  /*21c80*/  SEL R29, R28.reuse, R16, !P0 ;  /* 0x000000101c1d7207 */ /* 0x041fe40004000000 */
[----:B------:R-:W-:-:S03]  /*21c90*/  SEL R16, R28, R15, !P0 ;  /* 0x0000000f1c107207 */ /* 0x000fc60004000000 */
[----:B------:R-:W-:Y:S01]  /*21ca0*/  STL [R1+0x1b4], R29 ;  /* 0x0001b41d01007387 */ /* 0x000fe20000100800 */
[----:B------:R-:W-:-:S03]  /*21cb0*/  SEL R15, R28, R17, !P0 ;  /* 0x000000111c0f7207 */ /* 0x000fc60004000000 */
[----:B------:R-:W-:Y:S04]  /*21cc0*/  STL [R1+0x1b8], R24 ;  /* 0x0001b81801007387 */ /* 0x000fe80000100800 */
[----:B------:R-:W-:Y:S04]  /*21cd0*/  STL [R1+0x1bc], R16 ;  /* 0x0001bc1001007387 */ /* 0x000fe80000100800 */
[----:B------:R0:W-:Y:S04]  /*21ce0*/  STL [R1+0x1c0], R12 ;  /* 0x0001c00c01007387 */ /* 0x0001e80000100800 */
[----:B------:R-:W-:Y:S01]  /*21cf0*/  STL [R1+0x1c4], R15 ;  /* 0x0001c40f01007387 */ /* 0x000fe20000100800 */
[----:B0-----:R-:W-:-:S03]  /*21d00*/  SEL R12, R28, R27, !P0 ;  /* 0x0000001b1c0c7207 */ /* 0x001fc60004000000 */
[----:B------:R0:W-:Y:S04]  /*21d10*/  STL [R1+0x1c8], R13 ;  /* 0x0001c80d01007387 */ /* 0x0001e80000100800 */
[----:B------:R1:W-:Y:S04]  /*21d20*/  STL [R1+0x1cc], R12 ;  /* 0x0001cc0c01007387 */ /* 0x0003e80000100800 */
[----:B------:R2:W-:Y:S01]  /*21d30*/  STL [R1+0x1f4], R2 ;  /* 0x0001f40201007387 */ /* 0x0005e20000100800 */
[C---:B0-----:R-:W-:Y:S02]  /*21d40*/  SEL R13, R28.reuse, R21, !P0 ;  /* 0x000000151c0d7207 */ /* 0x041fe40004000000 */
[----:B-1----:R-:W-:-:S03]  /*21d50*/  SEL R12, R28, R20, !P0 ;  /* 0x000000141c0c7207 */ /* 0x002fc60004000000 */
[----:B------:R0:W-:Y:S01]  /*21d60*/  STL [R1+0x1f8], R13 ;  /* 0x0001f80d01007387 */ /* 0x0001e20000100800 */
[----:B--2---:R-:W-:-:S03]  /*21d70*/  SEL R2, R28, R19, !P0 ;  /* 0x000000131c027207 */ /* 0x004fc60004000000 */
        /* <DEDUP_REMOVED lines=10> */
[----:B------:R-:W-:Y:S01]  /*21e20*/  STL [R1+0x214], R13 ;  /* 0x0002140d01007387 */ /* 0x000fe20000100800 */
[----:B--2---:R-:W-:-:S03]  /*21e30*/  SEL R2, R28, R14, !P0 ;  /* 0x0000000e1c027207 */ /* 0x004fc60004000000 */
[----:B------:R-:W-:Y:S04]  /*21e40*/  STL [R1+0x21c], R12 ;  /* 0x00021c0c01007387 */ /* 0x000fe80000100800 */
[----:B------:R0:W-:Y:S04]  /*21e50*/  STL [R1+0x230], R2 ;  /* 0x0002300201007387 */ /* 0x0001e80000100800 */
[----:B------:R-:W-:Y:S01]  /*21e60*/  STL [R1+0x234], R11 ;  /* 0x0002340b01007387 */ /* 0x000fe20000100800 */
[----:B0-----:R-:W-:-:S03]  /*21e70*/  SEL R2, R28, R9, !P0 ;  /* 0x000000091c027207 */ /* 0x001fc60004000000 */
[----:B------:R-:W-:Y:S04]  /*21e80*/  STL [R1+0x238], R10 ;  /* 0x0002380a01007387 */ /* 0x000fe80000100800 */
[----:B------:R0:W-:Y:S04]  /*21e90*/  STL [R1+0x244], R2 ;  /* 0x0002440201007387 */ /* 0x0001e80000100800 */
[----:B------:R-:W-:Y:S01]  /*21ea0*/  STL [R1+0x250], R8 ;  /* 0x0002500801007387 */ /* 0x000fe20000100800 */
[----:B0-----:R-:W-:-:S03]  /*21eb0*/  SEL R2, R28, R6, !P0 ;  /* 0x000000061c027207 */ /* 0x001fc60004000000 */
[----:B------:R-:W-:Y:S04]  /*21ec0*/  STL [R1+0x254], R7 ;  /* 0x0002540701007387 */ /* 0x000fe80000100800 */
[----:B------:R0:W-:Y:S04]  /*21ed0*/  STL [R1+0x258], R2 ;  /* 0x0002580201007387 */ /* 0x0001e80000100800 */
[----:B------:R-:W-:Y:S04]  /*21ee0*/  STL [R1+0x260], R5 ;  /* 0x0002600501007387 */ /* 0x000fe80000100800 */
[----:B------:R-:W-:Y:S04]  /*21ef0*/  STL [R1+0x270], R4 ;  /* 0x0002700401007387 */ /* 0x000fe80000100800 */
[----:B------:R-:W2:Y:S01]  /*21f00*/  LDL.LU R29, [R1+0x8d4] ;  /* 0x0008d400011d7983 */ /* 0x000ea20000300800 */
[----:B0-----:R-:W-:-:S02]  /*21f10*/  SEL R2, R28, R3, !P0 ;  /* 0x000000031c027207 */ /* 0x001fc40004000000 */
[----:B------:R-:W-:-:S03]  /*21f20*/  SEL R0, R28, R0, !P0 ;  /* 0x000000001c007207 */ /* 0x000fc60004000000 */
[----:B------:R-:W-:Y:S04]  /*21f30*/  STL [R1+0x28c], R2 ;  /* 0x00028c0201007387 */ /* 0x000fe80000100800 */
[----:B--2---:R0:W-:Y:S04]  /*21f40*/  STL [R1+0x2124], R29 ;  /* 0x0021241d01007387 */ /* 0x0041e80000100800 */
        /* <DEDUP_REMOVED lines=748> */
[C---:B------:R-:W-:Y:S02]  /*24e10*/  SEL R16, R28.reuse, R15, !P0 ;  /* 0x0000000f1c107207 */ /* 0x040fe40004000000 */
[C---:B------:R-:W-:Y:S01]  /*24e20*/  SEL R15, R28.reuse, R17, !P0 ;  /* 0x000000111c0f7207 */ /* 0x040fe20004000000 */
[----:B------:R-:W-:Y:S04]  /*24e30*/  STL [R1+0x640], R29 ;  /* 0x0006401d01007387 */ /* 0x000fe80000100800 */
[----:B------:R-:W-:Y:S04]  /*24e40*/  STL [R1+0x638], R24 ;  /* 0x0006381801007387 */ /* 0x000fe80000100800 */
[----:B------:R-:W-:Y:S04]  /*24e50*/  STL [R1+0x634], R16 ;  /* 0x0006341001007387 */ /* 0x000fe80000100800 */
[----:B------:R0:W-:Y:S04]  /*24e60*/  STL [R1+0x630], R12 ;  /* 0x0006300c01007387 */ /* 0x0001e80000100800 */
[----:B------:R-:W-:Y:S04]  /*24e70*/  STL [R1+0x62c], R15 ;  /* 0x00062c0f01007387 */ /* 0x000fe80000100800 */
[----:B------:R1:W-:Y:S01]  /*24e80*/  STL [R1+0x620], R13 ;  /* 0x0006200d01007387 */ /* 0x0003e20000100800 */
[----:B0-----:R-:W-:-:S02]  /*24e90*/  SEL R12, R28, R27, !P0 ;  /* 0x0000001b1c0c7207 */ /* 0x001fc40004000000 */
[----:B-1----:R-:W-:-:S03]  /*24ea0*/  SEL R13, R28, R21, !P0 ;  /* 0x000000151c0d7207 */ /* 0x002fc60004000000 */
[----:B------:R0:W-:Y:S04]  /*24eb0*/  STL [R1+0x61c], R12 ;  /* 0x00061c0c01007387 */ /* 0x0001e80000100800 */
[----:B------:R1:W-:Y:S04]  /*24ec0*/  STL [R1+0x618], R2 ;  /* 0x0006180201007387 */ /* 0x0003e80000100800 */
[----:B------:R2:W-:Y:S01]  /*24ed0*/  STL [R1+0x614], R13 ;  /* 0x0006140d01007387 */ /* 0x0005e20000100800 */
[C---:B0-----:R-:W-:Y:S02]  /*24ee0*/  SEL R12, R28.reuse, R20, !P0 ;  /* 0x000000141c0c7207 */ /* 0x041fe40004000000 */
[----:B-1----:R-:W-:-:S02]  /*24ef0*/  SEL R2, R28, R19, !P0 ;  /* 0x000000131c027207 */ /* 0x002fc40004000000 */
[C---:B--2---:R-:W-:Y:S01]  /*24f00*/  SEL R13, R28.reuse, R18, !P0 ;  /* 0x000000121c0d7207 */ /* 0x044fe20004000000 */
[----:B------:R0:W-:Y:S04]  /*24f10*/  STL [R1+0x60c], R12 ;  /* 0x00060c0c01007387 */ /* 0x0001e80000100800 */
[----:B------:R1:W-:Y:S04]  /*24f20*/  STL [R1+0x5fc], R2 ;  /* 0x0005fc0201007387 */ /* 0x0003e80000100800 */
[----:B------:R2:W-:Y:S01]  /*24f30*/  STL [R1+0x5f0], R13 ;  /* 0x0005f00d01007387 */ /* 0x0005e20000100800 */
[----:B0-----:R-:W-:-:S02]  /*24f40*/  SEL R12, R28, R26, !P0 ;  /* 0x0000001a1c0c7207 */ /* 0x001fc40004000000 */
[C---:B-1----:R-:W-:Y:S02]  /*24f50*/  SEL R2, R28.reuse, R25, !P0 ;  /* 0x000000191c027207 */ /* 0x042fe40004000000 */
[C---:B--2---:R-:W-:Y:S01]  /*24f60*/  SEL R13, R28.reuse, R23, !P0 ;  /* 0x000000171c0d7207 */ /* 0x044fe20004000000 */
[----:B------:R0:W-:Y:S04]  /*24f70*/  STL [R1+0x5e8], R12 ;  /* 0x0005e80c01007387 */ /* 0x0001e80000100800 */
[----:B------:R1:W-:Y:S04]  /*24f80*/  STL [R1+0x5e0], R2 ;  /* 0x0005e00201007387 */ /* 0x0003e80000100800 */
[----:B------:R-:W-:Y:S01]  /*24f90*/  STL [R1+0x5dc], R13 ;  /* 0x0005dc0d01007387 */ /* 0x000fe20000100800 */
[----:B0-----:R-:W-:-:S02]  /*24fa0*/  SEL R12, R28, R22, !P0 ;  /* 0x000000161c0c7207 */ /* 0x001fc40004000000 */
[----:B-1----:R-:W-:-:S03]  /*24fb0*/  SEL R2, R28, R14, !P0 ;  /* 0x0000000e1c027207 */ /* 0x002fc60004000000 */
[----:B------:R-:W-:Y:S04]  /*24fc0*/  STL [R1+0x5d8], R12 ;  /* 0x0005d80c01007387 */ /* 0x000fe80000100800 */
[----:B------:R0:W-:Y:S04]  /*24fd0*/  STL [R1+0x5d4], R2 ;  /* 0x0005d40201007387 */ /* 0x0001e80000100800 */
[----:B------:R-:W-:Y:S04]  /*24fe0*/  STL [R1+0x5d0], R11 ;  /* 0x0005d00b01007387 */ /* 0x000fe80000100800 */
[----:B------:R-:W-:Y:S01]  /*24ff0*/  STL [R1+0x5c8], R10 ;  /* 0x0005c80a01007387 */ /* 0x000fe20000100800 */
[----:B0-----:R-:W-:-:S05]  /*25000*/  SEL R2, R28, R9, !P0 ;  /* 0x000000091c027207 */ /* 0x001fca0004000000 */
[----:B------:R0:W-:Y:S04]  /*25010*/  STL [R1+0x5c0], R2 ;  /* 0x0005c00201007387 */ /* 0x0001e80000100800 */
[----:B------:R-:W-:Y:S04]  /*25020*/  STL [R1+0x5b8], R8 ;  /* 0x0005b80801007387 */ /* 0x000fe80000100800 */
[----:B------:R-:W-:Y:S01]  /*25030*/  STL [R1+0x5b4], R7 ;  /* 0x0005b40701007387 */ /* 0x000fe20000100800 */
[----:B0-----:R-:W-:-:S05]  /*25040*/  SEL R2, R28, R6, !P0 ;  /* 0x000000061c027207 */ /* 0x001fca0004000000 */
[----:B------:R0:W-:Y:S04]  /*25050*/  STL [R1+0x5ac], R2 ;  /* 0x0005ac0201007387 */ /* 0x0001e80000100800 */
[----:B------:R-:W-:Y:S04]  /*25060*/  STL [R1+0x5a0], R5 ;  /* 0x0005a00501007387 */ /* 0x000fe80000100800 */
[----:B------:R-:W-:Y:S04]  /*25070*/  STL [R1+0x594], R4 ;  /* 0x0005940401007387 */ /* 0x000fe80000100800 */
[----:B------:R-:W2:Y:S01]  /*25080*/  LDL.LU R29, [R1+0x480] ;  /* 0x00048000011d7983 */ /* 0x000ea20000300800 */
[----:B------:R-:W-:-:S02]  /*25090*/  SEL R0, R28, R0, !P0 ;  /* 0x000000001c007207 */ /* 0x000fc40004000000 */
[----:B0-----:R-:W-:-:S05]  /*250a0*/  SEL R2, R28, R3, !P0 ;  /* 0x000000031c027207 */ /* 0x001fca0004000000 */
        /* <DEDUP_REMOVED lines=539> */
[C---:B---3--:R-:W-:Y:S02]  /*27260*/  SEL R16, R28.reuse, R16, !P0 ;  /* 0x000000101c107207 */ /* 0x048fe40004000000 */
[C---:B----4-:R-:W-:Y:S02]  /*27270*/  SEL R24, R28.reuse, R24, !P0 ;  /* 0x000000181c187207 */ /* 0x050fe40004000000 */
        /* <DEDUP_REMOVED lines=23> */
[----:B--2---:R-:W-:-:S05]  /*273f0*/  SEL R29, R28, R29, !P0 ;  /* 0x0000001d1c1d7207 */ /* 0x004fca0004000000 */
[----:B------:R0:W-:Y:S04]  /*27400*/  STL [R1+0x14c], R29 ;  /* 0x00014c1d01007387 */ /* 0x0001e80000100800 */
[----:B0-----:R-:W2:Y:S04]  /*27410*/  LDL.LU R29, [R1+0x2084] ;  /* 0x00208400011d7983 */ /* 0x001ea80000300800 */
[----:B------:R0:W-:Y:S04]  /*27420*/  STL [R1+0x148], R16 ;  /* 0x0001481001007387 */ /* 0x0001e80000100800 */
[----:B0-----:R-:W3:Y:S04]  /*27430*/  LDL.LU R16, [R1+0x2080] ;  /* 0x0020800001107983 */ /* 0x001ee80000300800 */
[----:B------:R0:W-:Y:S04]  /*27440*/  STL [R1+0x144], R24 ;  /* 0x0001441801007387 */ /* 0x0001e80000100800 */
[----:B0-----:R-:W4:Y:S04]  /*27450*/  LDL.LU R24, [R1+0x207c] ;  /* 0x00207c0001187983 */ /* 0x001f280000300800 */
[----:B------:R0:W-:Y:S04]  /*27460*/  STL [R1+0x140], R15 ;  /* 0x0001400f01007387 */ /* 0x0001e80000100800 */
[----:B0-----:R-:W2:Y:S04]  /*27470*/  LDL.LU R15, [R1+0x2078] ;  /* 0x00207800010f7983 */ /* 0x001ea80000300800 */
        /* <DEDUP_REMOVED lines=41> */
[----:B0-----:R-:W3:Y:S04]  /*27710*/  LDL.LU R3, [R1+0x2024] ;  /* 0x0020240001037983 */ /* 0x001ee80000300800 */
[----:B------:R0:W-:Y:S04]  /*27720*/  STL [R1+0xcc], R0 ;  /* 0x0000cc0001007387 */ /* 0x0001e80000100800 */
[----:B0-----:R-:W3:Y:S01]  /*27730*/  LDL.LU R0, [R1+0x2020] ;  /* 0x0020200001007983 */ /* 0x001ee20000300800 */
[----:B------:R-:W-:-:S02]  /*27740*/  SEL R13, R28, R13, !P0 ;  /* 0x0000000d1c0d7207 */ /* 0x000fc40004000000 */
[----:B------:R-:W-:-:S03]  /*27750*/  SEL R2, R28, R2, !P0 ;  /* 0x000000021c027207 */ /* 0x000fc60004000000 */
[----:B------:R-:W-:Y:S04]  /*27760*/  STL [R1+0xc4], R13 ;  /* 0x0000c40d01007387 */ /* 0x000fe80000100800 */
[----:B------:R2:W-:Y:S02]  /*27770*/  STL [R1+0xbc], R2 ;  /* 0x0000bc0201007387 */ /* 0x0005e40000100800 */
[C---:B--2---:R-:W-:Y:S02]  /*27780*/  SEL R2, R28.reuse, R4, !P0 ;  /* 0x000000041c027207 */ /* 0x044fe40004000000 */
[C---:B---3--:R-:W-:Y:S02]  /*27790*/  SEL R13, R28.reuse, R0, !P0 ;  /* 0x000000001c0d7207 */ /* 0x048fe40004000000 */
[----:B------:R-:W-:-:S02]  /*277a0*/  SEL R0, R28, R3, !P0 ;  /* 0x000000031c007207 */ /* 0x000fc40004000000 */
[C---:B------:R-:W-:Y:S01]  /*277b0*/  SEL R3, R28.reuse, R5, !P0 ;  /* 0x000000051c037207 */ /* 0x040fe20004000000 */
[----:B------:R-:W-:Y:S04]  /*277c0*/  STL [R1+0xb8], R13 ;  /* 0x0000b80d01007387 */ /* 0x000fe80000100800 */
        /* <DEDUP_REMOVED lines=19> */
[----:B------:R1:W-:Y:S01]  /*27900*/  STL [R1+0x88], R2 ;  /* 0x0000880201007387 */ /* 0x0003e20000100800 */
[----:B0-----:R-:W-:-:S03]  /*27910*/  SEL R0, R28, R25, !P0 ;  /* 0x000000191c007207 */ /* 0x001fc60004000000 */
[----:B-1----:R-:W2:Y:S04]  /*27920*/  LDL.LU R2, [R1+0x8fc] ;  /* 0x0008fc0001027983 */ /* 0x002ea80000300800 */
[----:B------:R0:W-:Y:S04]  /*27930*/  STL [R1+0x84], R3 ;  /* 0x0000840301007387 */ /* 0x0001e80000100800 */
[----:B------:R1:W-:Y:S04]  /*27940*/  STL [R1+0x7c], R0 ;  /* 0x00007c0001007387 */ /* 0x0003e80000100800 */
[----:B------:R-:W3:Y:S01]  /*27950*/  LDL.LU R6, [R1+0x14] ;  /* 0x0000140001067983 */ /* 0x000ee20000300800 */
[----:B0-----:R-:W-:-:S02]  /*27960*/  SEL R3, R28, R26, !P0 ;  /* 0x0000001a1c037207 */ /* 0x001fc40004000000 */
[----:B-1----:R-:W-:-:S03]  /*27970*/  SEL R0, R28, R18, !P0 ;  /* 0x000000121c007207 */ /* 0x002fc60004000000 */
[----:B------:R0:W-:Y:S04]  /*27980*/  STL [R1+0x74], R3 ;  /* 0x0000740301007387 */ /* 0x0001e80000100800 */
[----:B------:R1:W-:Y:S04]  /*27990*/  STL [R1+0x70], R0 ;  /* 0x0000700001007387 */ /* 0x0003e80000100800 */
[----:B------:R-:W3:Y:S01]  /*279a0*/  LDL.LU R7, [R1+0xc] ;  /* 0x00000c0001077983 */ /* 0x000ee20000300800 */
[C---:B0-----:R-:W-:Y:S02]  /*279b0*/  SEL R3, R28.reuse, R19, !P0 ;  /* 0x000000131c037207 */ /* 0x041fe40004000000 */
[----:B-1----:R-:W-:-:S03]  /*279c0*/  SEL R0, R28, R20, !P0 ;  /* 0x000000141c007207 */ /* 0x002fc60004000000 */
[----:B------:R-:W-:Y:S04]  /*279d0*/  STL [R1+0x68], R3 ;  /* 0x0000680301007387 */ /* 0x000fe80000100800 */
[----:B------:R-:W3:Y:S04]  /*279e0*/  LDL.LU R20, [R1+0x1c] ;  /* 0x00001c0001147983 */ /* 0x000ee80000300800 */
[----:B------:R-:W3:Y:S04]  /*279f0*/  LDL.LU R19, [R1+0x8] ;  /* 0x0000080001137983 */ /* 0x000ee80000300800 */
[----:B------:R0:W-:Y:S04]  /*27a00*/  STL [R1+0x60], R0 ;  /* 0x0000600001007387 */ /* 0x0001e80000100800 */
[----:B------:R-:W3:Y:S01]  /*27a10*/  LDL.LU R8, [R1+0x4] ;  /* 0x0000040001087983 */ /* 0x000ee20000300800 */
[----:B------:R-:W1:Y:S03]  /*27a20*/  S2R R13, SR_TID.X ;  /* 0x00000000000d7919 */ /* 0x000e660000002100 */
[----:B------:R-:W3:Y:S01]  /*27a30*/  LDL.LU R9, [R1] ;  /* 0x0000000001097983 */ /* 0x000ee20000300800 */
[----:B0-----:R-:W-:-:S02]  /*27a40*/  SEL R0, R28, R21, !P0 ;  /* 0x000000151c007207 */ /* 0x001fc40004000000 */
[----:B------:R-:W-:-:S03]  /*27a50*/  SEL R3, R28, R27, !P0 ;  /* 0x0000001b1c037207 */ /* 0x000fc60004000000 */
[----:B------:R0:W-:Y:S04]  /*27a60*/  STL [R1+0x58], R0 ;  /* 0x0000580001007387 */ /* 0x0001e80000100800 */
[----:B------:R-:W3:Y:S04]  /*27a70*/  LDL.LU R10, [R1+0x40] ;  /* 0x00004000010a7983 */ /* 0x000ee80000300800 */
[----:B------:R4:W-:Y:S01]  /*27a80*/  STL [R1+0x54], R3 ;  /* 0x0000540301007387 */ /* 0x0009e20000100800 */
[C---:B0-----:R-:W-:Y:S02]  /*27a90*/  SEL R0, R28.reuse, R17, !P0 ;  /* 0x000000111c007207 */ /* 0x041fe40004000000 */
[----:B----4-:R-:W-:-:S03]  /*27aa0*/  SEL R3, R28, R12, !P0 ;  /* 0x0000000c1c037207 */ /* 0x010fc60004000000 */
[----:B------:R0:W-:Y:S04]  /*27ab0*/  STL [R1+0x50], R0 ;  /* 0x0000500001007387 */ /* 0x0001e80000100800 */
[----:B------:R-:W4:Y:S04]  /*27ac0*/  LDL.LU R11, [R1+0x5c] ;  /* 0x00005c00010b7983 */ /* 0x000f280000300800 */
[----:B------:R1:W-:Y:S04]  /*27ad0*/  STL [R1+0x4c], R3 ;  /* 0x00004c0301007387 */ /* 0x0003e80000100800 */
[----:B------:R-:W4:Y:S01]  /*27ae0*/  LDL.LU R26, [R1+0x64] ;  /* 0x00006400011a7983 */ /* 0x000f220000300800 */
[----:B0-----:R-:W-:-:S05]  /*27af0*/  SEL R0, R28, R15, !P0 ;  /* 0x0000000f1c007207 */ /* 0x001fca0004000000 */
[----:B------:R0:W-:Y:S01]  /*27b00*/  STL [R1+0x48], R0 ;  /* 0x0000480001007387 */ /* 0x0001e20000100800 */
[----:B-1----:R-:W-:-:S03]  /*27b10*/  SEL R3, R28, R16, !P0 ;  /* 0x000000101c037207 */ /* 0x002fc60004000000 */
[----:B------:R-:W4:Y:S04]  /*27b20*/  LDL.LU R14, [R1+0x6c] ;  /* 0x00006c00010e7983 */ /* 0x000f280000300800 */
[----:B------:R-:W4:Y:S01]  /*27b30*/  LDL.LU R22, [R1+0x78] ;  /* 0x0000780001167983 */ /* 0x000f220000300800 */
[----:B0-----:R-:W-:Y:S02]  /*27b40*/  LOP3.LUT R0, R13, 0x3f, RZ, 0xc0, !PT ;  /* 0x0000003f0d007812 */ /* 0x001fe400078ec0ff */
[----:B------:R-:W-:-:S03]  /*27b50*/  SEL R13, R28, R24, !P0 ;  /* 0x000000181c0d7207 */ /* 0x000fc60004000000 */
[----:B------:R-:W-:Y:S02]  /*27b60*/  IMAD R0, R0, UR6, RZ ;  /* 0x0000000600007c24 */ /* 0x000fe4000f8e02ff */
[----:B------:R-:W-:Y:S04]  /*27b70*/  STL [R1+0x2010], R13 ;  /* 0x0020100d01007387 */ /* 0x000fe80000100800 */
[----:B------:R-:W4:Y:S04]  /*27b80*/  LDL.LU R18, [R1+0x80] ;  /* 0x0000800001127983 */ /* 0x000f280000300800 */
[----:B------:R0:W-:Y:S04]  /*27b90*/  STL [R1+0x38], R3 ;  /* 0x0000380301007387 */ /* 0x0001e80000100800 */
[----:B------:R-:W4:Y:S01]  /*27ba0*/  LDL.LU R25, [R1+0x90] ;  /* 0x0000900001197983 */ /* 0x000f220000300800 */
[----:B------:R-:W-:-:S03]  /*27bb0*/  LEA.HI.X.SX32 R0, R0, UR15, 0x1, P5 ;  /* 0x0000000f00007c11 */ /* 0x000fc6000a8f0eff */
[----:B------:R-:W4:Y:S04]  /*27bc0*/  LDL.LU R23, [R1+0xc0] ;  /* 0x0000c00001177983 */ /* 0x000f280000300800 */
[----:B0-----:R-:W4:Y:S04]  /*27bd0*/  LDL.LU R3, [R1+0xc8] ;  /* 0x0000c80001037983 */ /* 0x001f280000300800 */
[----:B------:R-:W4:Y:S04]  /*27be0*/  LDL.LU R4, [R1+0xd4] ;  /* 0x0000d40001047983 */ /* 0x000f280000300800 */
[----:B------:R3:W-:Y:S04]  /*27bf0*/  STL [R1+0x2008], R0 ;  /* 0x0020080001007387 */ /* 0x0007e80000100800 */
[----:B------:R-:W4:Y:S01]  /*27c00*/  LDL.LU R5, [R1+0xe4] ;  /* 0x0000e40001057983 */ /* 0x000f220000300800 */
[----:B--2---:R-:W-:-:S05]  /*27c10*/  IMAD R2, R2, UR7, RZ ;  /* 0x0000000702027c24 */ /* 0x004fca000f8e02ff */
[----:B------:R0:W-:Y:S01]  /*27c20*/  STL [R1+0x2014], R2 ;  /* 0x0020140201007387 */ /* 0x0001e20000100800 */
[----:B---3--:R-:W-:-:S03]  /*27c30*/  IMAD R0, R6, UR10, RZ ;  /* 0x0000000a06007c24 */ /* 0x008fc6000f8e02ff */
[----:B------:R-:W2:Y:S01]  /*27c40*/  LDL.LU R6, [R1+0x108] ;  /* 0x0001080001067983 */ /* 0x000ea20000300800 */
[----:B0-----:R-:W-:-:S05]  /*27c50*/  IMAD R2, R20, UR10, RZ ;  /* 0x0000000a14027c24 */ /* 0x001fca000f8e02ff */
[----:B------:R0:W-:Y:S04]  /*27c60*/  STL [R1+0x3c], R2 ;  /* 0x00003c0201007387 */ /* 0x0001e80000100800 */
[----:B------:R-:W-:Y:S01]  /*27c70*/  STL [R1+0x34], R0 ;  /* 0x0000340001007387 */ /* 0x000fe20000100800 */
[----:B0-----:R-:W-:-:S03]  /*27c80*/  IMAD R2, R7, UR10, RZ ;  /* 0x0000000a07027c24 */ /* 0x001fc6000f8e02ff */
[----:B------:R-:W3:Y:S04]  /*27c90*/  LDL.LU R7, [R1+0x110] ;  /* 0x0001100001077983 */ /* 0x000ee80000300800 */
[----:B------:R0:W-:Y:S02]  /*27ca0*/  STL [R1+0x30], R2 ;  /* 0x0000300201007387 */ /* 0x0001e40000100800 */
[----:B0-----:R-:W-:Y:S02]  /*27cb0*/  IMAD R2, R8, UR10, RZ ;  /* 0x0000000a08027c24 */ /* 0x001fe4000f8e02ff */
[----:B------:R-:W3:Y:S01]  /*27cc0*/  LDL.LU R8, [R1+0x124] ;  /* 0x0001240001087983 */ /* 0x000ee20000300800 */
[----:B------:R-:W-:-:S05]  /*27cd0*/  IMAD R0, R19, UR10, RZ ;  /* 0x0000000a13007c24 */ /* 0x000fca000f8e02ff */
[----:B------:R0:W-:Y:S04]  /*27ce0*/  STL [R1+0x2c], R0 ;  /* 0x00002c0001007387 */ /* 0x0001e80000100800 */
[----:B------:R1:W-:Y:S01]  /*27cf0*/  STL [R1+0x28], R2 ;  /* 0x0000280201007387 */ /* 0x0003e20000100800 */
[----:B0-----:R-:W-:Y:S02]  /*27d00*/  IMAD R0, R9, UR10, RZ ;  /* 0x0000000a09007c24 */ /* 0x001fe4000f8e02ff */
[----:B-1----:R-:W-:Y:S01]  /*27d10*/  IMAD R2, R29, UR10, RZ ;  /* 0x0000000a1d027c24 */ /* 0x002fe2000f8e02ff */
[----:B------:R-:W3:Y:S04]  /*27d20*/  LDL.LU R9, [R1+0x12c] ;  /* 0x00012c0001097983 */ /* 0x000ee80000300800 */
[----:B------:R0:W-:Y:S02]  /*27d30*/  STL [R1+0x24], R0 ;  /* 0x0000240001007387 */ /* 0x0001e40000100800 */
[----:B0-----:R-:W-:-:S02]  /*27d40*/  IMAD R0, R10, UR10, RZ ;  /* 0x0000000a0a007c24 */ /* 0x001fc4000f8e02ff */
[----:B------:R-:W3:Y:S04]  /*27d50*/  LDL.LU R10, [R1+0x134] ;  /* 0x00013400010a7983 */ /* 0x000ee80000300800 */
[----:B------:R4:W-:Y:S04]  /*27d60*/  STL [R1+0x20], R2 ;  /* 0x0000200201007387 */ /* 0x0009e80000100800 */
[----:B------:R0:W-:Y:S01]  /*27d70*/  STL [R1+0x1c], R0 ;  /* 0x00001c0001007387 */ /* 0x0001e20000100800 */
[----:B----4-:R-:W-:Y:S02]  /*27d80*/  IMAD R2, R11, UR10, RZ ;  /* 0x0000000a0b027c24 */ /* 0x010fe4000f8e02ff */
[----:B0-----:R-:W-:Y:S01]  /*27d90*/  IMAD R0, R26, UR10, RZ ;  /* 0x0000000a1a007c24 */ /* 0x001fe2000f8e02ff */
[----:B------:R-:W4:Y:S04]  /*27da0*/  LDL.LU R11, [R1+0x160] ;  /* 0x00016000010b7983 */ /* 0x000f280000300800 */
[----:B------:R0:W-:Y:S04]  /*27db0*/  STL [R1+0x18], R2 ;  /* 0x0000180201007387 */ /* 0x0001e80000100800 */
[----:B------:R-:W4:Y:S04]  /*27dc0*/  LDL.LU R26, [R1+0x168] ;  /* 0x00016800011a7983 */ /* 0x000f280000300800 */
[----:B------:R1:W-:Y:S01]  /*27dd0*/  STL [R1+0x14], R0 ;  /* 0x0000140001007387 */ /* 0x0003e20000100800 */
[----:B------:R-:W-:-:S02]  /*27de0*/  IMAD R12, R18, UR10, RZ ;  /* 0x0000000a120c7c24 */ /* 0x000fc4000f8e02ff */
[----:B0-----:R-:W-:Y:S02]  /*27df0*/  IMAD R2, R14, UR10, RZ ;  /* 0x0000000a0e027c24 */ /* 0x001fe4000f8e02ff */
[----:B------:R-:W4:Y:S01]  /*27e00*/  LDL.LU R14, [R1+0x1a0] ;  /* 0x0001a000010e7983 */ /* 0x000f220000300800 */
[----:B-1----:R-:W-:-:S03]  /*27e10*/  IMAD R0, R22, UR10, RZ ;  /* 0x0000000a16007c24 */ /* 0x002fc6000f8e02ff */
[----:B------:R0:W-:Y:S04]  /*27e20*/  STL [R1+0x10], R2 ;  /* 0x0000100201007387 */ /* 0x0001e80000100800 */
[----:B------:R-:W4:Y:S01]  /*27e30*/  LDL.LU R22, [R1+0x1b4] ;  /* 0x0001b40001167983 */ /* 0x000f220000300800 */
[----:B------:R-:W-:-:S03]  /*27e40*/  IMAD R3, R3, UR10, RZ ;  /* 0x0000000a03037c24 */ /* 0x000fc6000f8e02ff */
[----:B------:R1:W-:Y:S04]  /*27e50*/  STL [R1+0xc], R0 ;  /* 0x00000c0001007387 */ /* 0x0003e80000100800 */
[----:B------:R2:W-:Y:S01]  /*27e60*/  STL [R1+0x8], R12 ;  /* 0x0000080c01007387 */ /* 0x0005e20000100800 */
[----:B0-----:R-:W-:Y:S02]  /*27e70*/  IMAD R2, R25, UR10, RZ ;  /* 0x0000000a19027c24 */ /* 0x001fe4000f8e02ff */
[----:B-1----:R-:W-:Y:S02]  /*27e80*/  IMAD R0, R23, UR10, RZ ;  /* 0x0000000a17007c24 */ /* 0x002fe4000f8e02ff */
[----:B------:R-:W-:Y:S01]  /*27e90*/  IMAD R4, R4, UR10, RZ ;  /* 0x0000000a04047c24 */ /* 0x000fe2000f8e02ff */
[----:B------:R-:W4:Y:S04]  /*27ea0*/  LDL.LU R23, [R1+0x1b8] ;  /* 0x0001b80001177983 */ /* 0x000f280000300800 */
[----:B------:R-:W-:Y:S04]  /*27eb0*/  STL [R1+0x4], R2 ;  /* 0x0000040201007387 */ /* 0x000fe80000100800 */
[----:B------:R-:W-:Y:S04]  /*27ec0*/  STL [R1], R0 ;  /* 0x0000000001007387 */ /* 0x000fe80000100800 */
[----:B------:R-:W-:Y:S04]  /*27ed0*/  STL [R1+0x1fe4], R3 ;  /* 0x001fe40301007387 */ /* 0x000fe80000100800 */
[----:B------:R-:W4:Y:S01]  /*27ee0*/  LDL.LU R25, [R1+0x1bc] ;  /* 0x0001bc0001197983 */ /* 0x000f220000300800 */
[----:B------:R-:W-:-:S03]  /*27ef0*/  IMAD R5, R5, UR10, RZ ;  /* 0x0000000a05057c24 */ /* 0x000fc6000f8e02ff */
[----:B------:R-:W-:Y:S04]  /*27f00*/  STL [R1+0x1fe0], R4 ;  /* 0x001fe00401007387 */ /* 0x000fe80000100800 */
[----:B------:R-:W4:Y:S04]  /*27f10*/  LDL.LU R18, [R1+0x1c0] ;  /* 0x0001c00001127983 */ /* 0x000f280000300800 */
[----:B------:R-:W-:Y:S01]  /*27f20*/  STL [R1+0x1fdc], R5 ;  /* 0x001fdc0501007387 */ /* 0x000fe20000100800 */
[----:B--2---:R-:W-:-:S05]  /*27f30*/  IMAD R6, R6, UR10, RZ ;  /* 0x0000000a06067c24 */ /* 0x004fca000f8e02ff */
[----:B------:R-:W-:Y:S04]  /*27f40*/  STL [R1+0x1fd8], R6 ;  /* 0x001fd80601007387 */ /* 0x000fe80000100800 */
[----:B------:R-:W2:Y:S01]  /*27f50*/  LDL.LU R19, [R1+0x1c4] ;  /* 0x0001c40001137983 */ /* 0x000ea20000300800 */
[----:B---3--:R-:W-:-:S05]  /*27f60*/  IMAD R7, R7, UR10, RZ ;  /* 0x0000000a07077c24 */ /* 0x008fca000f8e02ff */
[----:B------:R-:W-:Y:S01]  /*27f70*/  STL [R1+0x1fd4], R7 ;  /* 0x001fd40701007387 */ /* 0x000fe20000100800 */
[----:B------:R-:W-:-:S05]  /*27f80*/  IMAD R8, R8, UR10, RZ ;  /* 0x0000000a08087c24 */ /* 0x000fca000f8e02ff */
[----:B------:R-:W-:Y:S04]  /*27f90*/  STL [R1+0x1fd0], R8 ;  /* 0x001fd00801007387 */ /* 0x000fe80000100800 */
[----:B------:R-:W3:Y:S01]  /*27fa0*/  LDL.LU R20, [R1+0x1c8] ;  /* 0x0001c80001147983 */ /* 0x000ee20000300800 */
[----:B------:R-:W-:-:S05]  /*27fb0*/  IMAD R9, R9, UR10, RZ ;  /* 0x0000000a09097c24 */ /* 0x000fca000f8e02ff */
[----:B------:R-:W-:Y:S01]  /*27fc0*/  STL [R1+0x1fcc], R9 ;  /* 0x001fcc0901007387 */ /* 0x000fe20000100800 */
[----:B------:R-:W-:-:S05]  /*27fd0*/  IMAD R10, R10, UR10, RZ ;  /* 0x0000000a0a0a7c24 */ /* 0x000fca000f8e02ff */
[----:B------:R-:W-:Y:S01]  /*27fe0*/  STL [R1+0x1fe8], R10 ;  /* 0x001fe80a01007387 */ /* 0x000fe20000100800 */
[----:B----4-:R-:W-:Y:S02]  /*27ff0*/  IMAD R11, R11, UR10, RZ ;  /* 0x0000000a0b0b7c24 */ /* 0x010fe4000f8e02ff */
[----:B------:R-:W-:-:S03]  /*28000*/  IMAD R12, R26, UR10, RZ ;  /* 0x0000000a1a0c7c24 */ /* 0x000fc6000f8e02ff */
[----:B------:R-:W-:Y:S04]  /*28010*/  STL [R1+0x1fec], R11 ;  /* 0x001fec0b01007387 */ /* 0x000fe80000100800 */
[----:B------:R-:W-:Y:S01]  /*28020*/  STL [R1+0x1ff0], R12 ;  /* 0x001ff00c01007387 */ /* 0x000fe20000100800 */
[----:B------:R-:W-:Y:S02]  /*28030*/  IMAD R14, R14, UR10, RZ ;  /* 0x0000000a0e0e7c24 */ /* 0x000fe4000f8e02ff */
[----:B------:R-:W-:-:S03]  /*28040*/  IMAD R15, R22, UR10, RZ ;  /* 0x0000000a160f7c24 */ /* 0x000fc6000f8e02ff */
[----:B------:R-:W-:Y:S04]  /*28050*/  STL [R1+0x1ff4], R14 ;  /* 0x001ff40e01007387 */ /* 0x000fe80000100800 */
[----:B------:R-:W4:Y:S04]  /*28060*/  LDL.LU R21, [R1+0x1cc] ;  /* 0x0001cc0001157983 */ /* 0x000f280000300800 */
[----:B------:R-:W4:Y:S04]  /*28070*/  LDL.LU R22, [R1+0x1f4] ;  /* 0x0001f40001167983 */ /* 0x000f280000300800 */
[----:B------:R-:W-:Y:S01]  /*28080*/  STL [R1+0x1ff8], R15 ;  /* 0x001ff80f01007387 */ /* 0x000fe20000100800 */
[----:B------:R-:W-:-:S03]  /*28090*/  IMAD R16, R23, UR10, RZ ;  /* 0x0000000a17107c24 */ /* 0x000fc6000f8e02ff */
[----:B------:R-:W4:Y:S04]  /*280a0*/  LDL.LU R23, [R1+0x1f8] ;  /* 0x0001f80001177983 */ /* 0x000f280000300800 */
[----:B------:R-:W4:Y:S01]  /*280b0*/  LDL.LU R24, [R1+0x1fc] ;  /* 0x0001fc0001187983 */ /* 0x000f220000300800 */
[----:B------:R-:W-:-:S03]  /*280c0*/  IMAD R17, R25, UR10, RZ ;  /* 0x0000000a19117c24 */ /* 0x000fc6000f8e02ff */
[----:B------:R-:W-:Y:S04]  /*280d0*/  STL [R1+0x1ffc], R16 ;  /* 0x001ffc1001007387 */ /* 0x000fe80000100800 */
[----:B------:R-:W4:Y:S01]  /*280e0*/  LDL.LU R25, [R1+0x200] ;  /* 0x0002000001197983 */ /* 0x000f220000300800 */
[----:B------:R-:W-:-:S03]  /*280f0*/  IMAD R18, R18, UR10, RZ ;  /* 0x0000000a12127c24 */ /* 0x000fc6000f8e02ff */
[----:B------:R-:W4:Y:S04]  /*28100*/  LDL.LU R26, [R1+0x204] ;  /* 0x00020400011a7983 */ /* 0x000f280000300800 */
[----:B------:R-:W-:Y:S04]  /*28110*/  STL [R1+0x2000], R17 ;  /* 0x0020001101007387 */ /* 0x000fe80000100800 */
[----:B------:R-:W4:Y:S04]  /*28120*/  LDL.LU R27, [R1+0x208] ;  /* 0x00020800011b7983 */ /* 0x000f280000300800 */
[----:B------:R-:W4:Y:S04]  /*28130*/  LDL.LU R28, [R1+0x20c] ;  /* 0x00020c00011c7983 */ /* 0x000f280000300800 */
[----:B------:R0:W-:Y:S04]  /*28140*/  STL [R1+0x2004], R18 ;  /* 0x0020041201007387 */ /* 0x0001e80000100800 */
[----:B------:R-:W4:Y:S04]  /*28150*/  LDL.LU R29, [R1+0x214] ;  /* 0x00021400011d7983 */ /* 0x000f280000300800 */
[----:B0-----:R-:W4:Y:S04]  /*28160*/  LDL.LU R18, [R1+0x234] ;  /* 0x0002340001127983 */ /* 0x001f280000300800 */
[----:B------:R-:W4:Y:S01]  /*28170*/  LDL.LU R10, [R1+0x238] ;  /* 0x00023800010a7983 */ /* 0x000f220000300800 */
[----:B--2---:R-:W-:-:S05]  /*28180*/  IMAD R19, R19, UR10, RZ ;  /* 0x0000000a13137c24 */ /* 0x004fca000f8e02ff */
[----:B------:R0:W-:Y:S04]  /*28190*/  STL [R1+0x2018], R19 ;  /* 0x0020181301007387 */ /* 0x0001e80000100800 */
[----:B0-----:R-:W2:Y:S04]  /*281a0*/  LDL.LU R19, [R1+0x230] ;  /* 0x0002300001137983 */ /* 0x001ea80000300800 */
[----:B------:R-:W2:Y:S04]  /*281b0*/  LDL.LU R9, [R1+0x244] ;  /* 0x0002440001097983 */ /* 0x000ea80000300800 */
[----:B------:R-:W2:Y:S04]  /*281c0*/  LDL.LU R17, [R1+0x250] ;  /* 0x0002500001117983 */ /* 0x000ea80000300800 */
[----:B------:R-:W2:Y:S04]  /*281d0*/  LDL.LU R16, [R1+0x254] ;  /* 0x0002540001107983 */ /* 0x000ea80000300800 */
[----:B------:R-:W2:Y:S04]  /*281e0*/  LDL.LU R15, [R1+0x258] ;  /* 0x00025800010f7983 */ /* 0x000ea80000300800 */
[----:B------:R-:W2:Y:S04]  /*281f0*/  LDL.LU R14, [R1+0x260] ;  /* 0x00026000010e7983 */ /* 0x000ea80000300800 */
[----:B------:R-:W2:Y:S04]  /*28200*/  LDL.LU R12, [R1+0x270] ;  /* 0x00027000010c7983 */ /* 0x000ea80000300800 */
[----:B------:R-:W2:Y:S01]  /*28210*/  LDL.LU R3, [R1+0x28c] ;  /* 0x00028c0001037983 */ /* 0x000ea20000300800 */
[----:B---3--:R-:W-:-:S05]  /*28220*/  IMAD R20, R20, UR10, RZ ;  /* 0x0000000a14147c24 */ /* 0x008fca000f8e02ff */
[----:B------:R0:W-:Y:S04]  /*28230*/  STL [R1+0x201c], R20 ;  /* 0x00201c1401007387 */ /* 0x0001e80000100800 */
[----:B0-----:R-:W3:Y:S04]  /*28240*/  LDL.LU R20, [R1+0x21c] ;  /* 0x00021c0001147983 */ /* 0x001ee80000300800 */
[----:B------:R-:W2:Y:S04]  /*28250*/  LDL.LU R4, [R1+0x290] ;  /* 0x0002900001047983 */ /* 0x000ea80000300800 */
[----:B------:R-:W2:Y:S04]  /*28260*/  LDL.LU R5, [R1+0x294] ;  /* 0x0002940001057983 */ /* 0x000ea80000300800 */
[----:B------:R-:W2:Y:S04]  /*28270*/  LDL.LU R6, [R1+0x29c] ;  /* 0x00029c0001067983 */ /* 0x000ea80000300800 */
[----:B------:R-:W4:Y:S04]  /*28280*/  LDL.LU R7, [R1+0x2a4] ;  /* 0x0002a40001077983 */ /* 0x000f280000300800 */
[----:B------:R-:W4:Y:S04]  /*28290*/  LDL.LU R8, [R1+0x2a8] ;  /* 0x0002a80001087983 */ /* 0x000f280000300800 */
[----:B------:R-:W4:Y:S04]  /*282a0*/  LDL.LU R2, [R1+0x2ac] ;  /* 0x0002ac0001027983 */ /* 0x000f280000300800 */
[----:B------:R-:W4:Y:S04]  /*282b0*/  LDL.LU R13, [R1+0x2b4] ;  /* 0x0002b400010d7983 */ /* 0x000f280000300800 */
[----:B------:R-:W4:Y:S04]  /*282c0*/  LDL.LU R0, [R1+0x2b8] ;  /* 0x0002b80001007983 */ /* 0x000f280000300800 */
[----:B------:R-:W4:Y:S01]  /*282d0*/  LDL.LU R11, [R1+0x2bc] ;  /* 0x0002bc00010b7983 */ /* 0x000f220000300800 */
[----:B---3--:R-:W-:-:S05]  /*282e0*/  IMAD R20, R20, UR10, RZ ;  /* 0x0000000a14147c24 */ /* 0x008fca000f8e02ff */
[----:B------:R2:W-:Y:S02]  /*282f0*/  STL [R1+0x40], R20 ;  /* 0x0000401401007387 */ /* 0x0005e40000100800 */
[----:B--2---:R-:W-:Y:S02]  /*28300*/  IMAD R20, R19, UR10, RZ ;  /* 0x0000000a13147c24 */ /* 0x004fe4000f8e02ff */
[----:B----4-:R-:W-:Y:S02]  /*28310*/  IMAD R19, R18, UR10, RZ ;  /* 0x0000000a12137c24 */ /* 0x010fe4000f8e02ff */
[----:B------:R-:W-:Y:S01]  /*28320*/  IMAD R18, R10, UR10, RZ ;  /* 0x0000000a0a127c24 */ /* 0x000fe2000f8e02ff */
[----:B------:R-:W-:Y:S04]  /*28330*/  STL [R1+0x5c], R20 ;  /* 0x00005c1401007387 */ /* 0x000fe80000100800 */
[----:B------:R-:W2:Y:S04]  /*28340*/  LDL.LU R10, [R1+0x2d4] ;  /* 0x0002d400010a7983 */ /* 0x000ea80000300800 */
[----:B------:R0:W-:Y:S04]  /*28350*/  STL [R1+0x64], R19 ;  /* 0x0000641301007387 */ /* 0x0001e80000100800 */
[----:B------:R1:W-:Y:S01]  /*28360*/  STL [R1+0x6c], R18 ;  /* 0x00006c1201007387 */ /* 0x0003e20000100800 */
[----:B0-----:R-:W-:-:S03]  /*28370*/  IMAD R19, R9, UR10, RZ ;  /* 0x0000000a09137c24 */ /* 0x001fc6000f8e02ff */
[----:B------:R-:W3:Y:S01]  /*28380*/  LDL.LU R9, [R1+0x2e8] ;  /* 0x0002e80001097983 */ /* 0x000ee20000300800 */
[----:B-1----:R-:W-:Y:S02]  /*28390*/  IMAD R18, R17, UR10, RZ ;  /* 0x0000000a11127c24 */ /* 0x002fe4000f8e02ff */
[----:B------:R-:W-:Y:S02]  /*283a0*/  IMAD R17, R16, UR10, RZ ;  /* 0x0000000a10117c24 */ /* 0x000fe4000f8e02ff */
[----:B------:R-:W-:Y:S02]  /*283b0*/  IMAD R16, R15, UR10, RZ ;  /* 0x0000000a0f107c24 */ /* 0x000fe4000f8e02ff */
[----:B------:R-:W-:Y:S01]  /*283c0*/  IMAD R15, R14, UR10, RZ ;  /* 0x0000000a0e0f7c24 */ /* 0x000fe2000f8e02ff */
[----:B------:R-:W-:Y:S04]  /*283d0*/  STL [R1+0x78], R19 ;  /* 0x0000781301007387 */ /* 0x000fe80000100800 */
[----:B------:R-:W-:Y:S04]  /*283e0*/  STL [R1+0x80], R18 ;  /* 0x0000801201007387 */ /* 0x000fe80000100800 */
[----:B------:R-:W-:Y:S01]  /*283f0*/  STL [R1+0x90], R17 ;  /* 0x0000901101007387 */ /* 0x000fe20000100800 */
[----:B------:R-:W-:-:S03]  /*28400*/  IMAD R14, R12, UR10, RZ ;  /* 0x0000000a0c0e7c24 */ /* 0x000fc6000f8e02ff */
[----:B------:R-:W-:Y:S01]  /*28410*/  STL [R1+0xc0], R16 ;  /* 0x0000c01001007387 */ /* 0x000fe20000100800 */
[----:B------:R-:W-:-:S03]  /*28420*/  IMAD R12, R3, UR10, RZ ;  /* 0x0000000a030c7c24 */ /* 0x000fc6000f8e02ff */
[----:B------:R-:W-:Y:S04]  /*28430*/  STL [R1+0xc8], R15 ;  /* 0x0000c80f01007387 */ /* 0x000fe80000100800 */
[----:B------:R-:W4:Y:S04]  /*28440*/  LDL.LU R3, [R1+0x2ec] ;  /* 0x0002ec0001037983 */ /* 0x000f280000300800 */
[----:B------:R0:W-:Y:S04]  /*28450*/  STL [R1+0xd4], R14 ;  /* 0x0000d40e01007387 */ /* 0x0001e80000100800 */
[----:B------:R1:W-:Y:S01]  /*28460*/  STL [R1+0xe4], R12 ;  /* 0x0000e40c01007387 */ /* 0x0003e20000100800 */
[----:B0-----:R-:W-:-:S03]  /*28470*/  IMAD R14, R4, UR10, RZ ;  /* 0x0000000a040e7c24 */ /* 0x001fc6000f8e02ff */
[----:B------:R-:W4:Y:S01]  /*28480*/  LDL.LU R4, [R1+0x2f4] ;  /* 0x0002f40001047983 */ /* 0x000f220000300800 */
[----:B-1----:R-:W-:-:S03]  /*28490*/  IMAD R12, R5, UR10, RZ ;  /* 0x0000000a050c7c24 */ /* 0x002fc6000f8e02ff */
[----:B------:R0:W-:Y:S04]  /*284a0*/  STL [R1+0x108], R14 ;  /* 0x0001080e01007387 */ /* 0x0001e80000100800 */
[----:B------:R-:W4:Y:S04]  /*284b0*/  LDL.LU R5, [R1+0x300] ;  /* 0x0003000001057983 */ /* 0x000f280000300800 */
[----:B------:R1:W-:Y:S01]  /*284c0*/  STL [R1+0x110], R12 ;  /* 0x0001100c01007387 */ /* 0x0003e20000100800 */
[----:B0-----:R-:W-:-:S03]  /*284d0*/  IMAD R14, R6, UR10, RZ ;  /* 0x0000000a060e7c24 */ /* 0x001fc6000f8e02ff */
[----:B------:R-:W4:Y:S04]  /*284e0*/  LDL.LU R6, [R1+0x304] ;  /* 0x0003040001067983 */ /* 0x000f280000300800 */
[----:B------:R0:W-:Y:S01]  /*284f0*/  STL [R1+0x124], R14 ;  /* 0x0001240e01007387 */ /* 0x0001e20000100800 */
[----:B-1----:R-:W-:-:S03]  /*28500*/  IMAD R12, R7, UR10, RZ ;  /* 0x0000000a070c7c24 */ /* 0x002fc6000f8e02ff */
        /* <DEDUP_REMOVED lines=9> */
[----:B------:R-:W4:Y:S01]  /*285a0*/  LDL.LU R13, [R1+0x328] ;  /* 0x00032800010d7983 */ /* 0x000f220000300800 */
[----:B-1----:R-:W-:-:S03]  /*285b0*/  IMAD R12, R0, UR10, RZ ;  /* 0x0000000a000c7c24 */ /* 0x002fc6000f8e02ff */
[----:B------:R-:W-:Y:S04]  /*285c0*/  STL [R1+0x168], R14 ;  /* 0x0001680e01007387 */ /* 0x000fe80000100800 */
[----:B------:R-:W4:Y:S04]  /*285d0*/  LDL.LU R0, [R1+0x33c] ;  /* 0x00033c0001007983 */ /* 0x000f280000300800 */
[----:B------:R-:W-:Y:S04]  /*285e0*/  STL [R1+0x1a0], R12 ;  /* 0x0001a00c01007387 */ /* 0x000fe80000100800 */
[----:B------:R-:W4:Y:S01]  /*285f0*/  LDL.LU R20, [R1+0x340] ;  /* 0x0003400001147983 */ /* 0x000f220000300800 */
[----:B------:R-:W-:-:S03]  /*28600*/  IMAD R11, R11, UR10, RZ ;  /* 0x0000000a0b0b7c24 */ /* 0x000fc6000f8e02ff */
[----:B------:R-:W4:Y:S04]  /*28610*/  LDL.LU R19, [R1+0x348] ;  /* 0x0003480001137983 */ /* 0x000f280000300800 */
[----:B------:R0:W-:Y:S04]  /*28620*/  STL [R1+0x1b4], R11 ;  /* 0x0001b40b01007387 */ /* 0x0001e80000100800 */
[----:B------:R-:W4:Y:S04]  /*28630*/  LDL.LU R18, [R1+0x34c] ;  /* 0x00034c0001127983 */ /* 0x000f280000300800 */
[----:B0-----:R-:W4:Y:S01]  /*28640*/  LDL.LU R11, [R1+0x358] ;  /* 0x00035800010b7983 */ /* 0x001f220000300800 */
[----:B--2---:R-:W-:-:S03]  /*28650*/  IMAD R12, R10, UR10, RZ ;  /* 0x0000000a0a0c7c24 */ /* 0x004fc6000f8e02ff */
[----:B------:R-:W2:Y:S04]  /*28660*/  LDL.LU R10, [R1+0x35c] ;  /* 0x00035c00010a7983 */ /* 0x000ea80000300800 */
[----:B------:R0:W-:Y:S04]  /*28670*/  STL [R1+0x1b8], R12 ;  /* 0x0001b80c01007387 */ /* 0x0001e80000100800 */
[----:B------:R-:W2:Y:S04]  /*28680*/  LDL.LU R17, [R1+0x364] ;  /* 0x0003640001117983 */ /* 0x000ea80000300800 */
[----:B------:R-:W2:Y:S01]  /*28690*/  LDL.LU R16, [R1+0x370] ;  /* 0x0003700001107983 */ /* 0x000ea20000300800 */
[----:B---3--:R-:W-:-:S05]  /*286a0*/  IMAD R9, R9, UR10, RZ ;  /* 0x0000000a09097c24 */ /* 0x008fca000f8e02ff */
[----:B------:R1:W-:Y:S04]  /*286b0*/  STL [R1+0x1bc], R9 ;  /* 0x0001bc0901007387 */ /* 0x0003e80000100800 */
[----:B------:R-:W3:Y:S04]  /*286c0*/  LDL.LU R15, [R1+0x374] ;  /* 0x00037400010f7983 */ /* 0x000ee80000300800 */
[----:B------:R-:W3:Y:S04]  /*286d0*/  LDL.LU R14, [R1+0x38c] ;  /* 0x00038c00010e7983 */ /* 0x000ee80000300800 */
[----:B0-----:R-:W3:Y:S01]  /*286e0*/  LDL.LU R12, [R1+0x394] ;  /* 0x00039400010c7983 */ /* 0x001ee20000300800 */
[----:B----4-:R-:W-:-:S03]  /*286f0*/  IMAD R3, R3, UR10, RZ ;  /* 0x0000000a03037c24 */ /* 0x010fc6000f8e02ff */
[----:B-1----:R-:W4:Y:S04]  /*28700*/  LDL.LU R9, [R1+0x398] ;  /* 0x0003980001097983 */ /* 0x002f280000300800 */
[----:B------:R0:W-:Y:S01]  /*28710*/  STL [R1+0x1c0], R3 ;  /* 0x0001c00301007387 */ /* 0x0001e20000100800 */
[----:B------:R-:W-:-:S03]  /*28720*/  IMAD R4, R4, UR10, RZ ;  /* 0x0000000a04047c24 */ /* 0x000fc6000f8e02ff */
[----:B0-----:R-:W4:Y:S01]  /*28730*/  LDL.LU R3, [R1+0x3a4] ;  /* 0x0003a40001037983 */ /* 0x001f220000300800 */
[----:B------:R-:W-:-:S03]  /*28740*/  IMAD R5, R5, UR10, RZ ;  /* 0x0000000a05057c24 */ /* 0x000fc6000f8e02ff */
[----:B------:R0:W-:Y:S04]  /*28750*/  STL [R1+0x1c4], R4 ;  /* 0x0001c40401007387 */ /* 0x0001e80000100800 */
[----:B0-----:R-:W4:Y:S04]  /*28760*/  LDL.LU R4, [R1+0x3ac] ;  /* 0x0003ac0001047983 */ /* 0x001f280000300800 */
[----:B------:R0:W-:Y:S01]  /*28770*/  STL [R1+0x1c8], R5 ;  /* 0x0001c80501007387 */ /* 0x0001e20000100800 */
[----:B------:R-:W-:Y:S02]  /*28780*/  IMAD R6, R6, UR10, RZ ;  /* 0x0000000a06067c24 */ /* 0x000fe4000f8e02ff */
[----:B------:R-:W-:Y:S01]  /*28790*/  IMAD R7, R7, UR10, RZ ;  /* 0x0000000a07077c24 */ /* 0x000fe2000f8e02ff */
[----:B0-----:R-:W4:Y:S04]  /*287a0*/  LDL.LU R5, [R1+0x3b0] ;  /* 0x0003b00001057983 */ /* 0x001f280000300800 */
[----:B------:R0:W-:Y:S01]  /*287b0*/  STL [R1+0x1cc], R6 ;  /* 0x0001cc0601007387 */ /* 0x0001e20000100800 */
[----:B------:R-:W-:-:S03]  /*287c0*/  IMAD R8, R8, UR10, RZ ;  /* 0x0000000a08087c24 */ /* 0x000fc6000f8e02ff */
[----:B0-----:R-:W4:Y:S04]  /*287d0*/  LDL.LU R6, [R1+0x3b8] ;  /* 0x0003b80001067983 */ /* 0x001f280000300800 */
[----:B------:R0:W-:Y:S01]  /*287e0*/  STL [R1+0x1f4], R7 ;  /* 0x0001f40701007387 */ /* 0x0001e20000100800 */
[----:B------:R-:W-:-:S03]  /*287f0*/  IMAD R2, R2, UR10, RZ ;  /* 0x0000000a02027c24 */ /* 0x000fc6000f8e02ff */
[----:B0-----:R-:W4:Y:S04]  /*28800*/  LDL.LU R7, [R1+0x3bc] ;  /* 0x0003bc0001077983 */ /* 0x001f280000300800 */
[----:B------:R0:W-:Y:S04]  /*28810*/  STL [R1+0x1f8], R8 ;  /* 0x0001f80801007387 */ /* 0x0001e80000100800 */
[----:B0-----:R-:W4:Y:S04]  /*28820*/  LDL.LU R8, [R1+0x3d8] ;  /* 0x0003d80001087983 */ /* 0x001f280000300800 */
[----:B------:R0:W-:Y:S01]  /*28830*/  STL [R1+0x1fc], R2 ;  /* 0x0001fc0201007387 */ /* 0x0001e20000100800 */
[----:B------:R-:W-:-:S03]  /*28840*/  IMAD R13, R13, UR10, RZ ;  /* 0x0000000a0d0d7c24 */ /* 0x000fc6000f8e02ff */
[----:B0-----:R-:W4:Y:S04]  /*28850*/  LDL.LU R2, [R1+0x3e0] ;  /* 0x0003e00001027983 */ /* 0x001f280000300800 */
[----:B------:R0:W-:Y:S04]  /*28860*/  STL [R1+0x200], R13 ;  /* 0x0002000d01007387 */ /* 0x0001e80000100800 */
[----:B0-----:R-:W4:Y:S01]  /*28870*/  LDL.LU R13, [R1+0x3e8] ;  /* 0x0003e800010d7983 */ /* 0x001f220000300800 */
[----:B------:R-:W-:Y:S02]  /*28880*/  IMAD R0, R0, UR10, RZ ;  /* 0x0000000a00007c24 */ /* 0x000fe4000f8e02ff */
[----:B------:R-:W-:-:S03]  /*28890*/  IMAD R20, R20, UR10, RZ ;  /* 0x0000000a14147c24 */ /* 0x000fc6000f8e02ff */
[----:B------:R0:W-:Y:S04]  /*288a0*/  STL [R1+0x204], R0 ;  /* 0x0002040001007387 */ /* 0x0001e80000100800 */
[----:B0-----:R-:W4:Y:S04]  /*288b0*/  LDL.LU R0, [R1+0x3f0] ;  /* 0x0003f00001007983 */ /* 0x001f280000300800 */
[----:B------:R0:W-:Y:S02]  /*288c0*/  STL [R1+0x208], R20 ;  /* 0x0002081401007387 */ /* 0x0001e40000100800 */
[----:B0-----:R-:W-:-:S02]  /*288d0*/  IMAD R20, R19, UR10, RZ ;  /* 0x0000000a13147c24 */ /* 0x001fc4000f8e02ff */
[----:B------:R-:W-:Y:S02]  /*288e0*/  IMAD R19, R18, UR10, RZ ;  /* 0x0000000a12137c24 */ /* 0x000fe4000f8e02ff */
[----:B------:R-:W-:Y:S01]  /*288f0*/  IMAD R18, R11, UR10, RZ ;  /* 0x0000000a0b127c24 */ /* 0x000fe2000f8e02ff */
[----:B------:R-:W-:Y:S04]  /*28900*/  STL [R1+0x20c], R20 ;  /* 0x00020c1401007387 */ /* 0x000fe80000100800 */
[----:B------:R-:W4:Y:S04]  /*28910*/  LDL.LU R11, [R1+0x3f4] ;  /* 0x0003f400010b7983 */ /* 0x000f280000300800 */
[----:B------:R2:W-:Y:S04]  /*28920*/  STL [R1+0x214], R19 ;  /* 0x0002141301007387 */ /* 0x0005e80000100800 */
[----:B------:R0:W-:Y:S01]  /*28930*/  STL [R1+0x21c], R18 ;  /* 0x00021c1201007387 */ /* 0x0001e20000100800 */
[----:B--2---:R-:W-:-:S03]  /*28940*/  IMAD R19, R10, UR10, RZ ;  /* 0x0000000a0a137c24 */ /* 0x004fc6000f8e02ff */
[----:B------:R-:W2:Y:S01]  /*28950*/  LDL.LU R10, [R1+0x3fc] ;  /* 0x0003fc00010a7983 */ /* 0x000ea20000300800 */
[----:B0-----:R-:W-:Y:S02]  /*28960*/  IMAD R18, R17, UR10, RZ ;  /* 0x0000000a11127c24 */ /* 0x001fe4000f8e02ff */
[----:B------:R-:W-:Y:S01]  /*28970*/  IMAD R17, R16, UR10, RZ ;  /* 0x0000000a10117c24 */ /* 0x000fe2000f8e02ff */
[----:B------:R-:W-:Y:S04]  /*28980*/  STL [R1+0x230], R19 ;  /* 0x0002301301007387 */ /* 0x000fe80000100800 */
[----:B------:R-:W-:Y:S04]  /*28990*/  STL [R1+0x234], R18 ;  /* 0x0002341201007387 */ /* 0x000fe80000100800 */
[----:B------:R-:W-:Y:S01]  /*289a0*/  STL [R1+0x238], R17 ;  /* 0x0002381101007387 */ /* 0x000fe20000100800 */
[----:B---3--:R-:W-:-:S02]  /*289b0*/  IMAD R16, R15, UR10, RZ ;  /* 0x0000000a0f107c24 */ /* 0x008fc4000f8e02ff */
[----:B------:R-:W-:Y:S02]  /*289c0*/  IMAD R15, R14, UR10, RZ ;  /* 0x0000000a0e0f7c24 */ /* 0x000fe4000f8e02ff */
[----:B------:R-:W-:Y:S01]  /*289d0*/  IMAD R14, R12, UR10, RZ ;  /* 0x0000000a0c0e7c24 */ /* 0x000fe2000f8e02ff */
[----:B------:R-:W-:Y:S04]  /*289e0*/  STL [R1+0x244], R16 ;  /* 0x0002441001007387 */ /* 0x000fe80000100800 */
[----:B------:R-:W-:Y:S01]  /*289f0*/  STL [R1+0x250], R15 ;  /* 0x0002500f01007387 */ /* 0x000fe20000100800 */
[----:B----4-:R-:W-:-:S03]  /*28a00*/  IMAD R12, R9, UR10, RZ ;  /* 0x0000000a090c7c24 */ /* 0x010fc6000f8e02ff */
[----:B------:R-:W3:Y:S04]  /*28a10*/  LDL.LU R9, [R1+0x408] ;  /* 0x0004080001097983 */ /* 0x000ee80000300800 */
[----:B------:R0:W-:Y:S04]  /*28a20*/  STL [R1+0x254], R14 ;  /* 0x0002540e01007387 */ /* 0x0001e80000100800 */
        /* <DEDUP_REMOVED lines=21> */
[----:B------:R-:W-:Y:S01]  /*28b80*/  STL [R1+0x2a4], R14 ;  /* 0x0002a40e01007387 */ /* 0x000fe20000100800 */
[----:B-1----:R-:W-:-:S03]  /*28b90*/  IMAD R12, R13, UR10, RZ ;  /* 0x0000000a0d0c7c24 */ /* 0x002fc6000f8e02ff */
[----:B------:R-:W4:Y:S04]  /*28ba0*/  LDL.LU R13, [R1+0x458] ;  /* 0x00045800010d7983 */ /* 0x000f280000300800 */
[----:B------:R-:W-:Y:S04]  /*28bb0*/  STL [R1+0x2a8], R12 ;  /* 0x0002a80c01007387 */ /* 0x000fe80000100800 */
[----:B------:R-:W4:Y:S04]  /*28bc0*/  LDL.LU R20, [R1+0x464] ;  /* 0x0004640001147983 */ /* 0x000f280000300800 */
[----:B------:R-:W4:Y:S01]  /*28bd0*/  LDL.LU R19, [R1+0x468] ;  /* 0x0004680001137983 */ /* 0x000f220000300800 */
[----:B------:R-:W-:-:S05]  /*28be0*/  IMAD R0, R0, UR10, RZ ;  /* 0x0000000a00007c24 */ /* 0x000fca000f8e02ff */
[----:B------:R0:W-:Y:S04]  /*28bf0*/  STL [R1+0x2ac], R0 ;  /* 0x0002ac0001007387 */ /* 0x0001e80000100800 */
[----:B------:R-:W4:Y:S04]  /*28c00*/  LDL.LU R18, [R1+0x46c] ;  /* 0x00046c0001127983 */ /* 0x000f280000300800 */
[----:B0-----:R-:W4:Y:S01]  /*28c10*/  LDL.LU R0, [R1+0x474] ;  /* 0x0004740001007983 */ /* 0x001f220000300800 */
[----:B------:R-:W-:-:S03]  /*28c20*/  IMAD R12, R11, UR10, RZ ;  /* 0x0000000a0b0c7c24 */ /* 0x000fc6000f8e02ff */
[----:B------:R-:W4:Y:S04]  /*28c30*/  LDL.LU R11, [R1+0x484] ;  /* 0x00048400010b7983 */ /* 0x000f280000300800 */
[----:B------:R0:W-:Y:S04]  /*28c40*/  STL [R1+0x2b4], R12 ;  /* 0x0002b40c01007387 */ /* 0x0001e80000100800 */
[----:B------:R-:W4:Y:S04]  /*28c50*/  LDL.LU R17, [R1+0x48c] ;  /* 0x00048c0001117983 */ /* 0x000f280000300800 */
[----:B------:R-:W4:Y:S01]  /*28c60*/  LDL.LU R16, [R1+0x498] ;  /* 0x0004980001107983 */ /* 0x000f220000300800 */
[----:B--2---:R-:W-:-:S05]  /*28c70*/  IMAD R10, R10, UR10, RZ ;  /* 0x0000000a0a0a7c24 */ /* 0x004fca000f8e02ff */
[----:B------:R1:W-:Y:S04]  /*28c80*/  STL [R1+0x2b8], R10 ;  /* 0x0002b80a01007387 */ /* 0x0003e80000100800 */
[----:B------:R-:W2:Y:S04]  /*28c90*/  LDL.LU R15, [R1+0x4a0] ;  /* 0x0004a000010f7983 */ /* 0x000ea80000300800 */
[----:B------:R-:W2:Y:S04]  /*28ca0*/  LDL.LU R14, [R1+0x4a4] ;  /* 0x0004a400010e7983 */ /* 0x000ea80000300800 */
[----:B0-----:R-:W2:Y:S04]  /*28cb0*/  LDL.LU R12, [R1+0x4b0] ;  /* 0x0004b000010c7983 */ /* 0x001ea80000300800 */
[----:B-1----:R-:W2:Y:S01]  /*28cc0*/  LDL.LU R10, [R1+0x4bc] ;  /* 0x0004bc00010a7983 */ /* 0x002ea20000300800 */
[----:B---3--:R-:W-:-:S05]  /*28cd0*/  IMAD R9, R9, UR10, RZ ;  /* 0x0000000a09097c24 */ /* 0x008fca000f8e02ff */
[----:B------:R0:W-:Y:S01]  /*28ce0*/  STL [R1+0x2bc], R9 ;  /* 0x0002bc0901007387 */ /* 0x0001e20000100800 */
[----:B----4-:R-:W-:-:S03]  /*28cf0*/  IMAD R3, R3, UR10, RZ ;  /* 0x0000000a03037c24 */ /* 0x010fc6000f8e02ff */
[----:B0-----:R-:W3:Y:S04]  /*28d00*/  LDL.LU R9, [R1+0x4c4] ;  /* 0x0004c40001097983 */ /* 0x001ee80000300800 */
[----:B------:R0:W-:Y:S04]  /*28d10*/  STL [R1+0x2d4], R3 ;  /* 0x0002d40301007387 */ /* 0x0001e80000100800 */
[----:B0-----:R-:W4:Y:S01]  /*28d20*/  LDL.LU R3, [R1+0x4d8] ;  /* 0x0004d80001037983 */ /* 0x001f220000300800 */
[----:B------:R-:W-:-:S05]  /*28d30*/  IMAD R4, R4, UR10, RZ ;  /* 0x0000000a04047c24 */ /* 0x000fca000f8e02ff */
[----:B------:R0:W-:Y:S01]  /*28d40*/  STL [R1+0x2e8], R4 ;  /* 0x0002e80401007387 */ /* 0x0001e20000100800 */
[----:B------:R-:W-:-:S03]  /*28d50*/  IMAD R5, R5, UR10, RZ ;  /* 0x0000000a05057c24 */ /* 0x000fc6000f8e02ff */
[----:B0-----:R-:W4:Y:S04]  /*28d60*/  LDL.LU R4, [R1+0x4dc] ;  /* 0x0004dc0001047983 */ /* 0x001f280000300800 */
        /* <DEDUP_REMOVED lines=16> */
[----:B0-----:R-:W4:Y:S01]  /*28e70*/  LDL.LU R13, [R1+0x50c] ;  /* 0x00050c00010d7983 */ /* 0x001f220000300800 */
[----:B------:R-:W-:-:S05]  /*28e80*/  IMAD R20, R20, UR10, RZ ;  /* 0x0000000a14147c24 */ /* 0x000fca000f8e02ff */
[----:B------:R0:W-:Y:S02]  /*28e90*/  STL [R1+0x324], R20 ;  /* 0x0003241401007387 */ /* 0x0001e40000100800 */
[----:B0-----:R-:W-:Y:S02]  /*28ea0*/  IMAD R20, R19, UR10, RZ ;  /* 0x0000000a13147c24 */ /* 0x001fe4000f8e02ff */
[----:B------:R-:W-:Y:S02]  /*28eb0*/  IMAD R19, R18, UR10, RZ ;  /* 0x0000000a12137c24 */ /* 0x000fe4000f8e02ff */
[----:B------:R-:W-:Y:S01]  /*28ec0*/  IMAD R18, R0, UR10, RZ ;  /* 0x0000000a00127c24 */ /* 0x000fe2000f8e02ff */
[----:B------:R-:W-:Y:S04]  /*28ed0*/  STL [R1+0x328], R20 ;  /* 0x0003281401007387 */ /* 0x000fe80000100800 */
[----:B------:R-:W4:Y:S04]  /*28ee0*/  LDL.LU R0, [R1+0x518] ;  /* 0x0005180001007983 */ /* 0x000f280000300800 */
[----:B------:R0:W-:Y:S04]  /*28ef0*/  STL [R1+0x33c], R19 ;  /* 0x00033c1301007387 */ /* 0x0001e80000100800 */
[----:B------:R1:W-:Y:S01]  /*28f00*/  STL [R1+0x340], R18 ;  /* 0x0003401201007387 */ /* 0x0003e20000100800 */
[----:B0-----:R-:W-:-:S02]  /*28f10*/  IMAD R19, R11, UR10, RZ ;  /* 0x0000000a0b137c24 */ /* 0x001fc4000f8e02ff */
[----:B-1----:R-:W-:Y:S01]  /*28f20*/  IMAD R18, R17, UR10, RZ ;  /* 0x0000000a11127c24 */ /* 0x002fe2000f8e02ff */
[----:B------:R-:W4:Y:S01]  /*28f30*/  LDL.LU R11, [R1+0x524] ;  /* 0x00052400010b7983 */ /* 0x000f220000300800 */
[----:B------:R-:W-:-:S03]  /*28f40*/  IMAD R17, R16, UR10, RZ ;  /* 0x0000000a10117c24 */ /* 0x000fc6000f8e02ff */
[----:B------:R-:W-:Y:S04]  /*28f50*/  STL [R1+0x348], R19 ;  /* 0x0003481301007387 */ /* 0x000fe80000100800 */
[----:B------:R-:W-:Y:S04]  /*28f60*/  STL [R1+0x34c], R18 ;  /* 0x00034c1201007387 */ /* 0x000fe80000100800 */
[----:B------:R-:W-:Y:S01]  /*28f70*/  STL [R1+0x358], R17 ;  /* 0x0003581101007387 */ /* 0x000fe20000100800 */
[----:B--2---:R-:W-:Y:S02]  /*28f80*/  IMAD R16, R15, UR10, RZ ;  /* 0x0000000a0f107c24 */ /* 0x004fe4000f8e02ff */
[----:B------:R-:W-:-:S02]  /*28f90*/  IMAD R15, R14, UR10, RZ ;  /* 0x0000000a0e0f7c24 */ /* 0x000fc4000f8e02ff */
[----:B------:R-:W-:Y:S01]  /*28fa0*/  IMAD R12, R12, UR10, RZ ;  /* 0x0000000a0c0c7c24 */ /* 0x000fe2000f8e02ff */
[----:B------:R-:W-:Y:S04]  /*28fb0*/  STL [R1+0x35c], R16 ;  /* 0x00035c1001007387 */ /* 0x000fe80000100800 */
[----:B------:R-:W-:Y:S01]  /*28fc0*/  STL [R1+0x364], R15 ;  /* 0x0003640f01007387 */ /* 0x000fe20000100800 */
[----:B------:R-:W-:-:S03]  /*28fd0*/  IMAD R14, R10, UR10, RZ ;  /* 0x0000000a0a0e7c24 */ /* 0x000fc6000f8e02ff */
[----:B------:R-:W2:Y:S04]  /*28fe0*/  LDL.LU R10, [R1+0x530] ;  /* 0x00053000010a7983 */ /* 0x000ea80000300800 */
[----:B------:R3:W-:Y:S04]  /*28ff0*/  STL [R1+0x370], R12 ;  /* 0x0003700c01007387 */ /* 0x0007e80000100800 */
[----:B------:R4:W-:Y:S01]  /*29000*/  STL [R1+0x374], R14 ;  /* 0x0003740e01007387 */ /* 0x0009e20000100800 */
[----:B---3--:R-:W-:-:S03]  /*29010*/  IMAD R12, R9, UR10, RZ ;  /* 0x0000000a090c7c24 */ /* 0x008fc6000f8e02ff */
[----:B------:R-:W3:Y:S04]  /*29020*/  LDL.LU R9, [R1+0x538] ;  /* 0x0005380001097983 */ /* 0x000ee80000300800 */
[----:B------:R0:W-:Y:S01]  /*29030*/  STL [R1+0x38c], R12 ;  /* 0x00038c0c01007387 */ /* 0x0001e20000100800 */
[----:B----4-:R-:W-:-:S03]  /*29040*/  IMAD R14, R3, UR10, RZ ;  /* 0x0000000a030e7c24 */ /* 0x010fc6000f8e02ff */
        /* <DEDUP_REMOVED lines=19> */
[----:B------:R-:W-:Y:S04]  /*29180*/  STL [R1+0x3bc], R14 ;  /* 0x0003bc0e01007387 */ /* 0x000fe80000100800 */
[----:B------:R-:W4:Y:S04]  /*29190*/  LDL.LU R20, [R1+0x57c] ;  /* 0x00057c0001147983 */ /* 0x000f280000300800 */
[----:B------:R-:W4:Y:S01]  /*291a0*/  LDL.LU R19, [R1+0x584] ;  /* 0x0005840001137983 */ /* 0x000f220000300800 */
[----:B0-----:R-:W-:-:S05]  /*291b0*/  IMAD R12, R13, UR10, RZ ;  /* 0x0000000a0d0c7c24 */ /* 0x001fca000f8e02ff */
[----:B------:R0:W-:Y:S04]  /*291c0*/  STL [R1+0x3d8], R12 ;  /* 0x0003d80c01007387 */ /* 0x0001e80000100800 */
[----:B------:R-:W4:Y:S04]  /*291d0*/  LDL.LU R18, [R1+0x598] ;  /* 0x0005980001127983 */ /* 0x000f280000300800 */
[----:B------:R-:W4:Y:S01]  /*291e0*/  LDL.LU R13, [R1+0x59c] ;  /* 0x00059c00010d7983 */ /* 0x000f220000300800 */
[----:B0-----:R-:W-:-:S03]  /*291f0*/  IMAD R12, R0, UR10, RZ ;  /* 0x0000000a000c7c24 */ /* 0x001fc6000f8e02ff */
[----:B------:R-:W4:Y:S04]  /*29200*/  LDL.LU R0, [R1+0x5a4] ;  /* 0x0005a40001007983 */ /* 0x000f280000300800 */
[----:B------:R0:W-:Y:S04]  /*29210*/  STL [R1+0x3e0], R12 ;  /* 0x0003e00c01007387 */ /* 0x0001e80000100800 */
[----:B------:R-:W4:Y:S04]  /*29220*/  LDL.LU R17, [R1+0x5a8] ;  /* 0x0005a80001117983 */ /* 0x000f280000300800 */
[----:B------:R-:W4:Y:S01]  /*29230*/  LDL.LU R16, [R1+0x5b0] ;  /* 0x0005b00001107983 */ /* 0x000f220000300800 */
[----:B------:R-:W-:-:S05]  /*29240*/  IMAD R11, R11, UR10, RZ ;  /* 0x0000000a0b0b7c24 */ /* 0x000fca000f8e02ff */
[----:B------:R1:W-:Y:S04]  /*29250*/  STL [R1+0x3e8], R11 ;  /* 0x0003e80b01007387 */ /* 0x0003e80000100800 */
[----:B------:R-:W4:Y:S04]  /*29260*/  LDL.LU R15, [R1+0x5bc] ;  /* 0x0005bc00010f7983 */ /* 0x000f280000300800 */
[----:B------:R-:W4:Y:S04]  /*29270*/  LDL.LU R14, [R1+0x5c4] ;  /* 0x0005c400010e7983 */ /* 0x000f280000300800 */
[----:B0-----:R-:W4:Y:S04]  /*29280*/  LDL.LU R12, [R1+0x5cc] ;  /* 0x0005cc00010c7983 */ /* 0x001f280000300800 */
[----:B-1----:R-:W4:Y:S01]  /*29290*/  LDL.LU R11, [R1+0x5e4] ;  /* 0x0005e400010b7983 */ /* 0x002f220000300800 */
[----:B--2---:R-:W-:-:S05]  /*292a0*/  IMAD R10, R10, UR10, RZ ;  /* 0x0000000a0a0a7c24 */ /* 0x004fca000f8e02ff */
[----:B------:R0:W-:Y:S04]  /*292b0*/  STL [R1+0x3f0], R10 ;  /* 0x0003f00a01007387 */ /* 0x0001e80000100800 */
[----:B0-----:R-:W2:Y:S01]  /*292c0*/  LDL.LU R10, [R1+0x5ec] ;  /* 0x0005ec00010a7983 */ /* 0x001ea20000300800 */
        /* <DEDUP_REMOVED lines=37> */
[----:B------:R-:W-:Y:S01]  /*29520*/  STL [R1+0x468], R19 ;  /* 0x0004681301007387 */ /* 0x000fe20000100800 */
[----:B------:R-:W-:-:S03]  /*29530*/  IMAD R16, R15, UR10, RZ ;  /* 0x0000000a0f107c24 */ /* 0x000fc6000f8e02ff */
[----:B------:R-:W-:Y:S01]  /*29540*/  STL [R1+0x46c], R18 ;  /* 0x00046c1201007387 */ /* 0x000fe20000100800 */
[----:B------:R-:W-:Y:S02]  /*29550*/  IMAD R15, R14, UR10, RZ ;  /* 0x0000000a0e0f7c24 */ /* 0x000fe4000f8e02ff */
[----:B------:R-:W-:Y:S01]  /*29560*/  IMAD R14, R12, UR10, RZ ;  /* 0x0000000a0c0e7c24 */ /* 0x000fe2000f8e02ff */
[----:B------:R-:W-:Y:S04]  /*29570*/  STL [R1+0x474], R17 ;  /* 0x0004741101007387 */ /* 0x000fe80000100800 */
[----:B------:R-:W-:Y:S04]  /*29580*/  STL [R1+0x484], R16 ;  /* 0x0004841001007387 */ /* 0x000fe80000100800 */
[----:B------:R-:W-:Y:S01]  /*29590*/  STL [R1+0x48c], R15 ;  /* 0x00048c0f01007387 */ /* 0x000fe20000100800 */
[----:B------:R-:W-:-:S03]  /*295a0*/  IMAD R12, R11, UR10, RZ ;  /* 0x0000000a0b0c7c24 */ /* 0x000fc6000f8e02ff */
[----:B------:R-:W4:Y:S04]  /*295b0*/  LDL.LU R11, [R1+0x650] ;  /* 0x00065000010b7983 */ /* 0x000f280000300800 */
[----:B------:R2:W-:Y:S04]  /*295c0*/  STL [R1+0x498], R14 ;  /* 0x0004980e01007387 */ /* 0x0005e80000100800 */
[----:B------:R3:W-:Y:S01]  /*295d0*/  STL [R1+0x4a0], R12 ;  /* 0x0004a00c01007387 */ /* 0x0007e20000100800 */
[----:B--2---:R-:W-:-:S03]  /*295e0*/  IMAD R14, R10, UR10, RZ ;  /* 0x0000000a0a0e7c24 */ /* 0x004fc6000f8e02ff */
[----:B------:R-:W2:Y:S04]  /*295f0*/  LDL.LU R10, [R1+0x654] ;  /* 0x00065400010a7983 */ /* 0x000ea80000300800 */
        /* <DEDUP_REMOVED lines=18> */
[----:B------:R-:W-:Y:S01]  /*29720*/  STL [R1+0x4e0], R14 ;  /* 0x0004e00e01007387 */ /* 0x000fe20000100800 */
[----:B0-----:R-:W-:-:S03]  /*29730*/  IMAD R12, R8, UR10, RZ ;  /* 0x0000000a080c7c24 */ /* 0x001fc6000f8e02ff */
        /* <DEDUP_REMOVED lines=19> */
[----:B------:R-:W-:-:S05]  /*29870*/  IMAD R11, R11, UR10, RZ ;  /* 0x0000000a0b0b7c24 */ /* 0x000fca000f8e02ff */
[----:B------:R0:W-:Y:S04]  /*29880*/  STL [R1+0x50c], R11 ;  /* 0x00050c0b01007387 */ /* 0x0001e80000100800 */
[----:B0-----:R-:W4:Y:S01]  /*29890*/  LDL.LU R11, [R1+0x6fc] ;  /* 0x0006fc00010b7983 */ /* 0x001f220000300800 */
        /* <DEDUP_REMOVED lines=21> */
[----:B0-----:R-:W4:Y:S01]  /*299f0*/  LDL.LU R7, [R1+0x728] ;  /* 0x0007280001077983 */ /* 0x001f220000300800 */
        /* <DEDUP_REMOVED lines=11> */
[----:B0-----:R-:W-:-:S03]  /*29ab0*/  IMAD R19, R13, UR10, RZ ;  /* 0x0000000a0d137c24 */ /* 0x001fc6000f8e02ff */
[----:B------:R-:W4:Y:S01]  /*29ac0*/  LDL.LU R13, [R1+0x738] ;  /* 0x00073800010d7983 */ /* 0x000f220000300800 */
[----:B-1----:R-:W-:Y:S02]  /*29ad0*/  IMAD R18, R17, UR10, RZ ;  /* 0x0000000a11127c24 */ /* 0x002fe4000f8e02ff */
[----:B------:R-:W-:Y:S02]  /*29ae0*/  IMAD R17, R16, UR10, RZ ;  /* 0x0000000a10117c24 */ /* 0x000fe4000f8e02ff */
[----:B------:R-:W-:Y:S02]  /*29af0*/  IMAD R16, R15, UR10, RZ ;  /* 0x0000000a0f107c24 */ /* 0x000fe4000f8e02ff */
[----:B------:R-:W-:Y:S01]  /*29b00*/  IMAD R15, R14, UR10, RZ ;  /* 0x0000000a0e0f7c24 */ /* 0x000fe2000f8e02ff */
[----:B------:R-:W-:Y:S04]  /*29b10*/  STL [R1+0x584], R19 ;  /* 0x0005841301007387 */ /* 0x000fe80000100800 */
[----:B------:R-:W-:Y:S01]  /*29b20*/  STL [R1+0x598], R18 ;  /* 0x0005981201007387 */ /* 0x000fe20000100800 */
[----:B------:R-:W-:-:S03]  /*29b30*/  IMAD R14, R12, UR10, RZ ;  /* 0x0000000a0c0e7c24 */ /* 0x000fc6000f8e02ff */
[----:B------:R-:W-:Y:S01]  /*29b40*/  STL [R1+0x59c], R17 ;  /* 0x00059c1101007387 */ /* 0x000fe20000100800 */
[----:B------:R-:W-:-:S03]  /*29b50*/  IMAD R12, R0, UR10, RZ ;  /* 0x0000000a000c7c24 */ /* 0x000fc6000f8e02ff */
[----:B------:R-:W-:Y:S04]  /*29b60*/  STL [R1+0x5a4], R16 ;  /* 0x0005a41001007387 */ /* 0x000fe80000100800 */
[----:B------:R-:W-:Y:S04]  /*29b70*/  STL [R1+0x5a8], R15 ;  /* 0x0005a80f01007387 */ /* 0x000fe80000100800 */
[----:B------:R-:W4:Y:S04]  /*29b80*/  LDL.LU R0, [R1+0x73c] ;  /* 0x00073c0001007983 */ /* 0x000f280000300800 */
[----:B------:R0:W-:Y:S04]  /*29b90*/  STL [R1+0x5b0], R14 ;  /* 0x0005b00e01007387 */ /* 0x0001e80000100800 */
[----:B------:R2:W-:Y:S01]  /*29ba0*/  STL [R1+0x5bc], R12 ;  /* 0x0005bc0c01007387 */ /* 0x0005e20000100800 */
[----:B0-----:R-:W-:-:S03]  /*29bb0*/  IMAD R14, R11, UR10, RZ ;  /* 0x0000000a0b0e7c24 */ /* 0x001fc6000f8e02ff */
[----:B------:R-:W4:Y:S04]  /*29bc0*/  LDL.LU R11, [R1+0x744] ;  /* 0x00074400010b7983 */ /* 0x000f280000300800 */
        /* <DEDUP_REMOVED lines=36> */
[----:B0-----:R-:W4:Y:S04]  /*29e10*/  LDL.LU R14, [R1+0x7a4] ;  /* 0x0007a400010e7983 */ /* 0x001f280000300800 */
[----:B-1----:R-:W4:Y:S04]  /*29e20*/  LDL.LU R12, [R1+0x7ac] ;  /* 0x0007ac00010c7983 */ /* 0x002f280000300800 */
[----:B------:R-:W4:Y:S01]  /*29e30*/  LDL.LU R13, [R1+0x7b4] ;  /* 0x0007b400010d7983 */ /* 0x000f220000300800 */
[----:B------:R-:W-:-:S05]  /*29e40*/  IMAD R0, R0, UR10, RZ ;  /* 0x0000000a00007c24 */ /* 0x000fca000f8e02ff */
[----:B------:R0:W-:Y:S01]  /*29e50*/  STL [R1+0x628], R0 ;  /* 0x0006280001007387 */ /* 0x0001e20000100800 */
[----:B------:R-:W-:-:S03]  /*29e60*/  IMAD R11, R11, UR10, RZ ;  /* 0x0000000a0b0b7c24 */ /* 0x000fc6000f8e02ff */
[----:B0-----:R-:W4:Y:S04]  /*29e70*/  LDL.LU R0, [R1+0x81c] ;  /* 0x00081c0001007983 */ /* 0x001f280000300800 */
        /* <DEDUP_REMOVED lines=87> */
[----:B0-----:R-:W4:Y:S01]  /*2a3f0*/  LDL.LU R12, [R1+0x790] ;  /* 0x00079000010c7983 */ /* 0x001f220000300800 */
[----:B------:R-:W-:-:S03]  /*2a400*/  IMAD R13, R13, UR10, RZ ;  /* 0x0000000a0d0d7c24 */ /* 0x000fc6000f8e02ff */
[----:B-1----:R-:W4:Y:S04]  /*2a410*/  LDL.LU R2, [R1+0x784] ;  /* 0x0007840001027983 */ /* 0x002f280000300800 */
[----:B------:R0:W-:Y:S04]  /*2a420*/  STL [R1+0x72c], R13 ;  /* 0x00072c0d01007387 */ /* 0x0001e80000100800 */
[----:B0-----:R-:W4:Y:S01]  /*2a430*/  LDL.LU R13, [R1+0x774] ;  /* 0x00077400010d7983 */ /* 0x001f220000300800 */
        /* <DEDUP_REMOVED lines=91> */
[----:B------:R0:W-:Y:S01]  /*2a9f0*/  STL [R1+0x6f8], R2 ;  /* 0x0006f80201007387 */ /* 0x0001e20000100800 */
[----:B------:R-:W-:-:S03]  /*2aa00*/  IMAD R13, R13, UR10, RZ ;  /* 0x0000000a0d0d7c24 */ /* 0x000fc6000f8e02ff */
[----:B0-----:R-:W4:Y:S04]  /*2aa10*/  LDL.LU R2, [R1+0x664] ;  /* 0x0006640001027983 */ /* 0x001f280000300800 */
        /* <DEDUP_REMOVED lines=161> */
[----:B------:R-:W-:Y:S01]  /*2b430*/  STL [R1+0x55c], R14 ;  /* 0x00055c0e01007387 */ /* 0x000fe20000100800 */
[----:B----4-:R-:W-:-:S03]  /*2b440*/  IMAD R12, R3, UR10, RZ ;  /* 0x0000000a030c7c24 */ /* 0x010fc6000f8e02ff */
        /* <DEDUP_REMOVED lines=42> */
[----:B----4-:R-:W-:Y:S02]  /*2b6f0*/  IMAD R3, R3, UR10, RZ ;  /* 0x0000000a03037c24 */ /* 0x010fe4000f8e02ff */
[----:B------:R-:W-:Y:S01]  /*2b700*/  IMAD R20, R20, UR10, RZ ;  /* 0x0000000a14147c24 */ /* 0x000fe2000f8e02ff */
[----:B0-----:R-:W3:Y:S04]  /*2b710*/  LDL.LU R9, [R1+0x480] ;  /* 0x0004800001097983 */ /* 0x001ee80000300800 */
        /* <DEDUP_REMOVED lines=17> */
[----:B------:R-:W-:-:S03]  /*2b830*/  IMAD R15, R14, UR10, RZ ;  /* 0x0000000a0e0f7c24 */ /* 0x000fc6000f8e02ff */
[----:B------:R-:W-:Y:S01]  /*2b840*/  STL [R1+0x4d0], R17 ;  /* 0x0004d01101007387 */ /* 0x000fe20000100800 */
[----:B------:R-:W-:-:S03]  /*2b850*/  IMAD R14, R12, UR10, RZ ;  /* 0x0000000a0c0e7c24 */ /* 0x000fc6000f8e02ff */
[----:B------:R-:W-:Y:S04]  /*2b860*/  STL [R1+0x4cc], R16 ;  /* 0x0004cc1001007387 */ /* 0x000fe80000100800 */
[----:B------:R-:W-:Y:S01]  /*2b870*/  STL [R1+0x4c8], R15 ;  /* 0x0004c80f01007387 */ /* 0x000fe20000100800 */
[----:B------:R-:W-:-:S03]  /*2b880*/  IMAD R12, R6, UR10, RZ ;  /* 0x0000000a060c7c24 */ /* 0x000fc6000f8e02ff */
        /* <DEDUP_REMOVED lines=23> */
[----:B------:R-:W-:Y:S01]  /*2ba00*/  STL [R1+0x488], R14 ;  /* 0x0004880e01007387 */ /* 0x000fe20000100800 */
[----:B---3--:R-:W-:-:S03]  /*2ba10*/  IMAD R12, R9, UR10, RZ ;  /* 0x0000000a090c7c24 */ /* 0x008fc6000f8e02ff */
[----:B------:R-:W3:Y:S04]  /*2ba20*/  LDL.LU R9, [R1+0x430] ;  /* 0x0004300001097983 */ /* 0x000ee80000300800 */
[----:B------:R-:W-:Y:S04]  /*2ba30*/  STL [R1+0x480], R12 ;  /* 0x0004800c01007387 */ /* 0x000fe80000100800 */
[----:B------:R-:W3:Y:S04]  /*2ba40*/  LDL.LU R20, [R1+0x428] ;  /* 0x0004280001147983 */ /* 0x000ee80000300800 */
[----:B------:R-:W3:Y:S01]  /*2ba50*/  LDL.LU R19, [R1+0x420] ;  /* 0x0004200001137983 */ /* 0x000ee20000300800 */
[----:B----4-:R-:W-:-:S05]  /*2ba60*/  IMAD R3, R3, UR10, RZ ;  /* 0x0000000a03037c24 */ /* 0x010fca000f8e02ff */
        /* <DEDUP_REMOVED lines=38> */
[----:B---3--:R-:W-:Y:S02]  /*2bcd0*/  IMAD R9, R9, UR10, RZ ;  /* 0x0000000a09097c24 */ /* 0x008fe4000f8e02ff */
[----:B------:R-:W-:-:S03]  /*2bce0*/  IMAD R20, R20, UR10, RZ ;  /* 0x0000000a14147c24 */ /* 0x000fc6000f8e02ff */
[----:B------:R0:W-:Y:S04]  /*2bcf0*/  STL [R1+0x430], R9 ;  /* 0x0004300901007387 */ /* 0x0001e80000100800 */
[----:B0-----:R-:W3:Y:S04]  /*2bd00*/  LDL.LU R9, [R1+0x3a0] ;  /* 0x0003a00001097983 */ /* 0x001ee80000300800 */
[----:B------:R0:W-:Y:S02]  /*2bd10*/  STL [R1+0x428], R20 ;  /* 0x0004281401007387 */ /* 0x0001e40000100800 */
[----:B0-----:R-:W-:-:S02]  /*2bd20*/  IMAD R20, R19, UR10, RZ ;  /* 0x0000000a13147c24 */ /* 0x001fc4000f8e02ff */
[----:B----4-:R-:W-:Y:S02]  /*2bd30*/  IMAD R19, R18, UR10, RZ ;  /* 0x0000000a12137c24 */ /* 0x010fe4000f8e02ff */
[----:B------:R-:W-:Y:S01]  /*2bd40*/  IMAD R18, R3, UR10, RZ ;  /* 0x0000000a03127c24 */ /* 0x000fe2000f8e02ff */
[----:B------:R-:W-:Y:S04]  /*2bd50*/  STL [R1+0x420], R20 ;  /* 0x0004201401007387 */ /* 0x000fe80000100800 */
[----:B------:R-:W4:Y:S04]  /*2bd60*/  LDL.LU R3, [R1+0x39c] ;  /* 0x00039c0001037983 */ /* 0x000f280000300800 */
[----:B------:R0:W-:Y:S04]  /*2bd70*/  STL [R1+0x414], R19 ;  /* 0x0004141301007387 */ /* 0x0001e80000100800 */
[----:B------:R1:W-:Y:S01]  /*2bd80*/  STL [R1+0x410], R18 ;  /* 0x0004101201007387 */ /* 0x0003e20000100800 */
[----:B0-----:R-:W-:-:S02]  /*2bd90*/  IMAD R19, R4, UR10, RZ ;  /* 0x0000000a04137c24 */ /* 0x001fc4000f8e02ff */
[----:B-1----:R-:W-:Y:S02]  /*2bda0*/  IMAD R18, R17, UR10, RZ ;  /* 0x0000000a11127c24 */ /* 0x002fe4000f8e02ff */
[----:B------:R-:W-:Y:S01]  /*2bdb0*/  IMAD R17, R16, UR10, RZ ;  /* 0x0000000a10117c24 */ /* 0x000fe2000f8e02ff */
[----:B------:R-:W4:Y:S01]  /*2bdc0*/  LDL.LU R4, [R1+0x390] ;  /* 0x0003900001047983 */ /* 0x000f220000300800 */
[----:B------:R-:W-:Y:S02]  /*2bdd0*/  IMAD R16, R15, UR10, RZ ;  /* 0x0000000a0f107c24 */ /* 0x000fe4000f8e02ff */
[----:B------:R-:W-:Y:S01]  /*2bde0*/  IMAD R15, R14, UR10, RZ ;  /* 0x0000000a0e0f7c24 */ /* 0x000fe2000f8e02ff */
[----:B------:R-:W-:Y:S04]  /*2bdf0*/  STL [R1+0x40c], R19 ;  /* 0x00040c1301007387 */ /* 0x000fe80000100800 */
[----:B------:R-:W-:Y:S01]  /*2be00*/  STL [R1+0x404], R18 ;  /* 0x0004041201007387 */ /* 0x000fe20000100800 */
[----:B------:R-:W-:-:S03]  /*2be10*/  IMAD R14, R12, UR10, RZ ;  /* 0x0000000a0c0e7c24 */ /* 0x000fc6000f8e02ff */
[----:B------:R-:W-:Y:S04]  /*2be20*/  STL [R1+0x400], R17 ;  /* 0x0004001101007387 */ /* 0x000fe80000100800 */
        /* <DEDUP_REMOVED lines=27> */
[----:B--2---:R-:W-:-:S03]  /*2bfe0*/  IMAD R12, R10, UR10, RZ ;  /* 0x0000000a0a0c7c24 */ /* 0x004fc6000f8e02ff */
[----:B------:R-:W2:Y:S04]  /*2bff0*/  LDL.LU R10, [R1+0x354] ;  /* 0x00035400010a7983 */ /* 0x000ea80000300800 */
[----:B------:R-:W-:Y:S04]  /*2c000*/  STL [R1+0x3a8], R12 ;  /* 0x0003a80c01007387 */ /* 0x000fe80000100800 */
[----:B------:R-:W2:Y:S04]  /*2c010*/  LDL.LU R20, [R1+0x350] ;  /* 0x0003500001147983 */ /* 0x000ea80000300800 */
[----:B------:R-:W2:Y:S01]  /*2c020*/  LDL.LU R19, [R1+0x344] ;  /* 0x0003440001137983 */ /* 0x000ea20000300800 */
[----:B---3--:R-:W-:-:S05]  /*2c030*/  IMAD R9, R9, UR10, RZ ;  /* 0x0000000a09097c24 */ /* 0x008fca000f8e02ff */
[----:B------:R0:W-:Y:S04]  /*2c040*/  STL [R1+0x3a0], R9 ;  /* 0x0003a00901007387 */ /* 0x0001e80000100800 */
[----:B------:R-:W3:Y:S04]  /*2c050*/  LDL.LU R18, [R1+0x338] ;  /* 0x0003380001127983 */ /* 0x000ee80000300800 */
[----:B0-----:R-:W3:Y:S01]  /*2c060*/  LDL.LU R9, [R1+0x334] ;  /* 0x0003340001097983 */ /* 0x001ee20000300800 */
[----:B----4-:R-:W-:-:S03]  /*2c070*/  IMAD R12, R3, UR10, RZ ;  /* 0x0000000a030c7c24 */ /* 0x010fc6000f8e02ff */
        /* <DEDUP_REMOVED lines=34> */
[----:B--2---:R-:W-:Y:S02]  /*2c2a0*/  IMAD R10, R10, UR10, RZ ;  /* 0x0000000a0a0a7c24 */ /* 0x004fe4000f8e02ff */
[----:B------:R-:W-:-:S03]  /*2c2b0*/  IMAD R20, R20, UR10, RZ ;  /* 0x0000000a14147c24 */ /* 0x000fc6000f8e02ff */
[----:B------:R0:W-:Y:S04]  /*2c2c0*/  STL [R1+0x354], R10 ;  /* 0x0003540a01007387 */ /* 0x0001e80000100800 */
[----:B0-----:R-:W2:Y:S04]  /*2c2d0*/  LDL.LU R10, [R1+0x2cc] ;  /* 0x0002cc00010a7983 */ /* 0x001ea80000300800 */
[----:B------:R0:W-:Y:S02]  /*2c2e0*/  STL [R1+0x350], R20 ;  /* 0x0003501401007387 */ /* 0x0001e40000100800 */
[----:B0-----:R-:W-:-:S02]  /*2c2f0*/  IMAD R20, R19, UR10, RZ ;  /* 0x0000000a13147c24 */ /* 0x001fc4000f8e02ff */
[----:B---3--:R-:W-:-:S03]  /*2c300*/  IMAD R19, R18, UR10, RZ ;  /* 0x0000000a12137c24 */ /* 0x008fc6000f8e02ff */
[----:B------:R-:W-:Y:S01]  /*2c310*/  STL [R1+0x344], R20 ;  /* 0x0003441401007387 */ /* 0x000fe20000100800 */
[----:B------:R-:W-:-:S03]  /*2c320*/  IMAD R18, R9, UR10, RZ ;  /* 0x0000000a09127c24 */ /* 0x000fc6000f8e02ff */
[----:B------:R-:W3:Y:S04]  /*2c330*/  LDL.LU R9, [R1+0x2c8] ;  /* 0x0002c80001097983 */ /* 0x000ee80000300800 */
[----:B------:R4:W-:Y:S04]  /*2c340*/  STL [R1+0x338], R19 ;  /* 0x0003381301007387 */ /* 0x0009e80000100800 */
[----:B------:R0:W-:Y:S01]  /*2c350*/  STL [R1+0x334], R18 ;  /* 0x0003341201007387 */ /* 0x0001e20000100800 */
[----:B----4-:R-:W-:Y:S02]  /*2c360*/  IMAD R19, R3, UR10, RZ ;  /* 0x0000000a03137c24 */ /* 0x010fe4000f8e02ff */
[----:B0-----:R-:W-:-:S02]  /*2c370*/  IMAD R18, R17, UR10, RZ ;  /* 0x0000000a11127c24 */ /* 0x001fc4000f8e02ff */
[----:B------:R-:W-:Y:S01]  /*2c380*/  IMAD R17, R16, UR10, RZ ;  /* 0x0000000a10117c24 */ /* 0x000fe2000f8e02ff */
[----:B------:R-:W4:Y:S04]  /*2c390*/  LDL.LU R3, [R1+0x2c4] ;  /* 0x0002c40001037983 */ /* 0x000f280000300800 */
[----:B------:R-:W-:Y:S04]  /*2c3a0*/  STL [R1+0x330], R19 ;  /* 0x0003301301007387 */ /* 0x000fe80000100800 */
[----:B------:R-:W-:Y:S01]  /*2c3b0*/  STL [R1+0x32c], R18 ;  /* 0x00032c1201007387 */ /* 0x000fe20000100800 */
[----:B------:R-:W-:-:S02]  /*2c3c0*/  IMAD R16, R15, UR10, RZ ;  /* 0x0000000a0f107c24 */ /* 0x000fc4000f8e02ff */
        /* <DEDUP_REMOVED lines=35> */
[----:B--2---:R-:W-:-:S05]  /*2c600*/  IMAD R10, R10, UR10, RZ ;  /* 0x0000000a0a0a7c24 */ /* 0x004fca000f8e02ff */
[----:B------:R0:W-:Y:S04]  /*2c610*/  STL [R1+0x2cc], R10 ;  /* 0x0002cc0a01007387 */ /* 0x0001e80000100800 */
[----:B------:R-:W2:Y:S04]  /*2c620*/  LDL.LU R18, [R1+0x268] ;  /* 0x0002680001127983 */ /* 0x000ea80000300800 */
[----:B0-----:R-:W2:Y:S01]  /*2c630*/  LDL.LU R10, [R1+0x264] ;  /* 0x00026400010a7983 */ /* 0x001ea20000300800 */
[----:B---3--:R-:W-:-:S03]  /*2c640*/  IMAD R12, R9, UR10, RZ ;  /* 0x0000000a090c7c24 */ /* 0x008fc6000f8e02ff */
[----:B------:R-:W3:Y:S04]  /*2c650*/  LDL.LU R9, [R1+0x25c] ;  /* 0x00025c0001097983 */ /* 0x000ee80000300800 */
[----:B------:R0:W-:Y:S04]  /*2c660*/  STL [R1+0x2c8], R12 ;  /* 0x0002c80c01007387 */ /* 0x0001e80000100800 */
[----:B------:R-:W3:Y:S04]  /*2c670*/  LDL.LU R17, [R1+0x24c] ;  /* 0x00024c0001117983 */ /* 0x000ee80000300800 */
[----:B------:R-:W3:Y:S01]  /*2c680*/  LDL.LU R16, [R1+0x248] ;  /* 0x0002480001107983 */ /* 0x000ee20000300800 */
[----:B----4-:R-:W-:-:S05]  /*2c690*/  IMAD R3, R3, UR10, RZ ;  /* 0x0000000a03037c24 */ /* 0x010fca000f8e02ff */
        /* <DEDUP_REMOVED lines=28> */
[----:B------:R-:W-:Y:S02]  /*2c860*/  IMAD R11, R11, UR10, RZ ;  /* 0x0000000a0b0b7c24 */ /* 0x000fe4000f8e02ff */
[----:B------:R-:W-:Y:S01]  /*2c870*/  IMAD R20, R20, UR10, RZ ;  /* 0x0000000a14147c24 */ /* 0x000fe2000f8e02ff */
[----:B0-----:R-:W4:Y:S04]  /*2c880*/  LDL.LU R0, [R1+0x1e4] ;  /* 0x0001e40001007983 */ /* 0x001f280000300800 */
[----:B------:R0:W-:Y:S04]  /*2c890*/  STL [R1+0x278], R11 ;  /* 0x0002780b01007387 */ /* 0x0001e80000100800 */
[----:B0-----:R-:W4:Y:S04]  /*2c8a0*/  LDL.LU R11, [R1+0x1e0] ;  /* 0x0001e000010b7983 */ /* 0x001f280000300800 */
[----:B------:R0:W-:Y:S02]  /*2c8b0*/  STL [R1+0x274], R20 ;  /* 0x0002741401007387 */ /* 0x0001e40000100800 */
[----:B0-----:R-:W-:-:S05]  /*2c8c0*/  IMAD R20, R19, UR10, RZ ;  /* 0x0000000a13147c24 */ /* 0x001fca000f8e02ff */
[----:B------:R-:W-:Y:S01]  /*2c8d0*/  STL [R1+0x26c], R20 ;  /* 0x00026c1401007387 */ /* 0x000fe20000100800 */
[----:B--2---:R-:W-:Y:S02]  /*2c8e0*/  IMAD R19, R18, UR10, RZ ;  /* 0x0000000a12137c24 */ /* 0x004fe4000f8e02ff */
[----:B------:R-:W-:Y:S02]  /*2c8f0*/  IMAD R18, R10, UR10, RZ ;  /* 0x0000000a0a127c24 */ /* 0x000fe4000f8e02ff */
[----:B------:R-:W2:Y:S04]  /*2c900*/  LDL.LU R10, [R1+0x1dc] ;  /* 0x0001dc00010a7983 */ /* 0x000ea80000300800 */
[----:B------:R3:W-:Y:S04]  /*2c910*/  STL [R1+0x268], R19 ;  /* 0x0002681301007387 */ /* 0x0007e80000100800 */
[----:B------:R0:W-:Y:S01]  /*2c920*/  STL [R1+0x264], R18 ;  /* 0x0002641201007387 */ /* 0x0001e20000100800 */
[----:B---3--:R-:W-:-:S02]  /*2c930*/  IMAD R19, R9, UR10, RZ ;  /* 0x0000000a09137c24 */ /* 0x008fc4000f8e02ff */
[----:B0-----:R-:W-:Y:S02]  /*2c940*/  IMAD R18, R17, UR10, RZ ;  /* 0x0000000a11127c24 */ /* 0x001fe4000f8e02ff */
[----:B------:R-:W-:Y:S01]  /*2c950*/  IMAD R17, R16, UR10, RZ ;  /* 0x0000000a10117c24 */ /* 0x000fe2000f8e02ff */
[----:B------:R-:W3:Y:S04]  /*2c960*/  LDL.LU R9, [R1+0x1d8] ;  /* 0x0001d80001097983 */ /* 0x000ee80000300800 */
[----:B------:R-:W-:Y:S04]  /*2c970*/  STL [R1+0x25c], R19 ;  /* 0x00025c1301007387 */ /* 0x000fe80000100800 */
[----:B------:R-:W-:Y:S04]  /*2c980*/  STL [R1+0x24c], R18 ;  /* 0x00024c1201007387 */ /* 0x000fe80000100800 */
[----:B------:R-:W-:Y:S01]  /*2c990*/  STL [R1+0x248], R17 ;  /* 0x0002481101007387 */ /* 0x000fe20000100800 */
[----:B----4-:R-:W-:-:S02]  /*2c9a0*/  IMAD R16, R15, UR10, RZ ;  /* 0x0000000a0f107c24 */ /* 0x010fc4000f8e02ff */
[----:B------:R-:W-:Y:S02]  /*2c9b0*/  IMAD R15, R14, UR10, RZ ;  /* 0x0000000a0e0f7c24 */ /* 0x000fe4000f8e02ff */
[----:B------:R-:W-:Y:S01]  /*2c9c0*/  IMAD R14, R12, UR10, RZ ;  /* 0x0000000a0c0e7c24 */ /* 0x000fe2000f8e02ff */
        /* <DEDUP_REMOVED lines=45> */
[----:B0-----:R-:W3:Y:S04]  /*2cca0*/  LDL.LU R12, [R1+0x16c] ;  /* 0x00016c00010c7983 */ /* 0x001ee80000300800 */
[----:B-1----:R-:W3:Y:S01]  /*2ccb0*/  LDL.LU R9, [R1+0x164] ;  /* 0x0001640001097983 */ /* 0x002ee20000300800 */
[----:B----4-:R-:W-:-:S05]  /*2ccc0*/  IMAD R3, R3, UR10, RZ ;  /* 0x0000000a03037c24 */ /* 0x010fca000f8e02ff */
        /* <DEDUP_REMOVED lines=35> */
[----:B--2---:R-:W-:-:S02]  /*2cf00*/  IMAD R19, R10, UR10, RZ ;  /* 0x0000000a0a137c24 */ /* 0x004fc4000f8e02ff */
[----:B0-----:R-:W-:Y:S02]  /*2cf10*/  IMAD R18, R17, UR10, RZ ;  /* 0x0000000a11127c24 */ /* 0x001fe4000f8e02ff */
[----:B------:R-:W-:Y:S01]  /*2cf20*/  IMAD R17, R16, UR10, RZ ;  /* 0x0000000a10117c24 */ /* 0x000fe2000f8e02ff */
[----:B------:R-:W2:Y:S04]  /*2cf30*/  LDL.LU R10, [R1+0x130] ;  /* 0x00013000010a7983 */ /* 0x000ea80000300800 */
        /* <DEDUP_REMOVED lines=8> */
[----:B------:R-:W-:-:S03]  /*2cfc0*/  IMAD R12, R9, UR10, RZ ;  /* 0x0000000a090c7c24 */ /* 0x000fc6000f8e02ff */
[----:B------:R-:W3:Y:S04]  /*2cfd0*/  LDL.LU R9, [R1+0x128] ;  /* 0x0001280001097983 */ /* 0x000ee80000300800 */
[----:B------:R4:W-:Y:S04]  /*2cfe0*/  STL [R1+0x16c], R14 ;  /* 0x00016c0e01007387 */ /* 0x0009e80000100800 */
        /* <DEDUP_REMOVED lines=30> */
[----:B0-----:R-:W4:Y:S04]  /*2d1d0*/  LDL.LU R0, [R1+0xec] ;  /* 0x0000ec0001007983 */ /* 0x001f280000300800 */
[----:B------:R-:W4:Y:S01]  /*2d1e0*/  LDL.LU R12, [R1+0xe8] ;  /* 0x0000e800010c7983 */ /* 0x000f220000300800 */
[----:B------:R-:W-:-:S05]  /*2d1f0*/  IMAD R11, R11, UR10, RZ ;  /* 0x0000000a0b0b7c24 */ /* 0x000fca000f8e02ff */
        /* <DEDUP_REMOVED lines=10> */
[----:B------:R0:W-:Y:S04]  /*2d2a0*/  STL [R1+0x128], R9 ;  /* 0x0001280901007387 */ /* 0x0001e80000100800 */
[----:B0-----:R-:W3:Y:S01]  /*2d2b0*/  LDL.LU R9, [R1+0xbc] ;  /* 0x0000bc0001097983 */ /* 0x001ee20000300800 */
        /* <DEDUP_REMOVED lines=36> */
[----:B------:R-:W4:Y:S04]  /*2d500*/  LDL.LU R12, [R1+0x94] ;  /* 0x00009400010c7983 */ /* 0x000f280000300800 */
[----:B------:R-:W-:Y:S04]  /*2d510*/  STL [R1+0xe8], R19 ;  /* 0x0000e81301007387 */ /* 0x000fe80000100800 */
[----:B------:R-:W-:Y:S04]  /*2d520*/  STL [R1+0xe0], R18 ;  /* 0x0000e01201007387 */ /* 0x000fe80000100800 */
[----:B------:R-:W-:Y:S01]  /*2d530*/  STL [R1+0xdc], R17 ;  /* 0x0000dc1101007387 */ /* 0x000fe20000100800 */
[----:B--2---:R-:W-:-:S02]  /*2d540*/  IMAD R16, R15, UR10, RZ ;  /* 0x0000000a0f107c24 */ /* 0x004fc4000f8e02ff */
[----:B------:R-:W-:Y:S02]  /*2d550*/  IMAD R15, R14, UR10, RZ ;  /* 0x0000000a0e0f7c24 */ /* 0x000fe4000f8e02ff */
[----:B------:R-:W-:Y:S01]  /*2d560*/  IMAD R14, R11, UR10, RZ ;  /* 0x0000000a0b0e7c24 */ /* 0x000fe2000f8e02ff */
[----:B------:R-:W-:Y:S04]  /*2d570*/  STL [R1+0xd8], R16 ;  /* 0x0000d81001007387 */ /* 0x000fe80000100800 */
[----:B------:R-:W-:Y:S01]  /*2d580*/  STL [R1+0xd0], R15 ;  /* 0x0000d00f01007387 */ /* 0x000fe20000100800 */
[----:B------:R-:W-:-:S03]  /*2d590*/  IMAD R10, R10, UR10, RZ ;  /* 0x0000000a0a0a7c24 */ /* 0x000fc6000f8e02ff */
[----:B------:R-:W2:Y:S04]  /*2d5a0*/  LDL.LU R11, [R1+0x8c] ;  /* 0x00008c00010b7983 */ /* 0x000ea80000300800 */
[----:B------:R-:W-:Y:S04]  /*2d5b0*/  STL [R1+0xcc], R14 ;  /* 0x0000cc0e01007387 */ /* 0x000fe80000100800 */
[----:B------:R0:W-:Y:S04]  /*2d5c0*/  STL [R1+0xc4], R10 ;  /* 0x0000c40a01007387 */ /* 0x0001e80000100800 */
[----:B0-----:R-:W2:Y:S01]  /*2d5d0*/  LDL.LU R10, [R1+0x88] ;  /* 0x00008800010a7983 */ /* 0x001ea20000300800 */
[----:B---3--:R-:W-:-:S05]  /*2d5e0*/  IMAD R9, R9, UR10, RZ ;  /* 0x0000000a09097c24 */ /* 0x008fca000f8e02ff */
[----:B------:R0:W-:Y:S01]  /*2d5f0*/  STL [R1+0xbc], R9 ;  /* 0x0000bc0901007387 */ /* 0x0001e20000100800 */
[----:B----4-:R-:W-:-:S03]  /*2d600*/  IMAD R14, R3, UR10, RZ ;  /* 0x0000000a030e7c24 */ /* 0x010fc6000f8e02ff */
[----:B------:R-:W3:Y:S04]  /*2d610*/  LDL.LU R3, [R1+0x84] ;  /* 0x0000840001037983 */ /* 0x000ee80000300800 */
        /* <DEDUP_REMOVED lines=17> */
[----:B0-----:R-:W4:Y:S04]  /*2d730*/  LDL.LU R9, [R1+0x58] ;  /* 0x0000580001097983 */ /* 0x001f280000300800 */
[----:B------:R-:W-:Y:S04]  /*2d740*/  STL [R1+0xa0], R14 ;  /* 0x0000a00e01007387 */ /* 0x000fe80000100800 */
[----:B------:R-:W4:Y:S04]  /*2d750*/  LDL.LU R20, [R1+0x54] ;  /* 0x0000540001147983 */ /* 0x000f280000300800 */
[----:B------:R-:W4:Y:S01]  /*2d760*/  LDL.LU R19, [R1+0x50] ;  /* 0x0000500001137983 */ /* 0x000f220000300800 */
[----:B------:R-:W-:-:S05]  /*2d770*/  IMAD R2, R13, UR10, RZ ;  /* 0x0000000a0d027c24 */ /* 0x000fca000f8e02ff */
[----:B------:R0:W-:Y:S04]  /*2d780*/  STL [R1+0x9c], R2 ;  /* 0x00009c0201007387 */ /* 0x0001e80000100800 */
[----:B0-----:R-:W4:Y:S04]  /*2d790*/  LDL.LU R2, [R1+0x4c] ;  /* 0x00004c0001027983 */ /* 0x001f280000300800 */
[----:B------:R-:W4:Y:S01]  /*2d7a0*/  LDL.LU R13, [R1+0x48] ;  /* 0x00004800010d7983 */ /* 0x000f220000300800 */
        /* <DEDUP_REMOVED lines=12> */
[----:B------:R0:W-:Y:S01]  /*2d870*/  STL [R1+0x8c], R11 ;  /* 0x00008c0b01007387 */ /* 0x0001e20000100800 */
[----:B------:R-:W-:-:S03]  /*2d880*/  IMAD R10, R10, UR10, RZ ;  /* 0x0000000a0a0a7c24 */ /* 0x000fc6000f8e02ff */
[----:B0-----:R-:W2:Y:S04]  /*2d890*/  LDL.LU R11, [R1+0x20] ;  /* 0x00002000010b7983 */ /* 0x001ea80000300800 */
[----:B------:R0:W-:Y:S04]  /*2d8a0*/  STL [R1+0x88], R10 ;  /* 0x0000880a01007387 */ /* 0x0001e80000100800 */
[----:B0-----:R-:W2:Y:S01]  /*2d8b0*/  LDL.LU R10, [R1+0x1c] ;  /* 0x00001c00010a7983 */ /* 0x001ea20000300800 */
[----:B---3--:R-:W-:-:S05]  /*2d8c0*/  IMAD R3, R3, UR10, RZ ;  /* 0x0000000a03037c24 */ /* 0x008fca000f8e02ff */
[----:B------:R0:W-:Y:S04]  /*2d8d0*/  STL [R1+0x84], R3 ;  /* 0x0000840301007387 */ /* 0x0001e80000100800 */
[----:B0-----:R-:W3:Y:S01]  /*2d8e0*/  LDL.LU R3, [R1+0x18] ;  /* 0x0000180001037983 */ /* 0x001ee20000300800 */
[----:B----4-:R-:W-:-:S05]  /*2d8f0*/  IMAD R4, R4, UR10, RZ ;  /* 0x0000000a04047c24 */ /* 0x010fca000f8e02ff */
[----:B------:R0:W-:Y:S01]  /*2d900*/  STL [R1+0x7c], R4 ;  /* 0x00007c0401007387 */ /* 0x0001e20000100800 */
[----:B------:R-:W-:-:S03]  /*2d910*/  IMAD R5, R5, UR10, RZ ;  /* 0x0000000a05057c24 */ /* 0x000fc6000f8e02ff */
[----:B0-----:R-:W4:Y:S04]  /*2d920*/  LDL.LU R4, [R1+0x14] ;  /* 0x0000140001047983 */ /* 0x001f280000300800 */
[----:B------:R0:W-:Y:S01]  /*2d930*/  STL [R1+0x74], R5 ;  /* 0x0000740501007387 */ /* 0x0001e20000100800 */
[----:B------:R-:W-:-:S03]  /*2d940*/  IMAD R6, R6, UR10, RZ ;  /* 0x0000000a06067c24 */ /* 0x000fc6000f8e02ff */
[----:B0-----:R-:W2:Y:S04]  /*2d950*/  LDL.LU R5, [R1+0x10] ;  /* 0x0000100001057983 */ /* 0x001ea80000300800 */
[----:B------:R0:W-:Y:S01]  /*2d960*/  STL [R1+0x70], R6 ;  /* 0x0000700601007387 */ /* 0x0001e20000100800 */
[----:B------:R-:W-:-:S03]  /*2d970*/  IMAD R7, R7, UR10, RZ ;  /* 0x0000000a07077c24 */ /* 0x000fc6000f8e02ff */
[----:B0-----:R-:W2:Y:S04]  /*2d980*/  LDL.LU R6, [R1+0xc] ;  /* 0x00000c0001067983 */ /* 0x001ea80000300800 */
[----:B------:R0:W-:Y:S01]  /*2d990*/  STL [R1+0x68], R7 ;  /* 0x0000680701007387 */ /* 0x0001e20000100800 */
[----:B------:R-:W-:-:S03]  /*2d9a0*/  IMAD R8, R8, UR10, RZ ;  /* 0x0000000a08087c24 */ /* 0x000fc6000f8e02ff */
[----:B0-----:R-:W2:Y:S04]  /*2d9b0*/  LDL.LU R7, [R1+0x8] ;  /* 0x0000080001077983 */ /* 0x001ea80000300800 */
[----:B------:R0:W-:Y:S01]  /*2d9c0*/  STL [R1+0x60], R8 ;  /* 0x0000600801007387 */ /* 0x0001e20000100800 */
[----:B------:R-:W-:Y:S02]  /*2d9d0*/  IMAD R9, R9, UR10, RZ ;  /* 0x0000000a09097c24 */ /* 0x000fe4000f8e02ff */
[----:B------:R-:W-:Y:S02]  /*2d9e0*/  IMAD R20, R20, UR10, RZ ;  /* 0x0000000a14147c24 */ /* 0x000fe4000f8e02ff */
[----:B------:R-:W-:Y:S01]  /*2d9f0*/  IMAD R19, R19, UR10, RZ ;  /* 0x0000000a13137c24 */ /* 0x000fe2000f8e02ff */
[----:B0-----:R-:W2:Y:S04]  /*2da00*/  LDL.LU R8, [R1+0x4] ;  /* 0x0000040001087983 */ /* 0x001ea80000300800 */
[----:B------:R0:W-:Y:S04]  /*2da10*/  STL [R1+0x58], R9 ;  /* 0x0000580901007387 */ /* 0x0001e80000100800 */
[----:B0-----:R-:W2:Y:S04]  /*2da20*/  LDL.LU R9, [R1] ;  /* 0x0000000001097983 */ /* 0x001ea80000300800 */
[----:B------:R0:W-:Y:S01]  /*2da30*/  STL [R1+0x54], R20 ;  /* 0x0000541401007387 */ /* 0x0001e20000100800 */
[----:B------:R-:W-:-:S02]  /*2da40*/  IMAD R2, R2, UR10, RZ ;  /* 0x0000000a02027c24 */ /* 0x000fc4000f8e02ff */
[----:B------:R-:W-:Y:S01]  /*2da50*/  IMAD R13, R13, UR10, RZ ;  /* 0x0000000a0d0d7c24 */ /* 0x000fe2000f8e02ff */
[----:B0-----:R-:W2:Y:S04]  /*2da60*/  LDL.LU R20, [R1+0x201c] ;  /* 0x00201c0001147983 */ /* 0x001ea80000300800 */
[----:B------:R0:W-:Y:S04]  /*2da70*/  STL [R1+0x50], R19 ;  /* 0x0000501301007387 */ /* 0x0001e80000100800 */
[----:B0-----:R-:W2:Y:S04]  /*2da80*/  LDL.LU R19, [R1+0x2018] ;  /* 0x0020180001137983 */ /* 0x001ea80000300800 */
[----:B------:R0:W-:Y:S04]  /*2da90*/  STL [R1+0x4c], R2 ;  /* 0x00004c0201007387 */ /* 0x0001e80000100800 */
[----:B0-----:R-:W2:Y:S04]  /*2daa0*/  LDL.LU R2, [R1+0x2014] ;  /* 0x0020140001027983 */ /* 0x001ea80000300800 */
[----:B------:R0:W-:Y:S04]  /*2dab0*/  STL [R1+0x48], R13 ;  /* 0x0000480d01007387 */ /* 0x0001e80000100800 */
[----:B0-----:R-:W2:Y:S01]  /*2dac0*/  LDL.LU R13, [R1+0x2010] ;  /* 0x00201000010d7983 */ /* 0x001ea20000300800 */
[----:B------:R-:W-:-:S02]  /*2dad0*/  IMAD R0, R0, UR10, RZ ;  /* 0x0000000a00007c24 */ /* 0x000fc4000f8e02ff */
[----:B--2---:R-:W-:-:S05]  /*2dae0*/  IMAD R13, R13, UR10, RZ ;  /* 0x0000000a0d0d7c24 */ /* 0x004fca000f8e02ff */
[----:B------:R0:W-:Y:S04]  /*2daf0*/  STL [R1+0x44], R13 ;  /* 0x0000440d01007387 */ /* 0x0001e80000100800 */
[----:B0-----:R-:W2:Y:S04]  /*2db00*/  LDL.LU R13, [R1+0x200c] ;  /* 0x00200c00010d7983 */ /* 0x001ea80000300800 */
[----:B------:R0:W-:Y:S02]  /*2db10*/  STL [R1+0x38], R0 ;  /* 0x0000380001007387 */ /* 0x0001e40000100800 */
[----:B0-----:R-:W-:-:S05]  /*2db20*/  LEA R0, P0, R2, UR12, 0x1 ;  /* 0x0000000c02007c11 */ /* 0x001fca000f8008ff */
[----:B------:R2:W-:Y:S02]  /*2db30*/  STL [R1+0xd90], R0 ;  /* 0x000d900001007387 */ /* 0x0005e40000100800 */
[----:B--2---:R-:W-:-:S05]  /*2db40*/  LEA R0, P6, R18, R13, 0x1 ;  /* 0x0000000d12007211 */ /* 0x004fca00078c08ff */
[----:B------:R0:W-:Y:S02]  /*2db50*/  STL [R1+0x1f80], R0 ;  /* 0x001f800001007387 */ /* 0x0001e40000100800 */
[----:B0-----:R-:W-:-:S05]  /*2db60*/  LEA R0, P1, R17, R13, 0x1 ;  /* 0x0000000d11007211 */ /* 0x001fca00078208ff */
        /* <DEDUP_REMOVED lines=8> */
[----:B------:R0:W-:Y:S04]  /*2dbf0*/  STL [R1+0x1f94], R0 ;  /* 0x001f940001007387 */ /* 0x0001e80000100800 */
[----:B0-----:R-:W2:Y:S02]  /*2dc00*/  LDL.LU R0, [R1+0x2008] ;  /* 0x0020080001007983 */ /* 0x001ea40000300800 */
[-C--:B--2---:R-:W-:Y:S02]  /*2dc10*/  LEA.HI.X.SX32 R18, R18, R0.reuse, 0x1, P6 ;  /* 0x0000000012127211 */ /* 0x084fe400030f0eff */
[----:B------:R-:W-:-:S03]  /*2dc20*/  LEA.HI.X.SX32 R17, R17, R0, 0x1, P1 ;  /* 0x0000000011117211 */ /* 0x000fc600008f0eff */
[----:B------:R0:W-:Y:S02]  /*2dc30*/  STL [R1+0x1f78], R18 ;  /* 0x001f781201007387 */ /* 0x0001e40000100800 */
[----:B0-----:R-:W-:-:S05]  /*2dc40*/  LEA R18, P6, R11, R13, 0x1 ;  /* 0x0000000d0b127211 */ /* 0x001fca00078c08ff */
[----:B------:R0:W-:Y:S01]  /*2dc50*/  STL [R1+0x1f7c], R18 ;  /* 0x001f7c1201007387 */ /* 0x0001e20000100800 */
[----:B------:R-:W-:-:S03]  /*2dc60*/  LEA.HI.X.SX32 R16, R16, R0, 0x1, P2 ;  /* 0x0000000010107211 */ /* 0x000fc600010f0eff */
[----:B0-----:R-:W2:Y:S04]  /*2dc70*/  LDL.LU R18, [R1+0x2004] ;  /* 0x0020040001127983 */ /* 0x001ea80000300800 */
[----:B------:R0:W-:Y:S02]  /*2dc80*/  STL [R1+0x1f70], R17 ;  /* 0x001f701101007387 */ /* 0x0001e40000100800 */
[----:B0-----:R-:W-:-:S05]  /*2dc90*/  LEA R17, P1, R10, R13, 0x1 ;  /* 0x0000000d0a117211 */ /* 0x001fca00078208ff */
[----:B------:R0:W-:Y:S01]  /*2dca0*/  STL [R1+0x1f74], R17 ;  /* 0x001f741101007387 */ /* 0x0001e20000100800 */
[----:B------:R-:W-:-:S03]  /*2dcb0*/  LEA.HI.X.SX32 R15, R15, R0, 0x1, P3 ;  /* 0x000000000f0f7211 */ /* 0x000fc600018f0eff */
[----:B0-----:R-:W2:Y:S04]  /*2dcc0*/  LDL.LU R17, [R1+0x2000] ;  /* 0x0020000001117983 */ /* 0x001ea80000300800 */
[----:B------:R3:W-:Y:S02]  /*2dcd0*/  STL [R1+0x1f68], R16 ;  /* 0x001f681001007387 */ /* 0x0007e40000100800 */
[----:B---3--:R-:W-:-:S05]  /*2dce0*/  LEA R16, P2, R3, R13, 0x1 ;  /* 0x0000000d03107211 */ /* 0x008fca00078408ff */
[----:B------:R0:W-:Y:S01]  /*2dcf0*/  STL [R1+0x1f6c], R16 ;  /* 0x001f6c1001007387 */ /* 0x0001e20000100800 */
[----:B------:R-:W-:-:S03]  /*2dd00*/  LEA.HI.X.SX32 R14, R14, R0, 0x1, P4 ;  /* 0x000000000e0e7211 */ /* 0x000fc600020f0eff */
[----:B0-----:R-:W3:Y:S04]  /*2dd10*/  LDL.LU R16, [R1+0x1ffc] ;  /* 0x001ffc0001107983 */ /* 0x001ee80000300800 */
[----:B------:R4:W-:Y:S02]  /*2dd20*/  STL [R1+0x1f60], R15 ;  /* 0x001f600f01007387 */ /* 0x0009e40000100800 */
[----:B----4-:R-:W-:-:S05]  /*2dd30*/  LEA R15, P3, R4, R13, 0x1 ;  /* 0x0000000d040f7211 */ /* 0x010fca00078608ff */
[----:B------:R0:W-:Y:S01]  /*2dd40*/  STL [R1+0x1f64], R15 ;  /* 0x001f640f01007387 */ /* 0x0001e20000100800 */
[----:B------:R-:W-:-:S03]  /*2dd50*/  LEA.HI.X.SX32 R12, R12, R0, 0x1, P5 ;  /* 0x000000000c0c7211 */ /* 0x000fc600028f0eff */
[----:B0-----:R-:W4:Y:S04]  /*2dd60*/  LDL.LU R15, [R1+0x1ff8] ;  /* 0x001ff800010f7983 */ /* 0x001f280000300800 */
        /* <DEDUP_REMOVED lines=17> */
[----:B------:R0:W-:Y:S04]  /*2de80*/  STL [R1+0x1f44], R10 ;  /* 0x001f440a01007387 */ /* 0x0001e80000100800 */
[----:B0-----:R-:W2:Y:S04]  /*2de90*/  LDL.LU R10, [R1+0x1fe8] ;  /* 0x001fe800010a7983 */ /* 0x001ea80000300800 */
[----:B------:R0:W-:Y:S02]  /*2dea0*/  STL [R1+0x1f38], R3 ;  /* 0x001f380301007387 */ /* 0x0001e40000100800 */
[----:B0-----:R-:W-:-:S05]  /*2deb0*/  LEA R3, P2, R9, R13, 0x1 ;  /* 0x0000000d09037211 */ /* 0x001fca00078408ff */
[----:B------:R0:W-:Y:S04]  /*2dec0*/  STL [R1+0x1f3c], R3 ;  /* 0x001f3c0301007387 */ /* 0x0001e80000100800 */
[----:B0-----:R-:W2:Y:S01]  /*2ded0*/  LDL.LU R3, [R1+0x1fe4] ;  /* 0x001fe40001037983 */ /* 0x001ea20000300800 */
[----:B------:R-:W-:-:S05]  /*2dee0*/  LEA.HI.X.SX32 R4, R4, R0, 0x1, P3 ;  /* 0x0000000004047211 */ /* 0x000fca00018f0eff */
[----:B------:R2:W-:Y:S02]  /*2def0*/  STL [R1+0x1f30], R4 ;  /* 0x001f300401007387 */ /* 0x0005e40000100800 */
[----:B--2---:R-:W-:-:S05]  /*2df00*/  LEA R4, P3, R3, R13, 0x1 ;  /* 0x0000000d03047211 */ /* 0x004fca00078608ff */
        /* <DEDUP_REMOVED lines=28> */
[----:B------:R2:W-:Y:S01]  /*2e0d0*/  STL [R1+0x1f00], R3 ;  /* 0x001f000301007387 */ /* 0x0005e20000100800 */
[----:B------:R-:W-:Y:S02]  /*2e0e0*/  IMAD R21, R21, UR10, RZ ;  /* 0x0000000a15157c24 */ /* 0x000fe4000f8e02ff */
[----:B------:R-:W-:Y:S01]  /*2e0f0*/  IMAD R22, R22, UR10, RZ ;  /* 0x0000000a16167c24 */ /* 0x000fe2000f8e02ff */
[----:B--2---:R-:W-:-:S05]  /*2e100*/  LEA R3, P3, R9, R13, 0x1 ;  /* 0x0000000d09037211 */ /* 0x004fca00078608ff */
[----:B------:R0:W-:Y:S02]  /*2e110*/  STL [R1+0x1f04], R3 ;  /* 0x001f040301007387 */ /* 0x0001e40000100800 */
[----:B0-----:R-:W-:Y:S02]  /*2e120*/  LEA.HI.X.SX32 R3, R4, R0, 0x1, P4 ;  /* 0x0000000004037211 */ /* 0x001fe400020f0eff */
[----:B------:R-:W-:-:S03]  /*2e130*/  LEA R4, P4, R10, R13, 0x1 ;  /* 0x0000000d0a047211 */ /* 0x000fc600078808ff */
[----:B------:R0:W-:Y:S04]  /*2e140*/  STL [R1+0x1ef8], R3 ;  /* 0x001ef80301007387 */ /* 0x0001e80000100800 */
[----:B------:R1:W-:Y:S01]  /*2e150*/  STL [R1+0x1efc], R4 ;  /* 0x001efc0401007387 */ /* 0x0003e20000100800 */
[-C--:B0-----:R-:W-:Y:S02]  /*2e160*/  LEA.HI.X.SX32 R3, R5, R0.reuse, 0x1, P5 ;  /* 0x0000000005037211 */ /* 0x081fe400028f0eff */
[-C--:B------:R-:W-:Y:S02]  /*2e170*/  LEA R5, P5, R11, R13.reuse, 0x1 ;  /* 0x0000000d0b057211 */ /* 0x080fe400078a08ff */
[----:B-1----:R-:W-:Y:S01]  /*2e180*/  LEA.HI.X.SX32 R4, R6, R0, 0x1, P6 ;  /* 0x0000000006047211 */ /* 0x002fe200030f0eff */
[----:B------:R0:W-:Y:S04]  /*2e190*/  STL [R1+0x1ef0], R3 ;  /* 0x001ef00301007387 */ /* 0x0001e80000100800 */
[----:B------:R1:W-:Y:S04]  /*2e1a0*/  STL [R1+0x1ef4], R5 ;  /* 0x001ef40501007387 */ /* 0x0003e80000100800 */
[----:B------:R2:W-:Y:S01]  /*2e1b0*/  STL [R1+0x1ee8], R4 ;  /* 0x001ee80401007387 */ /* 0x0005e20000100800 */
[----:B0-----:R-:W-:-:S02]  /*2e1c0*/  LEA R3, P6, R12, R13, 0x1 ;  /* 0x0000000d0c037211 */ /* 0x001fc400078c08ff */
[-C--:B-1----:R-:W-:Y:S02]  /*2e1d0*/  LEA.HI.X.SX32 R5, R7, R0.reuse, 0x1, P1 ;  /* 0x0000000007057211 */ /* 0x082fe400008f0eff */
[----:B--2---:R-:W-:Y:S01]  /*2e1e0*/  LEA R4, P1, R14, R13, 0x1 ;  /* 0x0000000d0e047211 */ /* 0x004fe200078208ff */
[----:B------:R0:W-:Y:S04]  /*2e1f0*/  STL [R1+0x1eec], R3 ;  /* 0x001eec0301007387 */ /* 0x0001e80000100800 */
[----:B------:R4:W-:Y:S04]  /*2e200*/  STL [R1+0x1ee0], R5 ;  /* 0x001ee00501007387 */ /* 0x0009e80000100800 */
[----:B------:R1:W-:Y:S01]  /*2e210*/  STL [R1+0x1ee4], R4 ;  /* 0x001ee40401007387 */ /* 0x0003e20000100800 */
[----:B0-----:R-:W-:-:S02]  /*2e220*/  LEA.HI.X.SX32 R3, R8, R0, 0x1, P2 ;  /* 0x0000000008037211 */ /* 0x001fc400010f0eff */
[-C--:B----4-:R-:W-:Y:S02]  /*2e230*/  LEA R5, P2, R15, R13.reuse, 0x1 ;  /* 0x0000000d0f057211 */ /* 0x090fe400078408ff */
[----:B-1----:R-:W-:Y:S01]  /*2e240*/  LEA.HI.X.SX32 R4, R9, R0, 0x1, P3 ;  /* 0x0000000009047211 */ /* 0x002fe200018f0eff */
[----:B------:R3:W-:Y:S04]  /*2e250*/  STL [R1+0x1ed8], R3 ;  /* 0x001ed80301007387 */ /* 0x0007e80000100800 */
[----:B------:R0:W-:Y:S04]  /*2e260*/  STL [R1+0x1edc], R5 ;  /* 0x001edc0501007387 */ /* 0x0001e80000100800 */
[----:B------:R1:W-:Y:S01]  /*2e270*/  STL [R1+0x1ed0], R4 ;  /* 0x001ed00401007387 */ /* 0x0003e20000100800 */
[----:B---3--:R-:W-:-:S02]  /*2e280*/  LEA R3, P3, R16, R13, 0x1 ;  /* 0x0000000d10037211 */ /* 0x008fc400078608ff */
[-C--:B0-----:R-:W-:Y:S02]  /*2e290*/  LEA.HI.X.SX32 R5, R10, R0.reuse, 0x1, P4 ;  /* 0x000000000a057211 */ /* 0x081fe400020f0eff */
[----:B-1----:R-:W-:Y:S01]  /*2e2a0*/  LEA R4, P4, R17, R13, 0x1 ;  /* 0x0000000d11047211 */ /* 0x002fe200078808ff */
[----:B------:R0:W-:Y:S04]  /*2e2b0*/  STL [R1+0x1ed4], R3 ;  /* 0x001ed40301007387 */ /* 0x0001e80000100800 */
[----:B------:R1:W-:Y:S04]  /*2e2c0*/  STL [R1+0x1ec8], R5 ;  /* 0x001ec80501007387 */ /* 0x0003e80000100800 */
[----:B------:R2:W-:Y:S01]  /*2e2d0*/  STL [R1+0x1ecc], R4 ;  /* 0x001ecc0401007387 */ /* 0x0005e20000100800 */
[----:B0-----:R-:W-:-:S02]  /*2e2e0*/  LEA.HI.X.SX32 R3, R11, R0, 0x1, P5 ;  /* 0x000000000b037211 */ /* 0x001fc400028f0eff */
[-C--:B-1----:R-:W-:Y:S02]  /*2e2f0*/  LEA R5, P5, R18, R13.reuse, 0x1 ;  /* 0x0000000d12057211 */ /* 0x082fe400078a08ff */
[----:B--2---:R-:W-:Y:S01]  /*2e300*/  LEA.HI.X.SX32 R4, R12, R0, 0x1, P6 ;  /* 0x000000000c047211 */ /* 0x004fe200030f0eff */
[----:B------:R-:W-:Y:S04]  /*2e310*/  STL [R1+0x1ec0], R3 ;  /* 0x001ec00301007387 */ /* 0x000fe80000100800 */
[----:B------:R-:W-:Y:S04]  /*2e320*/  STL [R1+0x1ec4], R5 ;  /* 0x001ec40501007387 */ /* 0x000fe80000100800 */
[----:B------:R0:W-:Y:S04]  /*2e330*/  STL [R1+0x1eb8], R4 ;  /* 0x001eb80401007387 */ /* 0x0001e80000100800 */
[----:B0-----:R-:W2:Y:S01]  /*2e340*/  LDL.LU R4, [R1+0x40] ;  /* 0x0000400001047983 */ /* 0x001ea20000300800 */
[----:B------:R-:W-:-:S02]  /*2e350*/  LEA R3, P6, R19, R13, 0x1 ;  /* 0x0000000d13037211 */ /* 0x000fc400078c08ff */
[----:B------:R-:W-:-:S03]  /*2e360*/  LEA.HI.X.SX32 R5, R14, R0, 0x1, P1 ;  /* 0x000000000e057211 */ /* 0x000fc600008f0eff */
[----:B------:R0:W-:Y:S01]  /*2e370*/  STL [R1+0x1ebc], R3 ;  /* 0x001ebc0301007387 */ /* 0x0001e20000100800 */
[----:B------:R-:W-:-:S03]  /*2e380*/  LEA.HI.X.SX32 R6, R15, R0, 0x1, P2 ;  /* 0x000000000f067211 */ /* 0x000fc600010f0eff */
[----:B------:R1:W-:Y:S01]  /*2e390*/  STL [R1+0x1eb0], R5 ;  /* 0x001eb00501007387 */ /* 0x0003e20000100800 */
[-C--:B0-----:R-:W-:Y:S02]  /*2e3a0*/  LEA R3, P1, R20, R13.reuse, 0x1 ;  /* 0x0000000d14037211 */ /* 0x081fe400078208ff */
[----:B-1----:R-:W-:-:S03]  /*2e3b0*/  LEA R5, P2, R21, R13, 0x1 ;  /* 0x0000000d15057211 */ /* 0x002fc600078408ff */
[----:B------:R0:W-:Y:S04]  /*2e3c0*/  STL [R1+0x1eb4], R3 ;  /* 0x001eb40301007387 */ /* 0x0001e80000100800 */
[----:B------:R-:W-:Y:S01]  /*2e3d0*/  STL [R1+0x1ea8], R6 ;  /* 0x001ea80601007387 */ /* 0x000fe20000100800 */
[----:B0-----:R-:W-:-:S03]  /*2e3e0*/  LEA.HI.X.SX32 R3, R16, R0, 0x1, P3 ;  /* 0x0000000010037211 */ /* 0x001fc600018f0eff */
[----:B------:R-:W3:Y:S04]  /*2e3f0*/  LDL.LU R16, [R1+0x64] ;  /* 0x0000640001107983 */ /* 0x000ee80000300800 */
[----:B------:R-:W-:Y:S04]  /*2e400*/  STL [R1+0x1eac], R5 ;  /* 0x001eac0501007387 */ /* 0x000fe80000100800 */
[----:B------:R0:W-:Y:S02]  /*2e410*/  STL [R1+0x1ea0], R3 ;  /* 0x001ea00301007387 */ /* 0x0001e40000100800 */
[----:B0-----:R-:W-:-:S02]  /*2e420*/  LEA.HI.X.SX32 R3, R17, R0, 0x1, P4 ;  /* 0x0000000011037211 */ /* 0x001fc400020f0eff */
[----:B------:R-:W4:Y:S01]  /*2e430*/  LDL.LU R17, [R1+0x5c] ;  /* 0x00005c0001117983 */ /* 0x000f220000300800 */
[----:B------:R-:W-:Y:S01]  /*2e440*/  LEA R5, P3, R22, R13, 0x1 ;  /* 0x0000000d16057211 */ /* 0x000fe200078608ff */
[----:B------:R-:W-:-:S04]  /*2e450*/  IMAD R23, R23, UR10, RZ ;  /* 0x0000000a17177c24 */ /* 0x000fc8000f8e02ff */
[----:B------:R0:W-:Y:S04]  /*2e460*/  STL [R1+0x1ea4], R5 ;  /* 0x001ea40501007387 */ /* 0x0001e80000100800 */
[----:B------:R-:W4:Y:S04]  /*2e470*/  LDL.LU R15, [R1+0x6c] ;  /* 0x00006c00010f7983 */ /* 0x000f280000300800 */
[----:B------:R1:W-:Y:S04]  /*2e480*/  STL [R1+0x1e98], R3 ;  /* 0x001e980301007387 */ /* 0x0003e80000100800 */
[----:B------:R-:W4:Y:S01]  /*2e490*/  LDL.LU R14, [R1+0x78] ;  /* 0x00007800010e7983 */ /* 0x000f220000300800 */
[----:B------:R-:W-:Y:S01]  /*2e4a0*/  IMAD R24, R24, UR10, RZ ;  /* 0x0000000a18187c24 */ /* 0x000fe2000f8e02ff */
[----:B0-----:R-:W-:-:S02]  /*2e4b0*/  LEA R5, P4, R23, R13, 0x1 ;  /* 0x0000000d17057211 */ /* 0x001fc400078808ff */
[----:B-1----:R-:W-:-:S03]  /*2e4c0*/  LEA.HI.X.SX32 R3, R18, R0, 0x1, P5 ;  /* 0x0000000012037211 */ /* 0x002fc600028f0eff */
[----:B------:R0:W-:Y:S04]  /*2e4d0*/  STL [R1+0x1e9c], R5 ;  /* 0x001e9c0501007387 */ /* 0x0001e80000100800 */
[----:B------:R1:W-:Y:S04]  /*2e4e0*/  STL [R1+0x1e90], R3 ;  /* 0x001e900301007387 */ /* 0x0003e80000100800 */
[----:B------:R-:W4:Y:S01]  /*2e4f0*/  LDL.LU R12, [R1+0x80] ;  /* 0x00008000010c7983 */ /* 0x000f220000300800 */
[----:B------:R-:W-:Y:S01]  /*2e500*/  IMAD R25, R25, UR10, RZ ;  /* 0x0000000a19197c24 */ /* 0x000fe2000f8e02ff */
[----:B0-----:R-:W-:-:S02]  /*2e510*/  LEA R5, P5, R24, R13, 0x1 ;  /* 0x0000000d18057211 */ /* 0x001fc400078a08ff */
[----:B-1----:R-:W-:Y:S01]  /*2e520*/  LEA.HI.X.SX32 R3, R19, R0, 0x1, P6 ;  /* 0x0000000013037211 */ /* 0x002fe200030f0eff */
[----:B------:R-:W-:Y:S02]  /*2e530*/  IMAD R26, R26, UR10, RZ ;  /* 0x0000000a1a1a7c24 */ /* 0x000fe4000f8e02ff */
[----:B------:R0:W-:Y:S04]  /*2e540*/  STL [R1+0x1e94], R5 ;  /* 0x001e940501007387 */ /* 0x0001e80000100800 */
        /* <DEDUP_REMOVED lines=20> */
[----:B0-----:R-:W-:Y:S02]  /*2e690*/  LEA R5, P3, R28, R13, 0x1 ;  /* 0x0000000d1c057211 */ /* 0x001fe400078608ff */
[----:B-1----:R-:W-:-:S03]  /*2e6a0*/  LEA.HI.X.SX32 R3, R23, R0, 0x1, P4 ;  /* 0x0000000017037211 */ /* 0x002fc600020f0eff */
[----:B------:R0:W-:Y:S04]  /*2e6b0*/  STL [R1+0x1e74], R5 ;  /* 0x001e740501007387 */ /* 0x0001e80000100800 */
[----:B------:R1:W-:Y:S04]  /*2e6c0*/  STL [R1+0x1e68], R3 ;  /* 0x001e680301007387 */ /* 0x0003e80000100800 */
[----:B------:R-:W4:Y:S01]  /*2e6d0*/  LDL.LU R7, [R1+0xe4] ;  /* 0x0000e40001077983 */ /* 0x000f220000300800 */
[----:B0-----:R-:W-:Y:S02]  /*2e6e0*/  LEA R5, P4, R29, R13, 0x1 ;  /* 0x0000000d1d057211 */ /* 0x001fe400078808ff */
[----:B-1----:R-:W-:-:S03]  /*2e6f0*/  LEA.HI.X.SX32 R3, R24, R0, 0x1, P5 ;  /* 0x0000000018037211 */ /* 0x002fc600028f0eff */
[----:B------:R-:W-:Y:S04]  /*2e700*/  STL [R1+0x1e6c], R5 ;  /* 0x001e6c0501007387 */ /* 0x000fe80000100800 */
[----:B------:R0:W-:Y:S04]  /*2e710*/  STL [R1+0x1e60], R3 ;  /* 0x001e600301007387 */ /* 0x0001e80000100800 */
[----:B------:R-:W4:Y:S01]  /*2e720*/  LDL.LU R19, [R1+0x108] ;  /* 0x0001080001137983 */ /* 0x000f220000300800 */
[----:B0-----:R-:W-:Y:S02]  /*2e730*/  LEA.HI.X.SX32 R3, R25, R0, 0x1, P6 ;  /* 0x0000000019037211 */ /* 0x001fe400030f0eff */
[----:B--2---:R-:W-:-:S05]  /*2e740*/  LEA R5, P5, R4, R13, 0x1 ;  /* 0x0000000d04057211 */ /* 0x004fca00078a08ff */
[----:B------:R-:W-:Y:S04]  /*2e750*/  STL [R1+0x1e64], R5 ;  /* 0x001e640501007387 */ /* 0x000fe80000100800 */
[----:B------:R0:W-:Y:S04]  /*2e760*/  STL [R1+0x1e58], R3 ;  /* 0x001e580301007387 */ /* 0x0001e80000100800 */
[----:B------:R-:W2:Y:S01]  /*2e770*/  LDL.LU R6, [R1+0x110] ;  /* 0x0001100001067983 */ /* 0x000ea20000300800 */
[----:B0-----:R-:W-:Y:S02]  /*2e780*/  LEA.HI.X.SX32 R3, R26, R0, 0x1, P1 ;  /* 0x000000001a037211 */ /* 0x001fe400008f0eff */
[----:B---3--:R-:W-:-:S02]  /*2e790*/  LEA R18, P1, R16, R13, 0x1 ;  /* 0x0000000d10127211 */ /* 0x008fc400078208ff */
[----:B----4-:R-:W-:-:S05]  /*2e7a0*/  LEA R5, P6, R17, R13, 0x1 ;  /* 0x0000000d11057211 */ /* 0x010fca00078c08ff */
[----:B------:R0:W-:Y:S04]  /*2e7b0*/  STL [R1+0x1e5c], R5 ;  /* 0x001e5c0501007387 */ /* 0x0001e80000100800 */
[----:B------:R1:W-:Y:S04]  /*2e7c0*/  STL [R1+0x1e50], R3 ;  /* 0x001e500301007387 */ /* 0x0003e80000100800 */
[----:B0-----:R-:W3:Y:S01]  /*2e7d0*/  LDL.LU R5, [R1+0x124] ;  /* 0x0001240001057983 */ /* 0x001ee20000300800 */
[----:B-1----:R-:W-:-:S03]  /*2e7e0*/  LEA.HI.X.SX32 R3, R27, R0, 0x1, P2 ;  /* 0x000000001b037211 */ /* 0x002fc600010f0eff */
[----:B------:R0:W-:Y:S01]  /*2e7f0*/  STL [R1+0x1e54], R18 ;  /* 0x001e541201007387 */ /* 0x0001e20000100800 */
[----:B------:R-:W-:-:S03]  /*2e800*/  LEA R20, P2, R15, R13, 0x1 ;  /* 0x0000000d0f147211 */ /* 0x000fc600078408ff */
[----:B------:R1:W-:Y:S04]  /*2e810*/  STL [R1+0x1e48], R3 ;  /* 0x001e480301007387 */ /* 0x0003e80000100800 */
[----:B0-----:R-:W4:Y:S01]  /*2e820*/  LDL.LU R18, [R1+0x12c] ;  /* 0x00012c0001127983 */ /* 0x001f220000300800 */
[----:B-1----:R-:W-:-:S03]  /*2e830*/  LEA.HI.X.SX32 R3, R28, R0, 0x1, P3 ;  /* 0x000000001c037211 */ /* 0x002fc600018f0eff */
[----:B------:R0:W-:Y:S01]  /*2e840*/  STL [R1+0x1e4c], R20 ;  /* 0x001e4c1401007387 */ /* 0x0001e20000100800 */
[----:B------:R-:W-:-:S03]  /*2e850*/  LEA R21, P3, R14, R13, 0x1 ;  /* 0x0000000d0e157211 */ /* 0x000fc600078608ff */
[----:B------:R1:W-:Y:S01]  /*2e860*/  STL [R1+0x1e40], R3 ;  /* 0x001e400301007387 */ /* 0x0003e20000100800 */
[----:B0-----:R-:W-:-:S03]  /*2e870*/  LEA.HI.X.SX32 R20, R29, R0, 0x1, P4 ;  /* 0x000000001d147211 */ /* 0x001fc600020f0eff */
[----:B-1----:R-:W4:Y:S04]  /*2e880*/  LDL.LU R3, [R1+0x134] ;  /* 0x0001340001037983 */ /* 0x002f280000300800 */
[----:B------:R0:W-:Y:S04]  /*2e890*/  STL [R1+0x1e44], R21 ;  /* 0x001e441501007387 */ /* 0x0001e80000100800 */
[----:B------:R1:W-:Y:S01]  /*2e8a0*/  STL [R1+0xfb4], R20 ;  /* 0x000fb41401007387 */ /* 0x0003e20000100800 */
[----:B0-----:R-:W-:Y:S02]  /*2e8b0*/  LEA R21, P4, R12, R13, 0x1 ;  /* 0x0000000d0c157211 */ /* 0x001fe400078808ff */
[----:B-1----:R-:W-:-:S02]  /*2e8c0*/  LEA.HI.X.SX32 R20, R4, R0, 0x1, P5 ;  /* 0x0000000004147211 */ /* 0x002fc400028f0eff */
[----:B------:R-:W4:Y:S04]  /*2e8d0*/  LDL.LU R4, [R1+0x160] ;  /* 0x0001600001047983 */ /* 0x000f280000300800 */
        /* <DEDUP_REMOVED lines=30> */
[----:B------:R-:W-:Y:S04]  /*2eac0*/  STL [R1+0x1000], R21 ;  /* 0x0010001501007387 */ /* 0x000fe80000100800 */
[----:B------:R0:W-:Y:S02]  /*2ead0*/  STL [R1+0xfd4], R20 ;  /* 0x000fd41401007387 */ /* 0x0001e40000100800 */
[----:B0-----:R-:W-:-:S02]  /*2eae0*/  LEA.HI.X.SX32 R20, R10, R0, 0x1, P6 ;  /* 0x000000000a147211 */ /* 0x001fc400030f0eff */
[----:B------:R-:W4:Y:S01]  /*2eaf0*/  LDL.LU R10, [R1+0x1c4] ;  /* 0x0001c400010a7983 */ /* 0x000f220000300800 */
[----:B--2---:R-:W-:-:S05]  /*2eb00*/  LEA R21, P5, R6, R13, 0x1 ;  /* 0x0000000d06157211 */ /* 0x004fca00078a08ff */
[----:B------:R-:W-:Y:S04]  /*2eb10*/  STL [R1+0x1008], R21 ;  /* 0x0010081501007387 */ /* 0x000fe80000100800 */
[----:B------:R0:W-:Y:S02]  /*2eb20*/  STL [R1+0xfdc], R20 ;  /* 0x000fdc1401007387 */ /* 0x0001e40000100800 */
[----:B0-----:R-:W-:Y:S02]  /*2eb30*/  LEA.HI.X.SX32 R20, R9, R0, 0x1, P1 ;  /* 0x0000000009147211 */ /* 0x001fe400008f0eff */
[----:B------:R-:W2:Y:S01]  /*2eb40*/  LDL.LU R9, [R1+0x1c8] ;  /* 0x0001c80001097983 */ /* 0x000ea20000300800 */
[----:B---3--:R-:W-:-:S05]  /*2eb50*/  LEA R21, P6, R5, R13, 0x1 ;  /* 0x0000000d05157211 */ /* 0x008fca00078c08ff */
[----:B------:R4:W-:Y:S04]  /*2eb60*/  STL [R1+0x1010], R21 ;  /* 0x0010101501007387 */ /* 0x0009e80000100800 */
[----:B------:R0:W-:Y:S01]  /*2eb70*/  STL [R1+0xfe4], R20 ;  /* 0x000fe41401007387 */ /* 0x0001e20000100800 */
[----:B----4-:R-:W-:Y:S02]  /*2eb80*/  LEA R21, P1, R18, R13, 0x1 ;  /* 0x0000000d12157211 */ /* 0x010fe400078208ff */
[-C--:B0-----:R-:W-:Y:S02]  /*2eb90*/  LEA.HI.X.SX32 R20, R8, R0.reuse, 0x1, P2 ;  /* 0x0000000008147211 */ /* 0x081fe400010f0eff */
[----:B------:R-:W3:Y:S04]  /*2eba0*/  LDL.LU R8, [R1+0x1cc] ;  /* 0x0001cc0001087983 */ /* 0x000ee80000300800 */
[----:B------:R-:W-:Y:S04]  /*2ebb0*/  STL [R1+0x1018], R21 ;  /* 0x0010181501007387 */ /* 0x000fe80000100800 */
[----:B------:R0:W-:Y:S02]  /*2ebc0*/  STL [R1+0xfec], R20 ;  /* 0x000fec1401007387 */ /* 0x0001e40000100800 */
[----:B0-----:R-:W-:-:S02]  /*2ebd0*/  LEA.HI.X.SX32 R20, R7, R0, 0x1, P3 ;  /* 0x0000000007147211 */ /* 0x001fc400018f0eff */
[-C--:B------:R-:W-:Y:S01]  /*2ebe0*/  LEA R21, P2, R3, R13.reuse, 0x1 ;  /* 0x0000000d03157211 */ /* 0x080fe200078408ff */
[----:B------:R-:W4:Y:S04]  /*2ebf0*/  LDL.LU R7, [R1+0x1f4] ;  /* 0x0001f40001077983 */ /* 0x000f280000300800 */
[----:B------:R0:W-:Y:S04]  /*2ec00*/  STL [R1+0x1020], R21 ;  /* 0x0010201501007387 */ /* 0x0001e80000100800 */
[----:B------:R1:W-:Y:S01]  /*2ec10*/  STL [R1+0xff4], R20 ;  /* 0x000ff41401007387 */ /* 0x0003e20000100800 */
[----:B0-----:R-:W-:-:S02]  /*2ec20*/  LEA R21, P3, R4, R13, 0x1 ;  /* 0x0000000d04157211 */ /* 0x001fc400078608ff */
[----:B-1----:R-:W-:Y:S02]  /*2ec30*/  LEA.HI.X.SX32 R20, R19, R0, 0x1, P4 ;  /* 0x0000000013147211 */ /* 0x002fe400020f0eff */
        /* <DEDUP_REMOVED lines=34> */
[-C--:B-1----:R-:W-:Y:S02]  /*2ee60*/  LEA.HI.X.SX32 R20, R16, R0.reuse, 0x1, P5 ;  /* 0x0000000010147211 */ /* 0x082fe400028f0eff */
        /* <DEDUP_REMOVED lines=1868> */
[-C--:B0-----:R-:W-:Y:S02]  /*36330*/  LEA.HI.X.SX32 R20, R9, R0.reuse, 0x1, P1 ;  /* 0x0000000009147211 */ /* 0x081fe400008f0eff */
[----:B------:R-:W2:Y:S01]  /*36340*/  LDL.LU R9, [R1+0x17c] ;  /* 0x00017c0001097983 */ /* 0x000ea20000300800 */
[----:B------:R-:W-:Y:S02]  /*36350*/  LEA.HI.X.SX32 R19, R19, R0, 0x1, P4 ;  /* 0x0000000013137211 */ /* 0x000fe400020f0eff */
        /* <DEDUP_REMOVED lines=13> */
[----:B0-----:R-:W-:-:S03]  /*36430*/  LEA R21, P3, R4, R13, 0x1 ;  /* 0x0000000d04157211 */ /* 0x001fc600078608ff */
        /* <DEDUP_REMOVED lines=8> */
[----:B------:R-:W-:Y:S02]  /*364c0*/  LEA.HI.X.SX32 R18, R18, R0, 0x1, P1 ;  /* 0x0000000012127211 */ /* 0x000fe400008f0eff */
[----:B0-----:R-:W-:-:S02]  /*364d0*/  LEA R21, P5, R16, R13, 0x1 ;  /* 0x0000000d10157211 */ /* 0x001fc400078a08ff */
[----:B-1----:R-:W-:Y:S02]  /*364e0*/  LEA.HI.X.SX32 R19, R5, R0, 0x1, P6 ;  /* 0x0000000005137211 */ /* 0x002fe400030f0eff */
        /* <DEDUP_REMOVED lines=14> */
[-C--:B-1----:R-:W-:Y:S02]  /*365d0*/  LEA.HI.X.SX32 R18, R4, R0.reuse, 0x1, P3 ;  /* 0x0000000004127211 */ /* 0x082fe400018f0eff */
[----:B------:R-:W4:Y:S04]  /*365e0*/  LDL.LU R4, [R1+0x154] ;  /* 0x0001540001047983 */ /* 0x000f280000300800 */
[----:B------:R0:W-:Y:S04]  /*365f0*/  STL [R1+0x1c50], R21 ;  /* 0x001c501501007387 */ /* 0x0001e80000100800 */
[----:B------:R1:W-:Y:S01]  /*36600*/  STL [R1+0x1c24], R18 ;  /* 0x001c241201007387 */ /* 0x0003e20000100800 */
[----:B------:R-:W-:-:S02]  /*36610*/  LEA.HI.X.SX32 R16, R16, R0, 0x1, P5 ;  /* 0x0000000010107211 */ /* 0x000fc400028f0eff */
[----:B0-----:R-:W-:Y:S01]  /*36620*/  LEA R21, P3, R11, R13, 0x1 ;  /* 0x0000000d0b157211 */ /* 0x001fe200078608ff */
[----:B-1----:R-:W4:Y:S04]  /*36630*/  LDL.LU R18, [R1+0x150] ;  /* 0x0001500001127983 */ /* 0x002f280000300800 */
[----:B------:R0:W-:Y:S04]  /*36640*/  STL [R1+0x1c58], R21 ;  /* 0x001c581501007387 */ /* 0x0001e80000100800 */
[----:B------:R1:W-:Y:S01]  /*36650*/  STL [R1+0x1c2c], R17 ;  /* 0x001c2c1101007387 */ /* 0x0003e20000100800 */
[----:B------:R-:W-:-:S02]  /*36660*/  LEA.HI.X.SX32 R15, R15, R0, 0x1, P6 ;  /* 0x000000000f0f7211 */ /* 0x000fc400030f0eff */
[-C--:B0-----:R-:W-:Y:S01]  /*36670*/  LEA R21, P4, R10, R13.reuse, 0x1 ;  /* 0x0000000d0a157211 */ /* 0x081fe200078808ff */
[----:B-1----:R-:W4:Y:S04]  /*36680*/  LDL.LU R17, [R1+0x14c] ;  /* 0x00014c0001117983 */ /* 0x002f280000300800 */
[----:B------:R-:W-:Y:S04]  /*36690*/  STL [R1+0x1c60], R21 ;  /* 0x001c601501007387 */ /* 0x000fe80000100800 */
[----:B------:R0:W-:Y:S04]  /*366a0*/  STL [R1+0x1c34], R16 ;  /* 0x001c341001007387 */ /* 0x0001e80000100800 */
[----:B0-----:R-:W4:Y:S01]  /*366b0*/  LDL.LU R16, [R1+0x148] ;  /* 0x0001480001107983 */ /* 0x001f220000300800 */
[----:B--2---:R-:W-:-:S05]  /*366c0*/  LEA R21, P5, R9, R13, 0x1 ;  /* 0x0000000d09157211 */ /* 0x004fca00078a08ff */
[----:B------:R-:W-:Y:S04]  /*366d0*/  STL [R1+0x1c68], R21 ;  /* 0x001c681501007387 */ /* 0x000fe80000100800 */
[----:B------:R0:W-:Y:S04]  /*366e0*/  STL [R1+0x1c3c], R15 ;  /* 0x001c3c0f01007387 */ /* 0x0001e80000100800 */
[----:B0-----:R-:W2:Y:S01]  /*366f0*/  LDL.LU R15, [R1+0x144] ;  /* 0x00014400010f7983 */ /* 0x001ea20000300800 */
[-C--:B------:R-:W-:Y:S02]  /*36700*/  LEA.HI.X.SX32 R14, R14, R0.reuse, 0x1, P1 ;  /* 0x000000000e0e7211 */ /* 0x080fe400008f0eff */
[----:B------:R-:W-:-:S02]  /*36710*/  LEA.HI.X.SX32 R12, R12, R0, 0x1, P2 ;  /* 0x000000000c0c7211 */ /* 0x000fc400010f0eff */
[-C--:B------:R-:W-:Y:S02]  /*36720*/  LEA.HI.X.SX32 R11, R11, R0.reuse, 0x1, P3 ;  /* 0x000000000b0b7211 */ /* 0x080fe400018f0eff */
[----:B------:R-:W-:Y:S02]  /*36730*/  LEA.HI.X.SX32 R22, R10, R0, 0x1, P4 ;  /* 0x000000000a167211 */ /* 0x000fe400020f0eff */
[----:B---3--:R-:W-:-:S05]  /*36740*/  LEA R21, P6, R8, R13, 0x1 ;  /* 0x0000000d08157211 */ /* 0x008fca00078c08ff */
[----:B------:R4:W-:Y:S04]  /*36750*/  STL [R1+0x1c70], R21 ;  /* 0x001c701501007387 */ /* 0x0009e80000100800 */
[----:B------:R0:W-:Y:S01]  /*36760*/  STL [R1+0x1c44], R14 ;  /* 0x001c440e01007387 */ /* 0x0001e20000100800 */
[----:B----4-:R-:W-:-:S03]  /*36770*/  LEA R21, P1, R7, R13, 0x1 ;  /* 0x0000000d07157211 */ /* 0x010fc600078208ff */
[----:B0-----:R-:W3:Y:S04]  /*36780*/  LDL.LU R14, [R1+0x140] ;  /* 0x00014000010e7983 */ /* 0x001ee80000300800 */
[----:B------:R0:W-:Y:S04]  /*36790*/  STL [R1+0x1c78], R21 ;  /* 0x001c781501007387 */ /* 0x0001e80000100800 */
[----:B------:R1:W-:Y:S01]  /*367a0*/  STL [R1+0x1c4c], R12 ;  /* 0x001c4c0c01007387 */ /* 0x0003e20000100800 */
[----:B0-----:R-:W-:-:S03]  /*367b0*/  LEA R21, P2, R20, R13, 0x1 ;  /* 0x0000000d14157211 */ /* 0x001fc600078408ff */
[----:B-1----:R-:W4:Y:S04]  /*367c0*/  LDL.LU R12, [R1+0x13c] ;  /* 0x00013c00010c7983 */ /* 0x002f280000300800 */
[----:B------:R0:W-:Y:S04]  /*367d0*/  STL [R1+0x1c80], R21 ;  /* 0x001c801501007387 */ /* 0x0001e80000100800 */
[----:B------:R1:W-:Y:S01]  /*367e0*/  STL [R1+0x1c54], R11 ;  /* 0x001c540b01007387 */ /* 0x0003e20000100800 */
[----:B0-----:R-:W-:-:S03]  /*367f0*/  LEA R21, P3, R6, R13, 0x1 ;  /* 0x0000000d06157211 */ /* 0x001fc600078608ff */
[----:B-1----:R-:W4:Y:S04]  /*36800*/  LDL.LU R11, [R1+0x138] ;  /* 0x00013800010b7983 */ /* 0x002f280000300800 */
[----:B------:R0:W-:Y:S04]  /*36810*/  STL [R1+0x1c88], R21 ;  /* 0x001c881501007387 */ /* 0x0001e80000100800 */
[----:B------:R-:W4:Y:S04]  /*36820*/  LDL.LU R10, [R1+0x130] ;  /* 0x00013000010a7983 */ /* 0x000f280000300800 */
[----:B------:R1:W-:Y:S01]  /*36830*/  STL [R1+0x1c5c], R22 ;  /* 0x001c5c1601007387 */ /* 0x0003e20000100800 */
[----:B0-----:R-:W-:-:S02]  /*36840*/  LEA R21, P4, R5, R13, 0x1 ;  /* 0x0000000d05157211 */ /* 0x001fc400078808ff */
[----:B-1----:R-:W-:-:S03]  /*36850*/  LEA.HI.X.SX32 R22, R9, R0, 0x1, P5 ;  /* 0x0000000009167211 */ /* 0x002fc600028f0eff */
[----:B------:R0:W-:Y:S04]  /*36860*/  STL [R1+0x1c90], R21 ;  /* 0x001c901501007387 */ /* 0x0001e80000100800 */
[----:B------:R-:W4:Y:S04]  /*36870*/  LDL.LU R9, [R1+0x128] ;  /* 0x0001280001097983 */ /* 0x000f280000300800 */
[----:B------:R1:W-:Y:S01]  /*36880*/  STL [R1+0x1c64], R22 ;  /* 0x001c641601007387 */ /* 0x0003e20000100800 */
[----:B0-----:R-:W-:Y:S02]  /*36890*/  LEA R21, P5, R19, R13, 0x1 ;  /* 0x0000000d13157211 */ /* 0x001fe400078a08ff */
        /* <DEDUP_REMOVED lines=12> */
[----:B------:R-:W-:Y:S01]  /*36960*/  STL [R1+0x1c7c], R22 ;  /* 0x001c7c1601007387 */ /* 0x000fe20000100800 */
[----:B------:R-:W-:Y:S02]  /*36970*/  LEA R20, P2, R18, R13, 0x1 ;  /* 0x0000000d12147211 */ /* 0x000fe400078408ff */
[-C--:B0-----:R-:W-:Y:S02]  /*36980*/  LEA.HI.X.SX32 R21, R6, R0.reuse, 0x1, P3 ;  /* 0x0000000006157211 */ /* 0x081fe400018f0eff */
[----:B------:R-:W4:Y:S04]  /*36990*/  LDL.LU R6, [R1+0x118] ;  /* 0x0001180001067983 */ /* 0x000f280000300800 */
[----:B------:R0:W-:Y:S04]  /*369a0*/  STL [R1+0x1cb0], R20 ;  /* 0x001cb01401007387 */ /* 0x0001e80000100800 */
[----:B------:R1:W-:Y:S01]  /*369b0*/  STL [R1+0x1c84], R21 ;  /* 0x001c841501007387 */ /* 0x0003e20000100800 */
[----:B------:R-:W-:-:S02]  /*369c0*/  LEA.HI.X.SX32 R19, R19, R0, 0x1, P5 ;  /* 0x0000000013137211 */ /* 0x000fc400028f0eff */
[-C--:B0-----:R-:W-:Y:S02]  /*369d0*/  LEA R20, P3, R17, R13.reuse, 0x1 ;  /* 0x0000000d11147211 */ /* 0x081fe400078608ff */
[----:B-1----:R-:W-:Y:S02]  /*369e0*/  LEA.HI.X.SX32 R21, R5, R0, 0x1, P4 ;  /* 0x0000000005157211 */ /* 0x002fe400020f0eff */
[----:B------:R-:W4:Y:S04]  /*369f0*/  LDL.LU R5, [R1+0x114] ;  /* 0x0001140001057983 */ /* 0x000f280000300800 */
[----:B------:R0:W-:Y:S04]  /*36a00*/  STL [R1+0x1cb8], R20 ;  /* 0x001cb81401007387 */ /* 0x0001e80000100800 */
[----:B------:R1:W-:Y:S01]  /*36a10*/  STL [R1+0x1c8c], R21 ;  /* 0x001c8c1501007387 */ /* 0x0003e20000100800 */
[----:B0-----:R-:W-:-:S03]  /*36a20*/  LEA R20, P4, R16, R13, 0x1 ;  /* 0x0000000d10147211 */ /* 0x001fc600078808ff */
[----:B-1----:R-:W4:Y:S04]  /*36a30*/  LDL.LU R21, [R1+0x10c] ;  /* 0x00010c0001157983 */ /* 0x002f280000300800 */
        /* <DEDUP_REMOVED lines=9> */
[-C--:B------:R-:W-:Y:S02]  /*36ad0*/  LEA.HI.X.SX32 R18, R18, R0.reuse, 0x1, P2 ;  /* 0x0000000012127211 */ /* 0x080fe400010f0eff */
[----:B------:R-:W-:-:S02]  /*36ae0*/  LEA.HI.X.SX32 R16, R16, R0, 0x1, P4 ;  /* 0x0000000010107211 */ /* 0x000fc400020f0eff */
[----:B---3--:R-:W-:-:S05]  /*36af0*/  LEA R20, P6, R14, R13, 0x1 ;  /* 0x0000000d0e147211 */ /* 0x008fca00078c08ff */
[----:B------:R4:W-:Y:S04]  /*36b00*/  STL [R1+0x1cd0], R20 ;  /* 0x001cd01401007387 */ /* 0x0009e80000100800 */
[----:B------:R-:W-:Y:S01]  /*36b10*/  STL [R1+0x1ca4], R19 ;  /* 0x001ca41301007387 */ /* 0x000fe20000100800 */
[----:B----4-:R-:W-:-:S05]  /*36b20*/  LEA R20, P1, R12, R13, 0x1 ;  /* 0x0000000d0c147211 */ /* 0x010fca00078208ff */
[----:B------:R0:W-:Y:S04]  /*36b30*/  STL [R1+0x1cd8], R20 ;  /* 0x001cd81401007387 */ /* 0x0001e80000100800 */
[----:B0-----:R-:W3:Y:S01]  /*36b40*/  LDL.LU R20, [R1+0xfc] ;  /* 0x0000fc0001147983 */ /* 0x001ee20000300800 */
[----:B------:R-:W-:-:S03]  /*36b50*/  LEA R19, P2, R11, R13, 0x1 ;  /* 0x0000000d0b137211 */ /* 0x000fc600078408ff */
[----:B------:R0:W-:Y:S04]  /*36b60*/  STL [R1+0x1cac], R18 ;  /* 0x001cac1201007387 */ /* 0x0001e80000100800 */
[----:B------:R1:W-:Y:S01]  /*36b70*/  STL [R1+0x1ce0], R19 ;  /* 0x001ce01301007387 */ /* 0x0003e20000100800 */
[----:B0-----:R-:W-:Y:S02]  /*36b80*/  LEA.HI.X.SX32 R18, R17, R0, 0x1, P3 ;  /* 0x0000000011127211 */ /* 0x001fe400018f0eff */
[-C--:B------:R-:W-:Y:S01]  /*36b90*/  LEA R17, P3, R10, R13.reuse, 0x1 ;  /* 0x0000000d0a117211 */ /* 0x080fe200078608ff */
[----:B-1----:R-:W4:Y:S04]  /*36ba0*/  LDL.LU R19, [R1+0xf8] ;  /* 0x0000f80001137983 */ /* 0x002f280000300800 */
[----:B------:R0:W-:Y:S04]  /*36bb0*/  STL [R1+0x1cb4], R18 ;  /* 0x001cb41201007387 */ /* 0x0001e80000100800 */
[----:B------:R1:W-:Y:S04]  /*36bc0*/  STL [R1+0x1ce8], R17 ;  /* 0x001ce81101007387 */ /* 0x0003e80000100800 */
[----:B0-----:R-:W4:Y:S01]  /*36bd0*/  LDL.LU R18, [R1+0xf4] ;  /* 0x0000f40001127983 */ /* 0x001f220000300800 */
[----:B-1----:R-:W-:-:S03]  /*36be0*/  LEA R17, P4, R9, R13, 0x1 ;  /* 0x0000000d09117211 */ /* 0x002fc600078808ff */
[----:B------:R0:W-:Y:S04]  /*36bf0*/  STL [R1+0x1cbc], R16 ;  /* 0x001cbc1001007387 */ /* 0x0001e80000100800 */
[----:B------:R1:W-:Y:S01]  /*36c00*/  STL [R1+0x1cf0], R17 ;  /* 0x001cf01101007387 */ /* 0x0003e20000100800 */
[-C--:B------:R-:W-:Y:S02]  /*36c10*/  LEA.HI.X.SX32 R14, R14, R0.reuse, 0x1, P6 ;  /* 0x000000000e0e7211 */ /* 0x080fe400030f0eff */
        /* <DEDUP_REMOVED lines=9> */
[-C--:B0-----:R-:W-:Y:S02]  /*36cb0*/  LEA.HI.X.SX32 R14, R12, R0.reuse, 0x1, P1 ;  /* 0x000000000c0e7211 */ /* 0x081fe400008f0eff */
[----:B------:R-:W-:Y:S01]  /*36cc0*/  LEA.HI.X.SX32 R11, R11, R0, 0x1, P2 ;  /* 0x000000000b0b7211 */ /* 0x000fe200010f0eff */
[----:B-1----:R-:W4:Y:S04]  /*36cd0*/  LDL.LU R15, [R1+0xe8] ;  /* 0x0000e800010f7983 */ /* 0x002f280000300800 */
[----:B------:R0:W-:Y:S01]  /*36ce0*/  STL [R1+0x1cd4], R14 ;  /* 0x001cd40e01007387 */ /* 0x0001e20000100800 */
[----:B------:R-:W-:-:S03]  /*36cf0*/  LEA R12, P1, R6, R13, 0x1 ;  /* 0x0000000d060c7211 */ /* 0x000fc600078208ff */
[----:B0-----:R-:W4:Y:S04]  /*36d00*/  LDL.LU R14, [R1+0xe0] ;  /* 0x0000e000010e7983 */ /* 0x001f280000300800 */
[----:B------:R0:W-:Y:S04]  /*36d10*/  STL [R1+0x1d08], R12 ;  /* 0x001d080c01007387 */ /* 0x0001e80000100800 */
[----:B------:R1:W-:Y:S01]  /*36d20*/  STL [R1+0x1cdc], R11 ;  /* 0x001cdc0b01007387 */ /* 0x0003e20000100800 */
[----:B------:R-:W-:-:S03]  /*36d30*/  LEA R22, P2, R5, R13, 0x1 ;  /* 0x0000000d05167211 */ /* 0x000fc600078408ff */
[----:B0-----:R-:W4:Y:S01]  /*36d40*/  LDL.LU R12, [R1+0xdc] ;  /* 0x0000dc00010c7983 */ /* 0x001f220000300800 */
[----:B-1----:R-:W-:-:S03]  /*36d50*/  LEA.HI.X.SX32 R11, R10, R0, 0x1, P3 ;  /* 0x000000000a0b7211 */ /* 0x002fc600018f0eff */
[----:B------:R-:W-:Y:S04]  /*36d60*/  STL [R1+0x1d10], R22 ;  /* 0x001d101601007387 */ /* 0x000fe80000100800 */
[----:B------:R0:W-:Y:S01]  /*36d70*/  STL [R1+0x1ce4], R11 ;  /* 0x001ce40b01007387 */ /* 0x0001e20000100800 */
[----:B------:R-:W-:-:S03]  /*36d80*/  LEA R10, P3, R21, R13, 0x1 ;  /* 0x0000000d150a7211 */ /* 0x000fc600078608ff */
[----:B0-----:R-:W4:Y:S01]  /*36d90*/  LDL.LU R11, [R1+0xd8] ;  /* 0x0000d800010b7983 */ /* 0x001f220000300800 */
[----:B------:R-:W-:-:S03]  /*36da0*/  LEA.HI.X.SX32 R22, R9, R0, 0x1, P4 ;  /* 0x0000000009167211 */ /* 0x000fc600020f0eff */
[----:B------:R0:W-:Y:S04]  /*36db0*/  STL [R1+0x1d18], R10 ;  /* 0x001d180a01007387 */ /* 0x0001e80000100800 */
[----:B0-----:R-:W4:Y:S01]  /*36dc0*/  LDL.LU R10, [R1+0xd0] ;  /* 0x0000d000010a7983 */ /* 0x001f220000300800 */
[----:B------:R-:W-:-:S03]  /*36dd0*/  LEA R9, P4, R3, R13, 0x1 ;  /* 0x0000000d03097211 */ /* 0x000fc600078808ff */
[----:B------:R0:W-:Y:S04]  /*36de0*/  STL [R1+0x1cec], R22 ;  /* 0x001cec1601007387 */ /* 0x0001e80000100800 */
[----:B------:R1:W-:Y:S01]  /*36df0*/  STL [R1+0x1d20], R9 ;  /* 0x001d200901007387 */ /* 0x0003e20000100800 */
[----:B0-----:R-:W-:-:S03]  /*36e00*/  LEA.HI.X.SX32 R22, R8, R0, 0x1, P5 ;  /* 0x0000000008167211 */ /* 0x001fc600028f0eff */
[----:B-1----:R-:W4:Y:S04]  /*36e10*/  LDL.LU R9, [R1+0xcc] ;  /* 0x0000cc0001097983 */ /* 0x002f280000300800 */
[----:B------:R-:W-:Y:S01]  /*36e20*/  STL [R1+0x1cf4], R22 ;  /* 0x001cf41601007387 */ /* 0x000fe20000100800 */
[----:B--2---:R-:W-:-:S05]  /*36e30*/  LEA R8, P5, R4, R13, 0x1 ;  /* 0x0000000d04087211 */ /* 0x004fca00078a08ff */
[----:B------:R0:W-:Y:S04]  /*36e40*/  STL [R1+0x1d28], R8 ;  /* 0x001d280801007387 */ /* 0x0001e80000100800 */
[----:B0-----:R-:W2:Y:S01]  /*36e50*/  LDL.LU R8, [R1+0xc4] ;  /* 0x0000c40001087983 */ /* 0x001ea20000300800 */
[-C--:B------:R-:W-:Y:S02]  /*36e60*/  LEA.HI.X.SX32 R7, R7, R0.reuse, 0x1, P6 ;  /* 0x0000000007077211 */ /* 0x080fe400030f0eff */
[----:B------:R-:W-:-:S03]  /*36e70*/  LEA.HI.X.SX32 R6, R6, R0, 0x1, P1 ;  /* 0x0000000006067211 */ /* 0x000fc600008f0eff */
[----:B------:R0:W-:Y:S01]  /*36e80*/  STL [R1+0x1cfc], R7 ;  /* 0x001cfc0701007387 */ /* 0x0001e20000100800 */
[----:B------:R-:W-:-:S03]  /*36e90*/  LEA.HI.X.SX32 R5, R5, R0, 0x1, P2 ;  /* 0x0000000005057211 */ /* 0x000fc600010f0eff */
[----:B0-----:R-:W2:Y:S01]  /*36ea0*/  LDL.LU R7, [R1+0xbc] ;  /* 0x0000bc0001077983 */ /* 0x001ea20000300800 */
        /* <DEDUP_REMOVED lines=12> */
[----:B------:R1:W-:Y:S04]  /*36f70*/  STL [R1+0x1d14], R23 ;  /* 0x001d141701007387 */ /* 0x0003e80000100800 */
[----:B------:R-:W4:Y:S01]  /*36f80*/  LDL.LU R3, [R1+0xb0] ;  /* 0x0000b00001037983 */ /* 0x000f220000300800 */
[----:B0-----:R-:W-:-:S05]  /*36f90*/  LEA R22, P3, R17, R13, 0x1 ;  /* 0x0000000d11167211 */ /* 0x001fca00078608ff */
[----:B------:R-:W-:Y:S04]  /*36fa0*/  STL [R1+0x1d48], R22 ;  /* 0x001d481601007387 */ /* 0x000fe80000100800 */
[----:B------:R0:W-:Y:S01]  /*36fb0*/  STL [R1+0x1d1c], R21 ;  /* 0x001d1c1501007387 */ /* 0x0001e20000100800 */
[----:B-1----:R-:W-:-:S05]  /*36fc0*/  LEA R23, P4, R16, R13, 0x1 ;  /* 0x0000000d10177211 */ /* 0x002fca00078808ff */
[----:B------:R-:W-:Y:S01]  /*36fd0*/  STL [R1+0x1d50], R23 ;  /* 0x001d501701007387 */ /* 0x000fe20000100800 */
[----:B0-----:R-:W-:-:S03]  /*36fe0*/  LEA.HI.X.SX32 R21, R4, R0, 0x1, P5 ;  /* 0x0000000004157211 */ /* 0x001fc600028f0eff */
[----:B------:R-:W4:Y:S04]  /*36ff0*/  LDL.LU R4, [R1+0xac] ;  /* 0x0000ac0001047983 */ /* 0x000f280000300800 */
[----:B------:R0:W-:Y:S01]  /*37000*/  STL [R1+0x1d24], R21 ;  /* 0x001d241501007387 */ /* 0x0001e20000100800 */
[----:B------:R-:W-:Y:S02]  /*37010*/  LEA R22, P5, R15, R13, 0x1 ;  /* 0x0000000d0f167211 */ /* 0x000fe400078a08ff */
[----:B0-----:R-:W-:-:S03]  /*37020*/  LEA.HI.X.SX32 R21, R20, R0, 0x1, P6 ;  /* 0x0000000014157211 */ /* 0x001fc600030f0eff */
[----:B------:R-:W-:Y:S01]  /*37030*/  STL [R1+0x1d58], R22 ;  /* 0x001d581601007387 */ /* 0x000fe20000100800 */
[----:B------:R-:W-:-:S03]  /*37040*/  LEA R20, P6, R14, R13, 0x1 ;  /* 0x0000000d0e147211 */ /* 0x000fc600078c08ff */
[----:B------:R-:W-:Y:S04]  /*37050*/  STL [R1+0x1d2c], R21 ;  /* 0x001d2c1501007387 */ /* 0x000fe80000100800 */
[----:B------:R-:W4:Y:S01]  /*37060*/  LDL.LU R24, [R1+0xa8] ;  /* 0x0000a80001187983 */ /* 0x000f220000300800 */
[----:B------:R-:W-:-:S03]  /*37070*/  LEA.HI.X.SX32 R19, R19, R0, 0x1, P1 ;  /* 0x0000000013137211 */ /* 0x000fc600008f0eff */
[----:B------:R0:W-:Y:S01]  /*37080*/  STL [R1+0x1d60], R20 ;  /* 0x001d601401007387 */ /* 0x0001e20000100800 */
[----:B------:R-:W-:-:S03]  /*37090*/  LEA.HI.X.SX32 R18, R18, R0, 0x1, P2 ;  /* 0x0000000012127211 */ /* 0x000fc600010f0eff */
[----:B------:R1:W-:Y:S01]  /*370a0*/  STL [R1+0x1d34], R19 ;  /* 0x001d341301007387 */ /* 0x0003e20000100800 */
[----:B0-----:R-:W-:-:S05]  /*370b0*/  LEA R20, P1, R12, R13, 0x1 ;  /* 0x0000000d0c147211 */ /* 0x001fca00078208ff */
[----:B------:R-:W-:Y:S04]  /*370c0*/  STL [R1+0x1d68], R20 ;  /* 0x001d681401007387 */ /* 0x000fe80000100800 */
[----:B------:R-:W4:Y:S04]  /*370d0*/  LDL.LU R23, [R1+0xa4] ;  /* 0x0000a40001177983 */ /* 0x000f280000300800 */
[----:B------:R0:W-:Y:S01]  /*370e0*/  STL [R1+0x1d3c], R18 ;  /* 0x001d3c1201007387 */ /* 0x0001e20000100800 */
[----:B-1----:R-:W-:Y:S02]  /*370f0*/  LEA R19, P2, R11, R13, 0x1 ;  /* 0x0000000d0b137211 */ /* 0x002fe400078408ff */
        /* <DEDUP_REMOVED lines=8> */
[----:B------:R-:W-:Y:S01]  /*37180*/  STL [R1+0x1d4c], R16 ;  /* 0x001d4c1001007387 */ /* 0x000fe20000100800 */
[----:B0-----:R-:W-:-:S05]  /*37190*/  LEA R17, P4, R9, R13, 0x1 ;  /* 0x0000000d09117211 */ /* 0x001fca00078808ff */
[----:B------:R-:W-:Y:S04]  /*371a0*/  STL [R1+0x1d80], R17 ;  /* 0x001d801101007387 */ /* 0x000fe80000100800 */
[----:B------:R-:W4:Y:S04]  /*371b0*/  LDL.LU R21, [R1+0x9c] ;  /* 0x00009c0001157983 */ /* 0x000f280000300800 */
[----:B------:R0:W-:Y:S02]  /*371c0*/  STL [R1+0x1d54], R15 ;  /* 0x001d540f01007387 */ /* 0x0001e40000100800 */
[----:B0-----:R-:W-:-:S02]  /*371d0*/  LEA.HI.X.SX32 R15, R14, R0, 0x1, P6 ;  /* 0x000000000e0f7211 */ /* 0x001fc400030f0eff */
[----:B--2---:R-:W-:-:S05]  /*371e0*/  LEA R16, P5, R8, R13, 0x1 ;  /* 0x0000000d08107211 */ /* 0x004fca00078a08ff */
[----:B------:R-:W-:Y:S04]  /*371f0*/  STL [R1+0x1d88], R16 ;  /* 0x001d881001007387 */ /* 0x000fe80000100800 */
[----:B------:R-:W-:Y:S04]  /*37200*/  STL [R1+0x1d5c], R15 ;  /* 0x001d5c0f01007387 */ /* 0x000fe80000100800 */
[----:B------:R-:W2:Y:S01]  /*37210*/  LDL.LU R20, [R1+0x98] ;  /* 0x0000980001147983 */ /* 0x000ea20000300800 */
[----:B------:R-:W-:Y:S02]  /*37220*/  LEA.HI.X.SX32 R12, R12, R0, 0x1, P1 ;  /* 0x000000000c0c7211 */ /* 0x000fe400008f0eff */
[----:B------:R-:W-:-:S02]  /*37230*/  LEA R14, P6, R7, R13, 0x1 ;  /* 0x0000000d070e7211 */ /* 0x000fc400078c08ff */
[----:B------:R-:W-:-:S03]  /*37240*/  LEA.HI.X.SX32 R11, R11, R0, 0x1, P2 ;  /* 0x000000000b0b7211 */ /* 0x000fc600010f0eff */
[----:B------:R3:W-:Y:S04]  /*37250*/  STL [R1+0x1d90], R14 ;  /* 0x001d900e01007387 */ /* 0x0007e80000100800 */
[----:B------:R4:W-:Y:S01]  /*37260*/  STL [R1+0x1d64], R12 ;  /* 0x001d640c01007387 */ /* 0x0009e20000100800 */
[-C--:B------:R-:W-:Y:S02]  /*37270*/  LEA.HI.X.SX32 R9, R9, R0.reuse, 0x1, P4 ;  /* 0x0000000009097211 */ /* 0x080fe400020f0eff */
[----:B------:R-:W-:Y:S02]  /*37280*/  LEA.HI.X.SX32 R7, R7, R0, 0x1, P6 ;  /* 0x0000000007077211 */ /* 0x000fe400030f0eff */
[----:B---3--:R-:W-:-:S05]  /*37290*/  LEA R14, P1, R6, R13, 0x1 ;  /* 0x0000000d060e7211 */ /* 0x008fca00078208ff */
[----:B------:R-:W-:Y:S04]  /*372a0*/  STL [R1+0x1d98], R14 ;  /* 0x001d980e01007387 */ /* 0x000fe80000100800 */
[----:B------:R-:W3:Y:S04]  /*372b0*/  LDL.LU R19, [R1+0x94] ;  /* 0x0000940001137983 */ /* 0x000ee80000300800 */
[----:B------:R0:W-:Y:S01]  /*372c0*/  STL [R1+0x1d6c], R11 ;  /* 0x001d6c0b01007387 */ /* 0x0001e20000100800 */
[----:B----4-:R-:W-:Y:S02]  /*372d0*/  LEA R12, P2, R5, R13, 0x1 ;  /* 0x0000000d050c7211 */ /* 0x010fe400078408ff */
[----:B0-----:R-:W-:-:S03]  /*372e0*/  LEA.HI.X.SX32 R11, R10, R0, 0x1, P3 ;  /* 0x000000000a0b7211 */ /* 0x001fc600018f0eff */
[----:B------:R-:W-:Y:S04]  /*372f0*/  STL [R1+0x1da0], R12 ;  /* 0x001da00c01007387 */ /* 0x000fe80000100800 */
[----:B------:R-:W4:Y:S01]  /*37300*/  LDL.LU R18, [R1+0x8c] ;  /* 0x00008c0001127983 */ /* 0x000f220000300800 */
[----:B------:R-:W-:-:S03]  /*37310*/  LEA R10, P3, R3, R13, 0x1 ;  /* 0x0000000d030a7211 */ /* 0x000fc600078608ff */
[----:B------:R-:W-:Y:S04]  /*37320*/  STL [R1+0x1d74], R11 ;  /* 0x001d740b01007387 */ /* 0x000fe80000100800 */
[----:B------:R-:W4:Y:S04]  /*37330*/  LDL.LU R17, [R1+0x88] ;  /* 0x0000880001117983 */ /* 0x000f280000300800 */
[----:B------:R-:W-:Y:S04]  /*37340*/  STL [R1+0x1da8], R10 ;  /* 0x001da80a01007387 */ /* 0x000fe80000100800 */
[----:B------:R-:W4:Y:S04]  /*37350*/  LDL.LU R16, [R1+0x84] ;  /* 0x0000840001107983 */ /* 0x000f280000300800 */
[----:B------:R0:W-:Y:S04]  /*37360*/  STL [R1+0x1d7c], R9 ;  /* 0x001d7c0901007387 */ /* 0x0001e80000100800 */
[----:B------:R-:W4:Y:S01]  /*37370*/  LDL.LU R15, [R1+0x7c] ;  /* 0x00007c00010f7983 */ /* 0x000f220000300800 */
[----:B0-----:R-:W-:-:S02]  /*37380*/  LEA.HI.X.SX32 R9, R8, R0, 0x1, P5 ;  /* 0x0000000008097211 */ /* 0x001fc400028f0eff */
[----:B------:R-:W-:-:S05]  /*37390*/  LEA R10, P4, R4, R13, 0x1 ;  /* 0x0000000d040a7211 */ /* 0x000fca00078808ff */
[----:B------:R0:W-:Y:S04]  /*373a0*/  STL [R1+0x1db0], R10 ;  /* 0x001db00a01007387 */ /* 0x0001e80000100800 */
[----:B------:R-:W4:Y:S04]  /*373b0*/  LDL.LU R14, [R1+0x74] ;  /* 0x00007400010e7983 */ /* 0x000f280000300800 */
[----:B------:R-:W-:Y:S04]  /*373c0*/  STL [R1+0x1d84], R9 ;  /* 0x001d840901007387 */ /* 0x000fe80000100800 */
[----:B------:R-:W4:Y:S01]  /*373d0*/  LDL.LU R12, [R1+0x70] ;  /* 0x00007000010c7983 */ /* 0x000f220000300800 */
[----:B------:R-:W-:-:S05]  /*373e0*/  LEA R8, P5, R24, R13, 0x1 ;  /* 0x0000000d18087211 */ /* 0x000fca00078a08ff */
[----:B------:R-:W-:Y:S04]  /*373f0*/  STL [R1+0x1db8], R8 ;  /* 0x001db80801007387 */ /* 0x000fe80000100800 */
[----:B------:R-:W4:Y:S04]  /*37400*/  LDL.LU R11, [R1+0x68] ;  /* 0x00006800010b7983 */ /* 0x000f280000300800 */
[----:B------:R1:W-:Y:S04]  /*37410*/  STL [R1+0x1d8c], R7 ;  /* 0x001d8c0701007387 */ /* 0x0003e80000100800 */
[----:B0-----:R-:W4:Y:S01]  /*37420*/  LDL.LU R10, [R1+0x60] ;  /* 0x00006000010a7983 */ /* 0x001f220000300800 */
[----:B------:R-:W-:-:S02]  /*37430*/  LEA.HI.X.SX32 R5, R5, R0, 0x1, P2 ;  /* 0x0000000005057211 */ /* 0x000fc400010f0eff */
[----:B-1----:R-:W-:Y:S02]  /*37440*/  LEA.HI.X.SX32 R7, R6, R0, 0x1, P1 ;  /* 0x0000000006077211 */ /* 0x002fe400008f0eff */
[----:B------:R-:W-:-:S05]  /*37450*/  LEA R8, P6, R23, R13, 0x1 ;  /* 0x0000000d17087211 */ /* 0x000fca00078c08ff */
[----:B------:R0:W-:Y:S04]  /*37460*/  STL [R1+0x1dc0], R8 ;  /* 0x001dc00801007387 */ /* 0x0001e80000100800 */
[----:B------:R-:W4:Y:S04]  /*37470*/  LDL.LU R9, [R1+0x58] ;  /* 0x0000580001097983 */ /* 0x000f280000300800 */
[----:B------:R1:W-:Y:S04]  /*37480*/  STL [R1+0x1d94], R7 ;  /* 0x001d940701007387 */ /* 0x0003e80000100800 */
[----:B0-----:R-:W4:Y:S01]  /*37490*/  LDL.LU R8, [R1+0x54] ;  /* 0x0000540001087983 */ /* 0x001f220000300800 */
[----:B------:R-:W-:-:S05]  /*374a0*/  LEA R6, P1, R22, R13, 0x1 ;  /* 0x0000000d16067211 */ /* 0x000fca00078208ff */
[----:B------:R0:W-:Y:S04]  /*374b0*/  STL [R1+0x1dc8], R6 ;  /* 0x001dc80601007387 */ /* 0x0001e80000100800 */
[----:B-1----:R-:W4:Y:S04]  /*374c0*/  LDL.LU R7, [R1+0x50] ;  /* 0x0000500001077983 */ /* 0x002f280000300800 */
[----:B------:R1:W-:Y:S04]  /*374d0*/  STL [R1+0x1d9c], R5 ;  /* 0x001d9c0501007387 */ /* 0x0003e80000100800 */
[----:B0-----:R-:W4:Y:S01]  /*374e0*/  LDL.LU R6, [R1+0x48] ;  /* 0x0000480001067983 */ /* 0x001f220000300800 */
[----:B------:R-:W-:-:S02]  /*374f0*/  LEA R25, P2, R21, R13, 0x1 ;  /* 0x0000000d15197211 */ /* 0x000fc400078408ff */
[----:B-1----:R-:W-:-:S03]  /*37500*/  LEA.HI.X.SX32 R5, R3, R0, 0x1, P3 ;  /* 0x0000000003057211 */ /* 0x002fc600018f0eff */
[----:B------:R0:W-:Y:S04]  /*37510*/  STL [R1+0x1dd0], R25 ;  /* 0x001dd01901007387 */ /* 0x0001e80000100800 */
[----:B------:R-:W4:Y:S04]  /*37520*/  LDL.LU R3, [R1+0x4c] ;  /* 0x00004c0001037983 */ /* 0x000f280000300800 */
[----:B------:R1:W-:Y:S01]  /*37530*/  STL [R1+0x1da4], R5 ;  /* 0x001da40501007387 */ /* 0x0003e20000100800 */
[----:B0-----:R-:W-:-:S03]  /*37540*/  LEA.HI.X.SX32 R25, R4, R0, 0x1, P4 ;  /* 0x0000000004197211 */ /* 0x001fc600020f0eff */
[----:B-1----:R-:W4:Y:S01]  /*37550*/  LDL.LU R5, [R1+0x44] ;  /* 0x0000440001057983 */ /* 0x002f220000300800 */
[----:B--2---:R-:W-:-:S05]  /*37560*/  LEA R26, P3, R20, R13, 0x1 ;  /* 0x0000000d141a7211 */ /* 0x004fca00078608ff */
[----:B------:R-:W-:Y:S04]  /*37570*/  STL [R1+0x1dd8], R26 ;  /* 0x001dd81a01007387 */ /* 0x000fe80000100800 */
[----:B------:R-:W2:Y:S04]  /*37580*/  LDL.LU R4, [R1+0x38] ;  /* 0x0000380001047983 */ /* 0x000ea80000300800 */
[----:B------:R0:W-:Y:S01]  /*37590*/  STL [R1+0x1dac], R25 ;  /* 0x001dac1901007387 */ /* 0x0001e20000100800 */
[-C--:B------:R-:W-:Y:S02]  /*375a0*/  LEA.HI.X.SX32 R23, R23, R0.reuse, 0x1, P6 ;  /* 0x0000000017177211 */ /* 0x080fe400030f0eff */
[----:B0-----:R-:W-:-:S02]  /*375b0*/  LEA.HI.X.SX32 R25, R24, R0, 0x1, P5 ;  /* 0x0000000018197211 */ /* 0x001fc400028f0eff */
[----:B------:R-:W-:Y:S02]  /*375c0*/  LEA.HI.X.SX32 R20, R20, R0, 0x1, P3 ;  /* 0x0000000014147211 */ /* 0x000fe400018f0eff */
[----:B---3--:R-:W-:-:S05]  /*375d0*/  LEA R26, P4, R19, R13, 0x1 ;  /* 0x0000000d131a7211 */ /* 0x008fca00078808ff */
[----:B------:R-:W-:Y:S04]  /*375e0*/  STL [R1+0x1de0], R26 ;  /* 0x001de01a01007387 */ /* 0x000fe80000100800 */
[----:B------:R0:W-:Y:S01]  /*375f0*/  STL [R1+0x1db4], R25 ;  /* 0x001db41901007387 */ /* 0x0001e20000100800 */
[-C--:B----4-:R-:W-:Y:S02]  /*37600*/  LEA R24, P5, R18, R13.reuse, 0x1 ;  /* 0x0000000d12187211 */ /* 0x090fe400078a08ff */
[----:B0-----:R-:W-:-:S03]  /*37610*/  LEA R25, P6, R17, R13, 0x1 ;  /* 0x0000000d11197211 */ /* 0x001fc600078c08ff */
[----:B------:R0:W-:Y:S04]  /*37620*/  STL [R1+0x1de8], R24 ;  /* 0x001de81801007387 */ /* 0x0001e80000100800 */
[----:B------:R1:W-:Y:S04]  /*37630*/  STL [R1+0x1dbc], R23 ;  /* 0x001dbc1701007387 */ /* 0x0003e80000100800 */
[----:B------:R-:W-:Y:S01]  /*37640*/  STL [R1+0x1df0], R25 ;  /* 0x001df01901007387 */ /* 0x000fe20000100800 */
[----:B0-----:R-:W-:Y:S02]  /*37650*/  LEA.HI.X.SX32 R24, R22, R0, 0x1, P1 ;  /* 0x0000000016187211 */ /* 0x001fe400008f0eff */
[----:B-1----:R-:W-:-:S02]  /*37660*/  LEA R23, P1, R16, R13, 0x1 ;  /* 0x0000000d10177211 */ /* 0x002fc400078208ff */
[-C--:B------:R-:W-:Y:S02]  /*37670*/  LEA.HI.X.SX32 R22, R21, R0.reuse, 0x1, P2 ;  /* 0x0000000015167211 */ /* 0x080fe400010f0eff */
[----:B------:R-:W-:Y:S01]  /*37680*/  LEA R21, P2, R15, R13, 0x1 ;  /* 0x0000000d0f157211 */ /* 0x000fe200078408ff */
[----:B------:R-:W-:Y:S04]  /*37690*/  STL [R1+0x1dc4], R24 ;  /* 0x001dc41801007387 */ /* 0x000fe80000100800 */
[----:B------:R-:W-:Y:S04]  /*376a0*/  STL [R1+0x1df8], R23 ;  /* 0x001df81701007387 */ /* 0x000fe80000100800 */
[----:B------:R0:W-:Y:S04]  /*376b0*/  STL [R1+0x1dcc], R22 ;  /* 0x001dcc1601007387 */ /* 0x0001e80000100800 */
[----:B------:R1:W-:Y:S04]  /*376c0*/  STL [R1+0x1e00], R21 ;  /* 0x001e001501007387 */ /* 0x0003e80000100800 */
[----:B------:R3:W-:Y:S01]  /*376d0*/  STL [R1+0x1dd4], R20 ;  /* 0x001dd41401007387 */ /* 0x0007e20000100800 */
[----:B------:R-:W-:-:S02]  /*376e0*/  LEA.HI.X.SX32 R17, R17, R0, 0x1, P6 ;  /* 0x0000000011117211 */ /* 0x000fc400030f0eff */
[-C--:B0-----:R-:W-:Y:S02]  /*376f0*/  LEA R22, P3, R14, R13.reuse, 0x1 ;  /* 0x0000000d0e167211 */ /* 0x081fe400078608ff */
[-C--:B-1----:R-:W-:Y:S02]  /*37700*/  LEA.HI.X.SX32 R21, R19, R0.reuse, 0x1, P4 ;  /* 0x0000000013157211 */ /* 0x082fe400020f0eff */
[----:B---3--:R-:W-:Y:S02]  /*37710*/  LEA R20, P4, R12, R13, 0x1 ;  /* 0x0000000d0c147211 */ /* 0x008fe400078808ff */
[-C--:B------:R-:W-:Y:S01]  /*37720*/  LEA.HI.X.SX32 R19, R18, R0.reuse, 0x1, P5 ;  /* 0x0000000012137211 */ /* 0x080fe200028f0eff */
[----:B------:R-:W-:Y:S04]  /*37730*/  STL [R1+0x1e08], R22 ;  /* 0x001e081601007387 */ /* 0x000fe80000100800 */
[----:B------:R-:W-:Y:S04]  /*37740*/  STL [R1+0x1ddc], R21 ;  /* 0x001ddc1501007387 */ /* 0x000fe80000100800 */
[----:B------:R-:W-:Y:S04]  /*37750*/  STL [R1+0x1e10], R20 ;  /* 0x001e101401007387 */ /* 0x000fe80000100800 */
[----:B------:R0:W-:Y:S01]  /*37760*/  STL [R1+0x1de4], R19 ;  /* 0x001de41301007387 */ /* 0x0001e20000100800 */
[----:B------:R-:W-:-:S02]  /*37770*/  LEA.HI.X.SX32 R14, R14, R0, 0x1, P3 ;  /* 0x000000000e0e7211 */ /* 0x000fc400018f0eff */
[-C--:B------:R-:W-:Y:S02]  /*37780*/  LEA R18, P5, R11, R13.reuse, 0x1 ;  /* 0x0000000d0b127211 */ /* 0x080fe400078a08ff */
[----:B0-----:R-:W-:-:S03]  /*37790*/  LEA R19, P6, R10, R13, 0x1 ;  /* 0x0000000d0a137211 */ /* 0x001fc600078c08ff */
[----:B------:R0:W-:Y:S04]  /*377a0*/  STL [R1+0x1e18], R18 ;  /* 0x001e181201007387 */ /* 0x0001e80000100800 */
[----:B------:R1:W-:Y:S04]  /*377b0*/  STL [R1+0x1dec], R17 ;  /* 0x001dec1101007387 */ /* 0x0003e80000100800 */
[----:B------:R-:W-:Y:S01]  /*377c0*/  STL [R1+0x1e20], R19 ;  /* 0x001e201301007387 */ /* 0x000fe20000100800 */
[-C--:B0-----:R-:W-:Y:S02]  /*377d0*/  LEA.HI.X.SX32 R18, R16, R0.reuse, 0x1, P1 ;  /* 0x0000000010127211 */ /* 0x081fe400008f0eff */
[----:B------:R-:W-:-:S02]  /*377e0*/  LEA.HI.X.SX32 R16, R15, R0, 0x1, P2 ;  /* 0x000000000f107211 */ /* 0x000fc400010f0eff */
[-C--:B-1----:R-:W-:Y:S01]  /*377f0*/  LEA R17, P1, R9, R13.reuse, 0x1 ;  /* 0x0000000d09117211 */ /* 0x082fe200078208ff */
[----:B------:R-:W-:Y:S04]  /*37800*/  STL [R1+0x1df4], R18 ;  /* 0x001df41201007387 */ /* 0x000fe80000100800 */
[----:B------:R-:W-:Y:S01]  /*37810*/  STL [R1+0x1e28], R17 ;  /* 0x001e281101007387 */ /* 0x000fe20000100800 */
[----:B------:R-:W-:-:S03]  /*37820*/  LEA R15, P2, R8, R13, 0x1 ;  /* 0x0000000d080f7211 */ /* 0x000fc600078408ff */
[----:B------:R0:W-:Y:S04]  /*37830*/  STL [R1+0x1dfc], R16 ;  /* 0x001dfc1001007387 */ /* 0x0001e80000100800 */
[----:B------:R1:W-:Y:S04]  /*37840*/  STL [R1+0x1e2c], R15 ;  /* 0x001e2c0f01007387 */ /* 0x0003e80000100800 */
[----:B------:R3:W-:Y:S01]  /*37850*/  STL [R1+0x1e04], R14 ;  /* 0x001e040e01007387 */ /* 0x0007e20000100800 */
[----:B0-----:R-:W-:Y:S02]  /*37860*/  LEA R16, P3, R7, R13, 0x1 ;  /* 0x0000000d07107211 */ /* 0x001fe400078608ff */
[----:B-1----:R-:W-:-:S02]  /*37870*/  LEA.HI.X.SX32 R15, R12, R0, 0x1, P4 ;  /* 0x000000000c0f7211 */ /* 0x002fc400020f0eff */
[-C--:B------:R-:W-:Y:S02]  /*37880*/  LEA.HI.X.SX32 R12, R11, R0.reuse, 0x1, P5 ;  /* 0x000000000b0c7211 */ /* 0x080fe400028f0eff */
[----:B---3--:R-:W-:Y:S01]  /*37890*/  LEA R14, P4, R6, R13, 0x1 ;  /* 0x0000000d060e7211 */ /* 0x008fe200078808ff */
[----:B------:R-:W-:Y:S01]  /*378a0*/  STL [R1+0x1e30], R16 ;  /* 0x001e301001007387 */ /* 0x000fe20000100800 */
[----:B------:R-:W-:-:S03]  /*378b0*/  LEA.HI.X.SX32 R10, R10, R0, 0x1, P6 ;  /* 0x000000000a0a7211 */ /* 0x000fc600030f0eff */
[----:B------:R-:W-:Y:S04]  /*378c0*/  STL [R1+0x1e0c], R15 ;  /* 0x001e0c0f01007387 */ /* 0x000fe80000100800 */
[----:B------:R-:W-:Y:S04]  /*378d0*/  STL [R1+0x1e3c], R14 ;  /* 0x001e3c0e01007387 */ /* 0x000fe80000100800 */
[----:B------:R0:W-:Y:S01]  /*378e0*/  STL [R1+0x1e14], R12 ;  /* 0x001e140c01007387 */ /* 0x0001e20000100800 */
[----:B------:R-:W-:-:S05]  /*378f0*/  LEA R11, P5, R3, R13, 0x1 ;  /* 0x0000000d030b7211 */ /* 0x000fca00078a08ff */
[----:B------:R1:W-:Y:S04]  /*37900*/  STL [R1+0x1e34], R11 ;  /* 0x001e340b01007387 */ /* 0x0003e80000100800 */
[----:B------:R2:W-:Y:S01]  /*37910*/  STL [R1+0x1e1c], R10 ;  /* 0x001e1c0a01007387 */ /* 0x0005e20000100800 */
[----:B0-----:R-:W-:Y:S02]  /*37920*/  LEA R12, P6, R5, R13, 0x1 ;  /* 0x0000000d050c7211 */ /* 0x001fe400078c08ff */
[-C--:B-1----:R-:W-:Y:S02]  /*37930*/  LEA.HI.X.SX32 R11, R9, R0.reuse, 0x1, P1 ;  /* 0x00000000090b7211 */ /* 0x082fe400008f0eff */
[-C--:B------:R-:W-:Y:S02]  /*37940*/  LEA.HI.X.SX32 R9, R8, R0.reuse, 0x1, P2 ;  /* 0x0000000008097211 */ /* 0x080fe400010f0eff */
[-C--:B------:R-:W-:Y:S01]  /*37950*/  LEA.HI.X.SX32 R8, R7, R0.reuse, 0x1, P3 ;  /* 0x0000000007087211 */ /* 0x080fe200018f0eff */
[----:B------:R-:W-:Y:S01]  /*37960*/  STL [R1+0x1e38], R12 ;  /* 0x001e380c01007387 */ /* 0x000fe20000100800 */
[----:B------:R-:W-:-:S03]  /*37970*/  LEA.HI.X.SX32 R7, R6, R0, 0x1, P4 ;  /* 0x0000000006077211 */ /* 0x000fc600020f0eff */
[----:B------:R-:W-:Y:S01]  /*37980*/  STL [R1+0x1e24], R11 ;  /* 0x001e240b01007387 */ /* 0x000fe20000100800 */
[-C--:B------:R-:W-:Y:S02]  /*37990*/  LEA.HI.X.SX32 R6, R3, R0.reuse, 0x1, P5 ;  /* 0x0000000003067211 */ /* 0x080fe400028f0eff */
[----:B------:R-:W-:Y:S02]  /*379a0*/  LEA.HI.X.SX32 R5, R5, R0, 0x1, P6 ;  /* 0x0000000005057211 */ /* 0x000fe400030f0eff */
[----:B--2---:R-:W-:-:S05]  /*379b0*/  LEA R10, P1, R4, R13, 0x1 ;  /* 0x0000000d040a7211 */ /* 0x004fca00078208ff */
[----:B------:R-:W-:Y:S04]  /*379c0*/  STL [R1+0xfac], R10 ;  /* 0x000fac0a01007387 */ /* 0x000fe80000100800 */
[----:B------:R-:W-:Y:S04]  /*379d0*/  STL [R1+0xf9c], R9 ;  /* 0x000f9c0901007387 */ /* 0x000fe80000100800 */
[----:B------:R-:W-:Y:S01]  /*379e0*/  STL [R1+0xfa0], R8 ;  /* 0x000fa00801007387 */ /* 0x000fe20000100800 */
[----:B------:R-:W-:-:S03]  /*379f0*/  LEA.HI.X.SX32 R4, R4, R0, 0x1, P1 ;  /* 0x0000000004047211 */ /* 0x000fc600008f0eff */
[----:B------:R-:W-:Y:S01]  /*37a00*/  STL [R1+0xfb0], R7 ;  /* 0x000fb00701007387 */ /* 0x000fe20000100800 */
[----:B------:R-:W-:-:S03]  /*37a10*/  LEA.HI.X.SX32 R0, R2, UR13, 0x1, P0 ;  /* 0x0000000d02007c11 */ /* 0x000fc600080f0eff */
[----:B------:R-:W-:Y:S04]  /*37a20*/  STL [R1+0xfa4], R6 ;  /* 0x000fa40601007387 */ /* 0x000fe80000100800 */
[----:B------:R-:W-:Y:S04]  /*37a30*/  STL [R1+0xfa8], R5 ;  /* 0x000fa80501007387 */ /* 0x000fe80000100800 */
[----:B------:R-:W2:Y:S04]  /*37a40*/  LDL.LU R2, [R1+0x1fc8] ;  /* 0x001fc80001027983 */ /* 0x000ea80000300800 */
[----:B------:R0:W-:Y:S04]  /*37a50*/  STL [R1+0xda0], R4 ;  /* 0x000da00401007387 */ /* 0x0001e80000100800 */
[----:B------:R1:W-:Y:S04]  /*37a60*/  STL [R1+0xd8c], R0 ;  /* 0x000d8c0001007387 */ /* 0x0003e80000100800 */
[----:B------:R-:W-:Y:S04]  /*37a70*/  STL [R1+0xd9c], RZ ;  /* 0x000d9cff01007387 */ /* 0x000fe80000100800 */
        /* <DEDUP_REMOVED lines=405> */
[----:B------:R-:W-:Y:S01]  /*393d0*/  STL [R1+0x364], RZ ;  /* 0x000364ff01007387 */ /* 0x000fe20000100800 */
[----:B------:R-:W3:Y:S03]  /*393e0*/  S2R R3, SR_TID.X ;  /* 0x0000000000037919 */ /* 0x000ee60000002100 */
        /* <DEDUP_REMOVED lines=17> */
[----:B0-----:R-:W0:Y:S03]  /*39500*/  LDC R4, c[0x0][0x3a8] ;  /* 0x0000ea00ff047b82 */ /* 0x001e260000000800 */
[----:B------:R-:W-:Y:S01]  /*39510*/  STL [R1+0x32c], RZ ;  /* 0x00032cff01007387 */ /* 0x000fe20000100800 */
[----:B------:R-:W-:-:S02]  /*39520*/  USHF.R.S32.HI UR7, URZ, 0x1f, UR4 ;  /* 0x0000001fff077899 */ /* 0x000fc40008011404 */
[----:B------:R-:W-:Y:S01]  /*39530*/  USHF.L.U32 UR6, UR6, 0x6, URZ ;  /* 0x0000000606067899 */ /* 0x000fe200080006ff */
[C---:B---3--:R-:W-:Y:S01]  /*39540*/  LOP3.LUT R5, R3.reuse, 0x3f, RZ, 0xc0, !PT ;  /* 0x0000003f03057812 */ /* 0x048fe200078ec0ff */
[----:B------:R-:W-:-:S04]  /*39550*/  IMAD.SHL.U32 R3, R3, 0x20, RZ ;  /* 0x0000002003037824 */ /* 0x000fc800078e00ff */
[----:B-1----:R-:W-:Y:S01]  /*39560*/  IMAD.SHL.U32 R0, R5, 0x2, RZ ;  /* 0x0000000205007824 */ /* 0x002fe200078e00ff */
[----:B------:R-:W-:Y:S01]  /*39570*/  LOP3.LUT R3, R3, 0x400, RZ, 0xc0, !PT ;  /* 0x0000040003037812 */ /* 0x000fe200078ec0ff */
[C---:B0-----:R-:W-:Y:S01]  /*39580*/  IMAD.SHL.U32 R5, R4.reuse, 0x40, RZ ;  /* 0x0000004004057824 */ /* 0x041fe200078e00ff */
[----:B------:R-:W-:Y:S01]  /*39590*/  ULEA.HI UR7, UR7, UR4, URZ, 0x6 ;  /* 0x0000000407077291 */ /* 0x000fe2000f8f30ff */
[C---:B------:R-:W-:Y:S01]  /*395a0*/  IMAD R6, R4.reuse, 0x3e, RZ ;  /* 0x0000003e04067824 */ /* 0x040fe200078e02ff */
[----:B------:R-:W-:Y:S01]  /*395b0*/  USHF.R.S32.HI UR4, URZ, 0x1f, UR6 ;  /* 0x0000001fff047899 */ /* 0x000fe20008011406 */
[----:B------:R0:W-:Y:S01]  /*395c0*/  STL [R1+0x1fb4], R3 ;  /* 0x001fb40301007387 */ /* 0x0001e20000100800 */
[C---:B------:R-:W-:Y:S01]  /*395d0*/  IMAD R7, R4.reuse, 0x3a, RZ ;  /* 0x0000003a04077824 */ /* 0x040fe200078e02ff */
[----:B------:R-:W-:Y:S01]  /*395e0*/  USHF.L.U32 UR10, UR6, 0x1, URZ ;  /* 0x00000001060a7899 */ /* 0x000fe200080006ff */
[C---:B------:R-:W-:Y:S01]  /*395f0*/  IMAD R8, R4.reuse, 0x36, RZ ;  /* 0x0000003604087824 */ /* 0x040fe200078e02ff */
[----:B------:R-:W-:Y:S01]  /*39600*/  USHF.R.S32.HI UR7, URZ, 0x6, UR7 ;  /* 0x00000006ff077899 */ /* 0x000fe20008011407 */
[----:B------:R-:W-:-:S02]  /*39610*/  IMAD R9, R4, 0x32, RZ ;  /* 0x0000003204097824 */ /* 0x000fc400078e02ff */
[C---:B------:R-:W-:Y:S02]  /*39620*/  IMAD R10, R4.reuse, 0x2e, RZ ;  /* 0x0000002e040a7824 */ /* 0x040fe400078e02ff */
[C---:B------:R-:W-:Y:S01]  /*39630*/  IMAD R11, R4.reuse, 0x2a, RZ ;  /* 0x0000002a040b7824 */ /* 0x040fe200078e02ff */
[----:B0-----:R-:W-:Y:S01]  /*39640*/  SHF.R.S32.HI R3, RZ, 0x1f, R5 ;  /* 0x0000001fff037819 */ /* 0x001fe20000011405 */
[C---:B------:R-:W-:Y:S02]  /*39650*/  IMAD R12, R4.reuse, 0x26, RZ ;  /* 0x00000026040c7824 */ /* 0x040fe400078e02ff */
[C---:B------:R-:W-:Y:S01]  /*39660*/  IMAD R13, R4.reuse, 0x22, RZ ;  /* 0x00000022040d7824 */ /* 0x040fe200078e02ff */
[----:B------:R-:W-:Y:S01]  /*39670*/  SHF.L.U64.HI R3, R5, 0x1, R3 ;  /* 0x0000000105037819 */ /* 0x000fe20000010203 */
[C---:B------:R-:W-:Y:S02]  /*39680*/  IMAD R14, R4.reuse, 0x3c, RZ ;  /* 0x0000003c040e7824 */ /* 0x040fe400078e02ff */
[----:B------:R-:W-:-:S02]  /*39690*/  IMAD R15, R4, 0x1e, RZ ;  /* 0x0000001e040f7824 */ /* 0x000fc400078e02ff */
[C---:B------:R-:W-:Y:S02]  /*396a0*/  IMAD R16, R4.reuse, 0x34, RZ ;  /* 0x0000003404107824 */ /* 0x040fe400078e02ff */
[C---:B------:R-:W-:Y:S02]  /*396b0*/  IMAD R17, R4.reuse, 0x1a, RZ ;  /* 0x0000001a04117824 */ /* 0x040fe400078e02ff */
[C---:B------:R-:W-:Y:S02]  /*396c0*/  IMAD R18, R4.reuse, 0x2c, RZ ;  /* 0x0000002c04127824 */ /* 0x040fe400078e02ff */
[C---:B------:R-:W-:Y:S02]  /*396d0*/  IMAD R19, R4.reuse, 0x16, RZ ;  /* 0x0000001604137824 */ /* 0x040fe400078e02ff */
        /* <DEDUP_REMOVED lines=9> */
[C---:B------:R-:W-:Y:S01]  /*39770*/  IMAD R29, R4.reuse, 0x18, RZ ;  /* 0x00000018041d7824 */ /* 0x040fe200078e02ff */
[----:B------:R-:W3:Y:S04]  /*39780*/  LDL R5, [R1+0x1fb4] ;  /* 0x001fb40001057983 */ /* 0x000ee80000100800 */
[----:B--2---:R0:W-:Y:S04]  /*39790*/  STL [R1+0x1fc8], R2 ;  /* 0x001fc80201007387 */ /* 0x0041e80000100800 */
[----:B------:R-:W2:Y:S01]  /*397a0*/  LDL R0, [R1+0xd8c] ;  /* 0x000d8c0001007983 */ /* 0x000ea20000100800 */
[----:B------:R-:W1:Y:S03]  /*397b0*/  S2R R9, SR_TID.X ;  /* 0x0000000000097919 */ /* 0x000e660000002100 */
[----:B0-----:R-:W4:Y:S01]  /*397c0*/  LDL R2, [R1+0xd90] ;  /* 0x000d900001027983 */ /* 0x001f220000100800 */
[----:B------:R-:W-:-:S02]  /*397d0*/  IMAD R7, R4, 0x7e, RZ ;  /* 0x0000007e04077824 */ /* 0x000fc400078e02ff */
[----:B------:R-:W-:Y:S02]  /*397e0*/  IMAD R8, R4, 0x7a, RZ ;  /* 0x0000007a04087824 */ /* 0x000fe400078e02ff */
[----:B---3--:R-:W-:Y:S01]  /*397f0*/  IMAD.MOV.U32 R6, RZ, RZ, R5 ;  /* 0x000000ffff067224 */ /* 0x008fe200078e0005 */
[C---:B-1----:R-:W-:Y:S01]  /*39800*/  LOP3.LUT R5, R9.reuse, 0x7, RZ, 0xc0, !PT ;  /* 0x0000000709057812 */ /* 0x042fe200078ec0ff */
[----:B------:R-:W-:-:S04]  /*39810*/  IMAD.SHL.U32 R9, R9, 0x2, RZ ;  /* 0x0000000209097824 */ /* 0x000fc800078e00ff */
[----:B------:R-:W-:-:S05]  /*39820*/  IMAD R5, R5, 0x90, RZ ;  /* 0x0000009005057824 */ /* 0x000fca00078e02ff */
[----:B------:R-:W-:Y:S01]  /*39830*/  LOP3.LUT R5, R5, 0x30, R9, 0x78, !PT ;  /* 0x0000003005057812 */ /* 0x000fe200078e7809 */
[----:B------:R-:W-:Y:S01]  /*39840*/  IMAD R9, R4, 0x76, RZ ;  /* 0x0000007604097824 */ /* 0x000fe200078e02ff */
[-C--:B----4-:R-:W-:Y:S02]  /*39850*/  IADD3 R7, P0, PT, R7, R2.reuse, RZ ;  /* 0x0000000207077210 */ /* 0x090fe40007f1e0ff */
[----:B------:R-:W-:Y:S02]  /*39860*/  IADD3 R8, P5, PT, R8, R2, RZ ;  /* 0x0000000208087210 */ /* 0x000fe40007fbe0ff */
[----:B------:R-:W-:Y:S01]  /*39870*/  LOP3.LUT R5, R5, R6, RZ, 0xfc, !PT ;  /* 0x0000000605057212 */ /* 0x000fe200078efcff */
[----:B------:R0:W-:Y:S04]  /*39880*/  STL [R1+0xda8], R7 ;  /* 0x000da80701007387 */ /* 0x0001e80000100800 */
[----:B------:R1:W-:Y:S01]  /*39890*/  STL [R1+0xdb8], R8 ;  /* 0x000db80801007387 */ /* 0x0003e20000100800 */
[----:B0-----:R-:W-:-:S03]  /*398a0*/  IADD3 R7, P1, PT, R9, R2, RZ ;  /* 0x0000000209077210 */ /* 0x001fc60007f3e0ff */
[----:B------:R-:W-:Y:S01]  /*398b0*/  STL [R1+0x9c0], R5 ;  /* 0x0009c00501007387 */ /* 0x000fe20000100800 */
[----:B-1----:R-:W-:-:S03]  /*398c0*/  IMAD R8, R4, 0x72, RZ ;  /* 0x0000007204087824 */ /* 0x002fc600078e02ff */
[----:B------:R0:W-:Y:S01]  /*398d0*/  STL [R1+0xdc8], R7 ;  /* 0x000dc80701007387 */ /* 0x0001e20000100800 */
[----:B------:R-:W-:Y:S01]  /*398e0*/  IMAD R9, R4, 0x6a, RZ ;  /* 0x0000006a04097824 */ /* 0x000fe200078e02ff */
[----:B------:R-:W-:Y:S01]  /*398f0*/  IADD3 R8, P2, PT, R8, R2, RZ ;  /* 0x0000000208087210 */ /* 0x000fe20007f5e0ff */
[----:B0-----:R-:W-:-:S04]  /*39900*/  IMAD R7, R4, 0x6e, RZ ;  /* 0x0000006e04077824 */ /* 0x001fc800078e02ff */
[----:B------:R0:W-:Y:S01]  /*39910*/  STL [R1+0xdd8], R8 ;  /* 0x000dd80801007387 */ /* 0x0001e20000100800 */
[----:B------:R-:W-:-:S05]  /*39920*/  IADD3 R7, P3, PT, R7, R2, RZ ;  /* 0x0000000207077210 */ /* 0x000fca0007f7e0ff */
[----:B------:R1:W-:Y:S01]  /*39930*/  STL [R1+0xde8], R7 ;  /* 0x000de80701007387 */ /* 0x0003e20000100800 */
[C---:B0-----:R-:W-:Y:S01]  /*39940*/  IMAD R8, R4.reuse, 0x66, RZ ;  /* 0x0000006604087824 */ /* 0x041fe200078e02ff */
[----:B-1----:R-:W-:Y:S01]  /*39950*/  IADD3 R7, P4, PT, R9, R2, RZ ;  /* 0x0000000209077210 */ /* 0x002fe20007f9e0ff */
[----:B------:R-:W-:-:S03]  /*39960*/  IMAD R9, R4, 0x3f, RZ ;  /* 0x0000003f04097824 */ /* 0x000fc600078e02ff */
[----:B------:R-:W-:Y:S01]  /*39970*/  IADD3 R8, P6, PT, R8, R2, RZ ;  /* 0x0000000208087210 */ /* 0x000fe20007fde0ff */
[----:B------:R0:W-:Y:S01]  /*39980*/  STL [R1+0xdf8], R7 ;  /* 0x000df80701007387 */ /* 0x0001e20000100800 */
[----:B--2---:R-:W-:-:S03]  /*39990*/  LEA.HI.X.SX32 R9, R9, R0, 0x1, P0 ;  /* 0x0000000009097211 */ /* 0x004fc600000f0eff */
[----:B------:R1:W-:Y:S01]  /*399a0*/  STL [R1+0xe08], R8 ;  /* 0x000e080801007387 */ /* 0x0003e20000100800 */
[----:B0-----:R-:W-:-:S03]  /*399b0*/  IMAD R7, R4, 0x62, RZ ;  /* 0x0000006204077824 */ /* 0x001fc600078e02ff */
[----:B------:R0:W-:Y:S01]  /*399c0*/  STL [R1+0xda4], R9 ;  /* 0x000da40901007387 */ /* 0x0001e20000100800 */
[----:B-1----:R-:W-:Y:S01]  /*399d0*/  IMAD R8, R4, 0x3d, RZ ;  /* 0x0000003d04087824 */ /* 0x002fe200078e02ff */
[----:B------:R-:W-:-:S05]  /*399e0*/  IADD3 R7, P0, PT, R7, R2, RZ ;  /* 0x0000000207077210 */ /* 0x000fca0007f1e0ff */
[----:B------:R1:W-:Y:S01]  /*399f0*/  STL [R1+0xe18], R7 ;  /* 0x000e180701007387 */ /* 0x0003e20000100800 */
[----:B0-----:R-:W-:Y:S01]  /*39a00*/  IMAD R9, R4, 0x5e, RZ ;  /* 0x0000005e04097824 */ /* 0x001fe200078e02ff */
[----:B-1----:R-:W-:Y:S01]  /*39a10*/  LEA.HI.X.SX32 R7, R8, R0, 0x1, P5 ;  /* 0x0000000008077211 */ /* 0x002fe200028f0eff */
[----:B------:R-:W-:-:S03]  /*39a20*/  IMAD R8, R4, 0x3b, RZ ;  /* 0x0000003b04087824 */ /* 0x000fc600078e02ff */
[----:B------:R-:W-:Y:S01]  /*39a30*/  IADD3 R9, P5, PT, R9, R2, RZ ;  /* 0x0000000209097210 */ /* 0x000fe20007fbe0ff */
[----:B------:R0:W-:Y:S01]  /*39a40*/  STL [R1+0xdb4], R7 ;  /* 0x000db40701007387 */ /* 0x0001e20000100800 */
[----:B------:R-:W-:-:S03]  /*39a50*/  LEA.HI.X.SX32 R8, R8, R0, 0x1, P1 ;  /* 0x0000000008087211 */ /* 0x000fc600008f0eff */
[----:B------:R1:W-:Y:S01]  /*39a60*/  STL [R1+0xe28], R9 ;  /* 0x000e280901007387 */ /* 0x0003e20000100800 */
[----:B0-----:R-:W-:-:S03]  /*39a70*/  IMAD R7, R4, 0x5a, RZ ;  /* 0x0000005a04077824 */ /* 0x001fc600078e02ff */
[----:B------:R0:W-:Y:S01]  /*39a80*/  STL [R1+0xdc4], R8 ;  /* 0x000dc40801007387 */ /* 0x0001e20000100800 */
[----:B-1----:R-:W-:Y:S01]  /*39a90*/  IMAD R9, R4, 0x39, RZ ;  /* 0x0000003904097824 */ /* 0x002fe200078e02ff */
[----:B------:R-:W-:-:S05]  /*39aa0*/  IADD3 R7, P1, PT, R7, R2, RZ ;  /* 0x0000000207077210 */ /* 0x000fca0007f3e0ff */
[----:B------:R1:W-:Y:S01]  /*39ab0*/  STL [R1+0xe38], R7 ;  /* 0x000e380701007387 */ /* 0x0003e20000100800 */
[C---:B0-----:R-:W-:Y:S01]  /*39ac0*/  IMAD R8, R4.reuse, 0x56, RZ ;  /* 0x0000005604087824 */ /* 0x041fe200078e02ff */
        /* <DEDUP_REMOVED lines=55> */
[----:B------:R0:W-:Y:S02]  /*39e40*/  STL [R1+0xe64], R9 ;  /* 0x000e640901007387 */ /* 0x0001e40000100800 */
[----:B------:R-:W-:Y:S01]  /*39e50*/  IADD3 R7, P4, PT, R7, R2, RZ ;  /* 0x0000000207077210 */ /* 0x000fe20007f9e0ff */
[----:B-1----:R-:W-:-:S04]  /*39e60*/  IMAD R8, R4, 0x25, RZ ;  /* 0x0000002504087824 */ /* 0x002fc800078e02ff */
[----:B------:R1:W-:Y:S01]  /*39e70*/  STL [R1+0xe10], R7 ;  /* 0x000e100701007387 */ /* 0x0003e20000100800 */
[----:B0-----:R-:W-:Y:S01]  /*39e80*/  IMAD R9, R4, 0x5c, RZ ;  /* 0x0000005c04097824 */ /* 0x001fe200078e02ff */
[----:B------:R-:W-:Y:S01]  /*39e90*/  LEA.HI.X.SX32 R8, R8, R0, 0x1, P6 ;  /* 0x0000000008087211 */ /* 0x000fe200030f0eff */
[----:B------:R-:W-:-:S03]  /*39ea0*/  IMAD R6, R4, 0x3e, RZ ;  /* 0x0000003e04067824 */ /* 0x000fc600078e02ff */
[----:B------:R-:W-:Y:S01]  /*39eb0*/  IADD3 R9, P6, PT, R9, R2, RZ ;  /* 0x0000000209097210 */ /* 0x000fe20007fde0ff */
[C---:B-1----:R-:W-:Y:S01]  /*39ec0*/  IMAD R7, R4.reuse, 0x23, RZ ;  /* 0x0000002304077824 */ /* 0x042fe200078e02ff */
[----:B------:R0:W-:Y:S04]  /*39ed0*/  STL [R1+0xe74], R8 ;  /* 0x000e740801007387 */ /* 0x0001e80000100800 */
[----:B------:R-:W-:Y:S01]  /*39ee0*/  LEA.HI.X.SX32 R7, R7, R0, 0x1, P0 ;  /* 0x0000000007077211 */ /* 0x000fe200000f0eff */
[----:B------:R1:W-:Y:S01]  /*39ef0*/  STL [R1+0xe30], R9 ;  /* 0x000e300901007387 */ /* 0x0003e20000100800 */
[----:B0-----:R-:W-:-:S03]  /*39f00*/  IMAD R8, R4, 0x21, RZ ;  /* 0x0000002104087824 */ /* 0x001fc600078e02ff */
[----:B------:R0:W-:Y:S02]  /*39f10*/  STL [R1+0xe84], R7 ;  /* 0x000e840701007387 */ /* 0x0001e40000100800 */
[----:B------:R-:W-:Y:S01]  /*39f20*/  LEA.HI.X.SX32 R8, R8, R0, 0x1, P5 ;  /* 0x0000000008087211 */ /* 0x000fe200028f0eff */
[----:B-1----:R-:W-:Y:S01]  /*39f30*/  IMAD R9, R4, 0x54, RZ ;  /* 0x0000005404097824 */ /* 0x002fe200078e02ff */
[----:B0-----:R-:W-:-:S05]  /*39f40*/  IADD3 R7, P0, PT, R6, R2, RZ ;  /* 0x0000000206077210 */ /* 0x001fca0007f1e0ff */
[----:B------:R-:W-:Y:S04]  /*39f50*/  STL [R1+0xea8], R7 ;  /* 0x000ea80701007387 */ /* 0x000fe80000100800 */
[----:B------:R0:W-:Y:S02]  /*39f60*/  STL [R1+0xe94], R8 ;  /* 0x000e940801007387 */ /* 0x0001e40000100800 */
[----:B0-----:R-:W-:Y:S01]  /*39f70*/  IADD3 R8, P5, PT, R9, R2, RZ ;  /* 0x0000000209087210 */ /* 0x001fe20007fbe0ff */
[----:B------:R-:W-:-:S04]  /*39f80*/  IMAD R7, R4, 0x3a, RZ ;  /* 0x0000003a04077824 */ /* 0x000fc800078e02ff */
[----:B------:R0:W-:Y:S01]  /*39f90*/  STL [R1+0xe50], R8 ;  /* 0x000e500801007387 */ /* 0x0001e20000100800 */
[----:B------:R-:W-:Y:S01]  /*39fa0*/  IMAD R9, R4, 0x4c, RZ ;  /* 0x0000004c04097824 */ /* 0x000fe200078e02ff */
[----:B0-----:R-:W-:Y:S01]  /*39fb0*/  LEA.HI.X.SX32 R8, R6, R0, 0x1, P1 ;  /* 0x0000000006087211 */ /* 0x001fe200008f0eff */
[----:B------:R-:W-:-:S04]  /*39fc0*/  IMAD R6, R4, 0x1f, RZ ;  /* 0x0000001f04067824 */ /* 0x000fc800078e02ff */
[----:B------:R0:W-:Y:S01]  /*39fd0*/  STL [R1+0xdac], R8 ;  /* 0x000dac0801007387 */ /* 0x0001e20000100800 */
[----:B------:R-:W-:Y:S02]  /*39fe0*/  LEA.HI.X.SX32 R6, R6, R0, 0x1, P0 ;  /* 0x0000000006067211 */ /* 0x000fe400000f0eff */
[-C--:B------:R-:W-:Y:S02]  /*39ff0*/  IADD3 R9, P0, PT, R9, R2.reuse, RZ ;  /* 0x0000000209097210 */ /* 0x080fe40007f1e0ff */
[----:B0-----:R-:W-:-:S05]  /*3a000*/  IADD3 R8, P1, PT, R7, R2, RZ ;  /* 0x0000000207087210 */ /* 0x001fca0007f3e0ff */
[----:B------:R0:W-:Y:S04]  /*3a010*/  STL [R1+0xeb8], R8 ;  /* 0x000eb80801007387 */ /* 0x0001e80000100800 */
[----:B------:R-:W-:Y:S04]  /*3a020*/  STL [R1+0xea4], R6 ;  /* 0x000ea40601007387 */ /* 0x000fe80000100800 */
[----:B------:R1:W-:Y:S01]  /*3a030*/  STL [R1+0xe70], R9 ;  /* 0x000e700901007387 */ /* 0x0003e20000100800 */
[C---:B0-----:R-:W-:Y:S01]  /*3a040*/  IMAD R8, R4.reuse, 0x36, RZ ;  /* 0x0000003604087824 */ /* 0x041fe200078e02ff */
[----:B-1----:R-:W-:Y:S01]  /*3a050*/  LEA.HI.X.SX32 R9, R7, R0, 0x1, P2 ;  /* 0x0000000007097211 */ /* 0x002fe200010f0eff */
[----:B------:R-:W-:-:S02]  /*3a060*/  IMAD R7, R4, 0x1d, RZ ;  /* 0x0000001d04077824 */ /* 0x000fc400078e02ff */
[----:B------:R-:W-:Y:S02]  /*3a070*/  IMAD R6, R4, 0x44, RZ ;  /* 0x0000004404067824 */ /* 0x000fe400078e02ff */
[----:B------:R0:W-:Y:S01]  /*3a080*/  STL [R1+0xdcc], R9 ;  /* 0x000dcc0901007387 */ /* 0x0001e20000100800 */
[----:B------:R-:W-:Y:S02]  /*3a090*/  LEA.HI.X.SX32 R7, R7, R0, 0x1, P1 ;  /* 0x0000000007077211 */ /* 0x000fe400008f0eff */
[-C--:B------:R-:W-:Y:S02]  /*3a0a0*/  IADD3 R6, P1, PT, R6, R2.reuse, RZ ;  /* 0x0000000206067210 */ /* 0x080fe40007f3e0ff */
[C---:B0-----:R-:W-:Y:S02]  /*3a0b0*/  IADD3 R9, P2, PT, R8.reuse, R2, RZ ;  /* 0x0000000208097210 */ /* 0x041fe40007f5e0ff */
[----:B------:R-:W-:-:S03]  /*3a0c0*/  LEA.HI.X.SX32 R8, R8, R0, 0x1, P3 ;  /* 0x0000000008087211 */ /* 0x000fc600018f0eff */
[----:B------:R0:W-:Y:S04]  /*3a0d0*/  STL [R1+0xec8], R9 ;  /* 0x000ec80901007387 */ /* 0x0001e80000100800 */
[----:B------:R1:W-:Y:S01]  /*3a0e0*/  STL [R1+0xeb4], R7 ;  /* 0x000eb40701007387 */ /* 0x0003e20000100800 */
[----:B0-----:R-:W-:-:S03]  /*3a0f0*/  IMAD R9, R4, 0x32, RZ ;  /* 0x0000003204097824 */ /* 0x001fc600078e02ff */
[----:B------:R0:W-:Y:S01]  /*3a100*/  STL [R1+0xe90], R6 ;  /* 0x000e900601007387 */ /* 0x0001e20000100800 */
[----:B-1----:R-:W-:-:S03]  /*3a110*/  IMAD R7, R4, 0x1b, RZ ;  /* 0x0000001b04077824 */ /* 0x002fc600078e02ff */
[----:B------:R1:W-:Y:S01]  /*3a120*/  STL [R1+0xdec], R8 ;  /* 0x000dec0801007387 */ /* 0x0003e20000100800 */
[----:B0-----:R-:W-:Y:S01]  /*3a130*/  IMAD R6, R4, 0x78, RZ ;  /* 0x0000007804067824 */ /* 0x001fe200078e02ff */
[----:B-1----:R-:W-:Y:S02]  /*3a140*/  IADD3 R8, P3, PT, R9, R2, RZ ;  /* 0x0000000209087210 */ /* 0x002fe40007f7e0ff */
[----:B------:R-:W-:-:S03]  /*3a150*/  LEA.HI.X.SX32 R7, R7, R0, 0x1, P2 ;  /* 0x0000000007077211 */ /* 0x000fc600010f0eff */
[----:B------:R0:W-:Y:S01]  /*3a160*/  STL [R1+0xed8], R8 ;  /* 0x000ed80801007387 */ /* 0x0001e20000100800 */
[----:B------:R-:W-:-:S03]  /*3a170*/  LEA.HI.X.SX32 R9, R9, R0, 0x1, P4 ;  /* 0x0000000009097211 */ /* 0x000fc600020f0eff */
[----:B------:R1:W-:Y:S01]  /*3a180*/  STL [R1+0xec4], R7 ;  /* 0x000ec40701007387 */ /* 0x0003e20000100800 */
[-C--:B0-----:R-:W-:Y:S01]  /*3a190*/  IADD3 R8, P2, PT, R6, R2.reuse, RZ ;  /* 0x0000000206087210 */ /* 0x081fe20007f5e0ff */
[C---:B------:R-:W-:Y:S02]  /*3a1a0*/  IMAD R6, R4.reuse, 0x68, RZ ;  /* 0x0000006804067824 */ /* 0x040fe400078e02ff */
[----:B-1----:R-:W-:Y:S02]  /*3a1b0*/  IMAD R7, R4, 0x19, RZ ;  /* 0x0000001904077824 */ /* 0x002fe400078e02ff */
[----:B------:R0:W-:Y:S04]  /*3a1c0*/  STL [R1+0xdc0], R8 ;  /* 0x000dc00801007387 */ /* 0x0001e80000100800 */
[----:B------:R1:W-:Y:S01]  /*3a1d0*/  STL [R1+0xe0c], R9 ;  /* 0x000e0c0901007387 */ /* 0x0003e20000100800 */
[----:B0-----:R-:W-:-:S02]  /*3a1e0*/  IADD3 R8, P4, PT, R10, R2, RZ ;  /* 0x000000020a087210 */ /* 0x001fc40007f9e0ff */
[----:B-1----:R-:W-:-:S03]  /*3a1f0*/  LEA.HI.X.SX32 R9, R7, R0, 0x1, P3 ;  /* 0x0000000007097211 */ /* 0x002fc600018f0eff */
[----:B------:R0:W-:Y:S01]  /*3a200*/  STL [R1+0xee8], R8 ;  /* 0x000ee80801007387 */ /* 0x0001e20000100800 */
[----:B------:R-:W-:-:S03]  /*3a210*/  IMAD R7, R4, 0x17, RZ ;  /* 0x0000001704077824 */ /* 0x000fc600078e02ff */
[----:B------:R1:W-:Y:S01]  /*3a220*/  STL [R1+0xed4], R9 ;  /* 0x000ed40901007387 */ /* 0x0003e20000100800 */
[----:B0-----:R-:W-:Y:S01]  /*3a230*/  IADD3 R8, P3, PT, R6, R2, RZ ;  /* 0x0000000206087210 */ /* 0x001fe20007f7e0ff */
[----:B------:R-:W-:-:S04]  /*3a240*/  IMAD R6, R4, 0x58, RZ ;  /* 0x0000005804067824 */ /* 0x000fc800078e02ff */
[----:B------:R0:W-:Y:S01]  /*3a250*/  STL [R1+0xe00], R8 ;  /* 0x000e000801007387 */ /* 0x0001e20000100800 */
[-C--:B-1----:R-:W-:Y:S01]  /*3a260*/  LEA.HI.X.SX32 R9, R7, R0.reuse, 0x1, P4 ;  /* 0x0000000007097211 */ /* 0x082fe200020f0eff */
[----:B------:R-:W-:Y:S01]  /*3a270*/  IMAD R7, R4, 0x15, RZ ;  /* 0x0000001504077824 */ /* 0x000fe200078e02ff */
[----:B0-----:R-:W-:Y:S02]  /*3a280*/  LEA.HI.X.SX32 R8, R10, R0, 0x1, P6 ;  /* 0x000000000a087211 */ /* 0x001fe400030f0eff */
[----:B------:R-:W-:-:S03]  /*3a290*/  IADD3 R10, P6, PT, R11, R2, RZ ;  /* 0x000000020b0a7210 */ /* 0x000fc60007fde0ff */
[----:B------:R0:W-:Y:S04]  /*3a2a0*/  STL [R1+0xe2c], R8 ;  /* 0x000e2c0801007387 */ /* 0x0001e80000100800 */
[----:B------:R1:W-:Y:S01]  /*3a2b0*/  STL [R1+0xef8], R10 ;  /* 0x000ef80a01007387 */ /* 0x0003e20000100800 */
[----:B0-----:R-:W-:-:S03]  /*3a2c0*/  IADD3 R8, P4, PT, R6, R2, RZ ;  /* 0x0000000206087210 */ /* 0x001fc60007f9e0ff */
[----:B------:R0:W-:Y:S01]  /*3a2d0*/  STL [R1+0xee4], R9 ;  /* 0x000ee40901007387 */ /* 0x0001e20000100800 */
[----:B------:R-:W-:Y:S01]  /*3a2e0*/  IMAD R6, R4, 0x48, RZ ;  /* 0x0000004804067824 */ /* 0x000fe200078e02ff */
[----:B-1----:R-:W-:Y:S02]  /*3a2f0*/  LEA.HI.X.SX32 R10, R11, R0, 0x1, P5 ;  /* 0x000000000b0a7211 */ /* 0x002fe400028f0eff */
[----:B------:R1:W-:Y:S01]  /*3a300*/  STL [R1+0xe40], R8 ;  /* 0x000e400801007387 */ /* 0x0003e20000100800 */
[----:B0-----:R-:W-:-:S03]  /*3a310*/  IADD3 R9, P5, PT, R12, R2, RZ ;  /* 0x000000020c097210 */ /* 0x001fc60007fbe0ff */
[----:B------:R-:W-:Y:S01]  /*3a320*/  STL [R1+0xe4c], R10 ;  /* 0x000e4c0a01007387 */ /* 0x000fe20000100800 */
[----:B-1----:R-:W-:-:S03]  /*3a330*/  LEA.HI.X.SX32 R8, R7, R0, 0x1, P6 ;  /* 0x0000000007087211 */ /* 0x002fc600030f0eff */
[----:B------:R-:W-:Y:S01]  /*3a340*/  STL [R1+0xf08], R9 ;  /* 0x000f080901007387 */ /* 0x000fe20000100800 */
[----:B------:R-:W-:Y:S01]  /*3a350*/  IADD3 R7, P6, PT, R6, R2, RZ ;  /* 0x0000000206077210 */ /* 0x000fe20007fde0ff */
[----:B------:R-:W-:Y:S02]  /*3a360*/  IMAD R6, R4, 0x13, RZ ;  /* 0x0000001304067824 */ /* 0x000fe400078e02ff */
[----:B------:R0:W-:Y:S04]  /*3a370*/  STL [R1+0xef4], R8 ;  /* 0x000ef40801007387 */ /* 0x0001e80000100800 */
[----:B------:R1:W-:Y:S01]  /*3a380*/  STL [R1+0xe80], R7 ;  /* 0x000e800701007387 */ /* 0x0003e20000100800 */
[----:B0-----:R-:W-:Y:S02]  /*3a390*/  LEA.HI.X.SX32 R8, R12, R0, 0x1, P0 ;  /* 0x000000000c087211 */ /* 0x001fe400000f0eff */
[----:B------:R-:W-:Y:S01]  /*3a3a0*/  IADD3 R9, P0, PT, R13, R2, RZ ;  /* 0x000000020d097210 */ /* 0x000fe20007f1e0ff */
[----:B-1----:R-:W-:-:S02]  /*3a3b0*/  IMAD R7, R4, 0x70, RZ ;  /* 0x0000007004077824 */ /* 0x002fc400078e02ff */
[----:B------:R0:W-:Y:S04]  /*3a3c0*/  STL [R1+0xe6c], R8 ;  /* 0x000e6c0801007387 */ /* 0x0001e80000100800 */
[----:B------:R1:W-:Y:S01]  /*3a3d0*/  STL [R1+0xf18], R9 ;  /* 0x000f180901007387 */ /* 0x0003e20000100800 */
[----:B0-----:R-:W-:Y:S01]  /*3a3e0*/  LEA.HI.X.SX32 R8, R6, R0, 0x1, P5 ;  /* 0x0000000006087211 */ /* 0x001fe200028f0eff */
[----:B------:R-:W-:Y:S01]  /*3a3f0*/  IMAD R6, R4, 0x11, RZ ;  /* 0x0000001104067824 */ /* 0x000fe200078e02ff */
[----:B-1----:R-:W-:-:S03]  /*3a400*/  IADD3 R9, P5, PT, R7, R2, RZ ;  /* 0x0000000207097210 */ /* 0x002fc60007fbe0ff */
[----:B------:R0:W-:Y:S01]  /*3a410*/  STL [R1+0xf04], R8 ;  /* 0x000f040801007387 */ /* 0x0001e20000100800 */
[-C--:B------:R-:W-:Y:S02]  /*3a420*/  LEA.HI.X.SX32 R7, R13, R0.reuse, 0x1, P1 ;  /* 0x000000000d077211 */ /* 0x080fe400008f0eff */
[----:B------:R-:W-:Y:S01]  /*3a430*/  LEA.HI.X.SX32 R6, R6, R0, 0x1, P0 ;  /* 0x0000000006067211 */ /* 0x000fe200000f0eff */
[----:B------:R1:W-:Y:S01]  /*3a440*/  STL [R1+0xde0], R9 ;  /* 0x000de00901007387 */ /* 0x0003e20000100800 */
[----:B0-----:R-:W-:-:S03]  /*3a450*/  IADD3 R8, P1, PT, R14, R2, RZ ;  /* 0x000000020e087210 */ /* 0x001fc60007f3e0ff */
[----:B------:R0:W-:Y:S01]  /*3a460*/  STL [R1+0xe8c], R7 ;  /* 0x000e8c0701007387 */ /* 0x0001e20000100800 */
[----:B-1----:R-:W-:-:S03]  /*3a470*/  IADD3 R9, P0, PT, R15, R2, RZ ;  /* 0x000000020f097210 */ /* 0x002fc60007f1e0ff */
[----:B------:R1:W-:Y:S01]  /*3a480*/  STL [R1+0xeb0], R8 ;  /* 0x000eb00801007387 */ /* 0x0003e20000100800 */
[----:B0-----:R-:W-:-:S03]  /*3a490*/  IMAD R7, R4, 0x50, RZ ;  /* 0x0000005004077824 */ /* 0x001fc600078e02ff */
[----:B------:R0:W-:Y:S01]  /*3a4a0*/  STL [R1+0xf14], R6 ;  /* 0x000f140601007387 */ /* 0x0001e20000100800 */
[----:B-1----:R-:W-:-:S03]  /*3a4b0*/  LEA.HI.X.SX32 R8, R14, R0, 0x1, P2 ;  /* 0x000000000e087211 */ /* 0x002fc600010f0eff */
[----:B------:R1:W-:Y:S04]  /*3a4c0*/  STL [R1+0xf28], R9 ;  /* 0x000f280901007387 */ /* 0x0003e80000100800 */
[----:B------:R2:W-:Y:S01]  /*3a4d0*/  STL [R1+0xdbc], R8 ;  /* 0x000dbc0801007387 */ /* 0x0005e20000100800 */
[----:B0-----:R-:W-:Y:S01]  /*3a4e0*/  IMAD R6, R4, 0xf, RZ ;  /* 0x0000000f04067824 */ /* 0x001fe200078e02ff */
[----:B-1----:R-:W-:Y:S02]  /*3a4f0*/  IADD3 R9, P2, PT, R7, R2, RZ ;  /* 0x0000000207097210 */ /* 0x002fe40007f5e0ff */
[----:B------:R-:W-:Y:S02]  /*3a500*/  LEA.HI.X.SX32 R7, R15, R0, 0x1, P1 ;  /* 0x000000000f077211 */ /* 0x000fe400008f0eff */
[----:B--2---:R-:W-:Y:S01]  /*3a510*/  IADD3 R8, P1, PT, R16, R2, RZ ;  /* 0x0000000210087210 */ /* 0x004fe20007f3e0ff */
[----:B------:R0:W-:Y:S01]  /*3a520*/  STL [R1+0xe60], R9 ;  /* 0x000e600901007387 */ /* 0x0001e20000100800 */
[----:B------:R-:W-:-:S03]  /*3a530*/  LEA.HI.X.SX32 R6, R6, R0, 0x1, P0 ;  /* 0x0000000006067211 */ /* 0x000fc600000f0eff */
[----:B------:R1:W-:Y:S04]  /*3a540*/  STL [R1+0xeac], R7 ;  /* 0x000eac0701007387 */ /* 0x0003e80000100800 */
[----:B------:R2:W-:Y:S01]  /*3a550*/  STL [R1+0xed0], R8 ;  /* 0x000ed00801007387 */ /* 0x0005e20000100800 */
[----:B0-----:R-:W-:Y:S01]  /*3a560*/  IADD3 R9, P0, PT, R17, R2, RZ ;  /* 0x0000000211097210 */ /* 0x001fe20007f1e0ff */
[----:B-1----:R-:W-:Y:S02]  /*3a570*/  IMAD R7, R4, 0x60, RZ ;  /* 0x0000006004077824 */ /* 0x002fe400078e02ff */
[----:B------:R0:W-:Y:S01]  /*3a580*/  STL [R1+0xf24], R6 ;  /* 0x000f240601007387 */ /* 0x0001e20000100800 */
[----:B--2---:R-:W-:-:S03]  /*3a590*/  LEA.HI.X.SX32 R8, R16, R0, 0x1, P3 ;  /* 0x0000000010087211 */ /* 0x004fc600018f0eff */
[----:B------:R1:W-:Y:S04]  /*3a5a0*/  STL [R1+0xf38], R9 ;  /* 0x000f380901007387 */ /* 0x0003e80000100800 */
[----:B------:R2:W-:Y:S01]  /*3a5b0*/  STL [R1+0xdfc], R8 ;  /* 0x000dfc0801007387 */ /* 0x0005e20000100800 */
[----:B0-----:R-:W-:Y:S01]  /*3a5c0*/  IMAD R6, R4, 0xd, RZ ;  /* 0x0000000d04067824 */ /* 0x001fe200078e02ff */
[----:B-1----:R-:W-:Y:S02]  /*3a5d0*/  IADD3 R9, P3, PT, R7, R2, RZ ;  /* 0x0000000207097210 */ /* 0x002fe40007f7e0ff */
[----:B--2---:R-:W-:Y:S02]  /*3a5e0*/  LEA.HI.X.SX32 R8, R17, R0, 0x1, P1 ;  /* 0x0000000011087211 */ /* 0x004fe400008f0eff */
[----:B------:R-:W-:Y:S01]  /*3a5f0*/  IADD3 R7, P1, PT, R18, R2, RZ ;  /* 0x0000000212077210 */ /* 0x000fe20007f3e0ff */
[----:B------:R-:W-:Y:S01]  /*3a600*/  STL [R1+0xe20], R9 ;  /* 0x000e200901007387 */ /* 0x000fe20000100800 */
[----:B------:R-:W-:-:S03]  /*3a610*/  LEA.HI.X.SX32 R6, R6, R0, 0x1, P0 ;  /* 0x0000000006067211 */ /* 0x000fc600000f0eff */
[----:B------:R0:W-:Y:S04]  /*3a620*/  STL [R1+0xecc], R8 ;  /* 0x000ecc0801007387 */ /* 0x0001e80000100800 */
[----:B------:R1:W-:Y:S01]  /*3a630*/  STL [R1+0xef0], R7 ;  /* 0x000ef00701007387 */ /* 0x0003e20000100800 */
[----:B0-----:R-:W-:-:S03]  /*3a640*/  IADD3 R8, P0, PT, R19, R2, RZ ;  /* 0x0000000213087210 */ /* 0x001fc60007f1e0ff */
[----:B------:R0:W-:Y:S01]  /*3a650*/  STL [R1+0xf34], R6 ;  /* 0x000f340601007387 */ /* 0x0001e20000100800 */
[----:B-1----:R-:W-:-:S03]  /*3a660*/  LEA.HI.X.SX32 R7, R18, R0, 0x1, P4 ;  /* 0x0000000012077211 */ /* 0x002fc600020f0eff */
[----:B------:R1:W-:Y:S01]  /*3a670*/  STL [R1+0xf48], R8 ;  /* 0x000f480801007387 */ /* 0x0003e20000100800 */
[----:B------:R-:W-:-:S03]  /*3a680*/  IADD3 R9, P4, PT, R20, R2, RZ ;  /* 0x0000000214097210 */ /* 0x000fc60007f9e0ff */
[----:B------:R2:W-:Y:S01]  /*3a690*/  STL [R1+0xe3c], R7 ;  /* 0x000e3c0701007387 */ /* 0x0005e20000100800 */
[----:B0-----:R-:W-:Y:S01]  /*3a6a0*/  IMAD R6, R4, 0xb, RZ ;  /* 0x0000000b04067824 */ /* 0x001fe200078e02ff */
[----:B-1----:R-:W-:Y:S02]  /*3a6b0*/  LEA.HI.X.SX32 R8, R19, R0, 0x1, P1 ;  /* 0x0000000013087211 */ /* 0x002fe400008f0eff */
[----:B------:R-:W-:Y:S01]  /*3a6c0*/  STL [R1+0xf10], R9 ;  /* 0x000f100901007387 */ /* 0x000fe20000100800 */
[----:B--2---:R-:W-:-:S03]  /*3a6d0*/  IADD3 R7, P1, PT, R21, R2, RZ ;  /* 0x0000000215077210 */ /* 0x004fc60007f3e0ff */
[----:B------:R0:W-:Y:S01]  /*3a6e0*/  STL [R1+0xeec], R8 ;  /* 0x000eec0801007387 */ /* 0x0001e20000100800 */
[----:B------:R-:W-:-:S03]  /*3a6f0*/  LEA.HI.X.SX32 R6, R6, R0, 0x1, P0 ;  /* 0x0000000006067211 */ /* 0x000fc600000f0eff */
[----:B------:R1:W-:Y:S01]  /*3a700*/  STL [R1+0xf58], R7 ;  /* 0x000f580701007387 */ /* 0x0003e20000100800 */
[----:B0-----:R-:W-:-:S03]  /*3a710*/  IADD3 R8, P0, PT, R22, R2, RZ ;  /* 0x0000000216087210 */ /* 0x001fc60007f1e0ff */
[----:B------:R0:W-:Y:S01]  /*3a720*/  STL [R1+0xf44], R6 ;  /* 0x000f440601007387 */ /* 0x0001e20000100800 */
[----:B-1----:R-:W-:-:S03]  /*3a730*/  LEA.HI.X.SX32 R7, R20, R0, 0x1, P6 ;  /* 0x0000000014077211 */ /* 0x002fc600030f0eff */
[----:B------:R1:W-:Y:S04]  /*3a740*/  STL [R1+0xec0], R8 ;  /* 0x000ec00801007387 */ /* 0x0003e80000100800 */
[----:B------:R2:W-:Y:S01]  /*3a750*/  STL [R1+0xe7c], R7 ;  /* 0x000e7c0701007387 */ /* 0x0005e20000100800 */
[----:B0-----:R-:W-:Y:S01]  /*3a760*/  IMAD R6, R4, 0x9, RZ ;  /* 0x0000000904067824 */ /* 0x001fe200078e02ff */
[----:B-1----:R-:W-:Y:S02]  /*3a770*/  IADD3 R8, P6, PT, R23, R2, RZ ;  /* 0x0000000217087210 */ /* 0x002fe40007fde0ff */
[----:B--2---:R-:W-:-:S03]  /*3a780*/  LEA.HI.X.SX32 R7, R21, R0, 0x1, P4 ;  /* 0x0000000015077211 */ /* 0x004fc600020f0eff */
[----:B------:R0:W-:Y:S01]  /*3a790*/  STL [R1+0xf30], R8 ;  /* 0x000f300801007387 */ /* 0x0001e20000100800 */
[----:B------:R-:W-:-:S03]  /*3a7a0*/  IADD3 R9, P4, PT, R24, R2, RZ ;  /* 0x0000000218097210 */ /* 0x000fc60007f9e0ff */
[----:B------:R1:W-:Y:S01]  /*3a7b0*/  STL [R1+0xf0c], R7 ;  /* 0x000f0c0701007387 */ /* 0x0003e20000100800 */
[----:B0-----:R-:W-:-:S03]  /*3a7c0*/  LEA.HI.X.SX32 R8, R6, R0, 0x1, P1 ;  /* 0x0000000006087211 */ /* 0x001fc600008f0eff */
[----:B------:R-:W-:Y:S01]  /*3a7d0*/  STL [R1+0xf68], R9 ;  /* 0x000f680901007387 */ /* 0x000fe20000100800 */
[----:B-1----:R-:W-:-:S03]  /*3a7e0*/  IADD3 R7, P1, PT, R25, R2, RZ ;  /* 0x0000000219077210 */ /* 0x002fc60007f3e0ff */
[----:B------:R0:W-:Y:S01]  /*3a7f0*/  STL [R1+0xf54], R8 ;  /* 0x000f540801007387 */ /* 0x0001e20000100800 */
[----:B------:R-:W-:-:S03]  /*3a800*/  LEA.HI.X.SX32 R6, R22, R0, 0x1, P5 ;  /* 0x0000000016067211 */ /* 0x000fc600028f0eff */
[----:B------:R1:W-:Y:S01]  /*3a810*/  STL [R1+0xf00], R7 ;  /* 0x000f000701007387 */ /* 0x0003e20000100800 */
[----:B0-----:R-:W-:-:S03]  /*3a820*/  IADD3 R8, P5, PT, R26, R2, RZ ;  /* 0x000000021a087210 */ /* 0x001fc60007fbe0ff */
[----:B------:R0:W-:Y:S01]  /*3a830*/  STL [R1+0xddc], R6 ;  /* 0x000ddc0601007387 */ /* 0x0001e20000100800 */
[----:B-1----:R-:W-:-:S03]  /*3a840*/  LEA.HI.X.SX32 R7, R23, R0, 0x1, P0 ;  /* 0x0000000017077211 */ /* 0x002fc600000f0eff */
[----:B------:R-:W-:Y:S01]  /*3a850*/  STL [R1+0xf50], R8 ;  /* 0x000f500801007387 */ /* 0x000fe20000100800 */
[----:B------:R-:W-:-:S03]  /*3a860*/  IADD3 R9, P0, PT, R27, R2, RZ ;  /* 0x000000021b097210 */ /* 0x000fc60007f1e0ff */
[----:B------:R1:W-:Y:S01]  /*3a870*/  STL [R1+0xebc], R7 ;  /* 0x000ebc0701007387 */ /* 0x0003e20000100800 */
[----:B0-----:R-:W-:-:S03]  /*3a880*/  IMAD R6, R4, 0x7, RZ ;  /* 0x0000000704067824 */ /* 0x001fc600078e02ff */
[----:B------:R0:W-:Y:S01]  /*3a890*/  STL [R1+0xf78], R9 ;  /* 0x000f780901007387 */ /* 0x0001e20000100800 */
[----:B-1----:R-:W-:Y:S02]  /*3a8a0*/  LEA.HI.X.SX32 R7, R24, R0, 0x1, P6 ;  /* 0x0000000018077211 */ /* 0x002fe400030f0eff */
[----:B------:R-:W-:Y:S02]  /*3a8b0*/  IADD3 R8, P6, PT, R28, R2, RZ ;  /* 0x000000021c087210 */ /* 0x000fe40007fde0ff */
[----:B------:R-:W-:Y:S01]  /*3a8c0*/  LEA.HI.X.SX32 R6, R6, R0, 0x1, P4 ;  /* 0x0000000006067211 */ /* 0x000fe200020f0eff */
[----:B------:R1:W-:Y:S01]  /*3a8d0*/  STL [R1+0xf2c], R7 ;  /* 0x000f2c0701007387 */ /* 0x0003e20000100800 */
[----:B0-----:R-:W-:-:S03]  /*3a8e0*/  IADD3 R9, P4, PT, R29, R2, RZ ;  /* 0x000000021d097210 */ /* 0x001fc60007f9e0ff */
[----:B------:R0:W-:Y:S01]  /*3a8f0*/  STL [R1+0xee0], R8 ;  /* 0x000ee00801007387 */ /* 0x0001e20000100800 */
[----:B-1----:R-:W-:-:S03]  /*3a900*/  IMAD R7, R4, 0xc, RZ ;  /* 0x0000000c04077824 */ /* 0x002fc600078e02ff */
[----:B------:R1:W-:Y:S01]  /*3a910*/  STL [R1+0xf64], R6 ;  /* 0x000f640601007387 */ /* 0x0003e20000100800 */
[----:B0-----:R-:W-:-:S03]  /*3a920*/  IMAD R8, R4, 0x6, RZ ;  /* 0x0000000604087824 */ /* 0x001fc600078e02ff */
[----:B------:R0:W-:Y:S01]  /*3a930*/  STL [R1+0xf40], R9 ;  /* 0x000f400901007387 */ /* 0x0001e20000100800 */
[----:B-1----:R-:W-:Y:S02]  /*3a940*/  LEA.HI.X.SX32 R6, R25, R0, 0x1, P2 ;  /* 0x0000000019067211 */ /* 0x002fe400010f0eff */
[----:B------:R-:W-:Y:S02]  /*3a950*/  IADD3 R10, P2, PT, R7, R2, RZ ;  /* 0x00000002070a7210 */ /* 0x000fe40007f5e0ff */
[----:B0-----:R-:W-:Y:S01]  /*3a960*/  LEA.HI.X.SX32 R9, R26, R0, 0x1, P1 ;  /* 0x000000001a097211 */ /* 0x001fe200008f0eff */
[----:B------:R0:W-:Y:S01]  /*3a970*/  STL [R1+0xe5c], R6 ;  /* 0x000e5c0601007387 */ /* 0x0001e20000100800 */
[----:B------:R-:W-:-:S03]  /*3a980*/  IADD3 R11, P1, PT, R8, R2, RZ ;  /* 0x00000002080b7210 */ /* 0x000fc60007f3e0ff */
[----:B------:R-:W-:Y:S04]  /*3a990*/  STL [R1+0xf70], R10 ;  /* 0x000f700a01007387 */ /* 0x000fe80000100800 */
[----:B------:R1:W-:Y:S01]  /*3a9a0*/  STL [R1+0xefc], R9 ;  /* 0x000efc0901007387 */ /* 0x0003e20000100800 */
[----:B0-----:R-:W-:-:S03]  /*3a9b0*/  IMAD R6, R4, 0x5, RZ ;  /* 0x0000000504067824 */ /* 0x001fc600078e02ff */
[----:B------:R-:W-:Y:S01]  /*3a9c0*/  STL [R1+0xf88], R11 ;  /* 0x000f880b01007387 */ /* 0x000fe20000100800 */
[----:B-1----:R-:W-:Y:S02]  /*3a9d0*/  LEA.HI.X.SX32 R9, R27, R0, 0x1, P5 ;  /* 0x000000001b097211 */ /* 0x002fe400028f0eff */
[----:B------:R-:W-:Y:S02]  /*3a9e0*/  LEA R10, P5, R4, R2, 0x6 ;  /* 0x00000002040a7211 */ /* 0x000fe400078a30ff */
[----:B------:R-:W-:Y:S01]  /*3a9f0*/  LEA.HI.X.SX32 R6, R6, R0, 0x1, P0 ;  /* 0x0000000006067211 */ /* 0x000fe200000f0eff */
[----:B------:R0:W-:Y:S04]  /*3aa00*/  STL [R1+0xf4c], R9 ;  /* 0x000f4c0901007387 */ /* 0x0001e80000100800 */
[----:B------:R1:W-:Y:S01]  /*3aa10*/  STL [R1+0xea0], R10 ;  /* 0x000ea00a01007387 */ /* 0x0003e20000100800 */
[----:B0-----:R-:W-:-:S03]  /*3aa20*/  LEA R9, P0, R4, R2, 0x5 ;  /* 0x0000000204097211 */ /* 0x001fc600078028ff */
[----:B------:R0:W-:Y:S01]  /*3aa30*/  STL [R1+0xf74], R6 ;  /* 0x000f740601007387 */ /* 0x0001e20000100800 */
[----:B-1----:R-:W-:-:S03]  /*3aa40*/  LEA.HI.X.SX32 R10, R28, R0, 0x1, P3 ;  /* 0x000000001c0a7211 */ /* 0x002fc600018f0eff */
[----:B------:R1:W-:Y:S01]  /*3aa50*/  STL [R1+0xf20], R9 ;  /* 0x000f200901007387 */ /* 0x0003e20000100800 */
[----:B0-----:R-:W-:-:S03]  /*3aa60*/  LEA R6, P3, R4, R2, 0x4 ;  /* 0x0000000204067211 */ /* 0x001fc600078620ff */
[----:B------:R0:W-:Y:S01]  /*3aa70*/  STL [R1+0xe1c], R10 ;  /* 0x000e1c0a01007387 */ /* 0x0001e20000100800 */
[----:B-1----:R-:W-:-:S03]  /*3aa80*/  LEA.HI.X.SX32 R9, R29, R0, 0x1, P6 ;  /* 0x000000001d097211 */ /* 0x002fc600030f0eff */
[----:B------:R1:W-:Y:S04]  /*3aa90*/  STL [R1+0xf60], R6 ;  /* 0x000f600601007387 */ /* 0x0003e80000100800 */
[----:B------:R2:W-:Y:S01]  /*3aaa0*/  STL [R1+0xedc], R9 ;  /* 0x000edc0901007387 */ /* 0x0005e20000100800 */
[C---:B0-----:R-:W-:Y:S01]  /*3aab0*/  LEA R10, P6, R4.reuse, R2, 0x3 ;  /* 0x00000002040a7211 */ /* 0x041fe200078c18ff */
[----:B-1----:R-:W-:-:S04]  /*3aac0*/  IMAD.SHL.U32 R6, R4, 0x2, RZ ;  /* 0x0000000204067824 */ /* 0x002fc800078e00ff */
[----:B------:R0:W-:Y:S01]  /*3aad0*/  STL [R1+0xf80], R10 ;  /* 0x000f800a01007387 */ /* 0x0001e20000100800 */
[----:B--2---:R-:W-:Y:S01]  /*3aae0*/  LEA.HI.X.SX32 R9, R7, R0, 0x1, P4 ;  /* 0x0000000007097211 */ /* 0x004fe200020f0eff */
[----:B------:R-:W-:-:S04]  /*3aaf0*/  IMAD R7, R4, 0x3, RZ ;  /* 0x0000000304077824 */ /* 0x000fc800078e02ff */
[----:B------:R1:W-:Y:S01]  /*3ab00*/  STL [R1+0xf3c], R9 ;  /* 0x000f3c0901007387 */ /* 0x0003e20000100800 */
[----:B0-----:R-:W-:Y:S02]  /*3ab10*/  LEA R10, P4, R4, R2, 0x2 ;  /* 0x00000002040a7211 */ /* 0x001fe400078810ff */
[----:B------:R-:W-:-:S03]  /*3ab20*/  LEA.HI.X.SX32 R7, R7, R0, 0x1, P1 ;  /* 0x0000000007077211 */ /* 0x000fc600008f0eff */
[----:B------:R0:W-:Y:S01]  /*3ab30*/  STL [R1+0xf90], R10 ;  /* 0x000f900a01007387 */ /* 0x0001e20000100800 */
[----:B-1----:R-:W-:Y:S02]  /*3ab40*/  LEA.HI.X.SX32 R9, R8, R0, 0x1, P2 ;  /* 0x0000000008097211 */ /* 0x002fe400010f0eff */
[----:B------:R-:W-:Y:S02]  /*3ab50*/  IADD3 R8, P2, PT, R6, R2, RZ ;  /* 0x0000000206087210 */ /* 0x000fe40007f5e0ff */
[----:B------:R1:W5:Y:S01]  /*3ab60*/  LDL.LU R2, [R1+0x1fc8] ;  /* 0x001fc80001027983 */ /* 0x0003620000300800 */
[----:B0-----:R-:W-:-:S03]  /*3ab70*/  IMAD.SHL.U32 R10, R4, 0x20, RZ ;  /* 0x00000020040a7824 */ /* 0x001fc600078e00ff */
[----:B------:R0:W-:Y:S04]  /*3ab80*/  STL [R1+0xf6c], R9 ;  /* 0x000f6c0901007387 */ /* 0x0001e80000100800 */
[----:B------:R2:W-:Y:S01]  /*3ab90*/  STL [R1+0xf98], R8 ;  /* 0x000f980801007387 */ /* 0x0005e20000100800 */
[----:B------:R-:W-:-:S03]  /*3aba0*/  LEA.HI.X.SX32 R10, R10, R0, 0x1, P5 ;  /* 0x000000000a0a7211 */ /* 0x000fc600028f0eff */
[----:B------:R3:W-:Y:S01]  /*3abb0*/  STL [R1+0xf84], R7 ;  /* 0x000f840701007387 */ /* 0x0007e20000100800 */
[C---:B0-----:R-:W-:Y:S02]  /*3abc0*/  IMAD.SHL.U32 R9, R4.reuse, 0x10, RZ ;  /* 0x0000001004097824 */ /* 0x041fe400078e00ff */
[----:B--2---:R-:W-:-:S03]  /*3abd0*/  IMAD.SHL.U32 R8, R4, 0x8, RZ ;  /* 0x0000000804087824 */ /* 0x004fc600078e00ff */
[-C--:B------:R-:W-:Y:S01]  /*3abe0*/  LEA.HI.X.SX32 R9, R9, R0.reuse, 0x1, P0 ;  /* 0x0000000009097211 */ /* 0x080fe200000f0eff */
[----:B---3--:R-:W-:Y:S01]  /*3abf0*/  IMAD.SHL.U32 R7, R4, 0x4, RZ ;  /* 0x0000000404077824 */ /* 0x008fe200078e00ff */
[-C--:B------:R-:W-:Y:S01]  /*3ac00*/  LEA.HI.X.SX32 R8, R8, R0.reuse, 0x1, P3 ;  /* 0x0000000008087211 */ /* 0x080fe200018f0eff */
[----:B------:R-:W-:Y:S01]  /*3ac10*/  STL [R1+0xe9c], R10 ;  /* 0x000e9c0a01007387 */ /* 0x000fe20000100800 */
[-C--:B------:R-:W-:Y:S02]  /*3ac20*/  LEA.HI.X.SX32 R6, R6, R0.reuse, 0x1, P4 ;  /* 0x0000000006067211 */ /* 0x080fe400020f0eff */
[-C--:B------:R-:W-:Y:S01]  /*3ac30*/  LEA.HI.X.SX32 R7, R7, R0.reuse, 0x1, P6 ;  /* 0x0000000007077211 */ /* 0x080fe200030f0eff */
[----:B------:R-:W-:Y:S01]  /*3ac40*/  STL [R1+0xf1c], R9 ;  /* 0x000f1c0901007387 */ /* 0x000fe20000100800 */
[----:B------:R-:W-:-:S03]  /*3ac50*/  LEA.HI.X.SX32 R4, R4, R0, 0x1, P2 ;  /* 0x0000000004047211 */ /* 0x000fc600010f0eff */
[----:B------:R-:W-:Y:S04]  /*3ac60*/  STL [R1+0xf5c], R8 ;  /* 0x000f5c0801007387 */ /* 0x000fe80000100800 */
[----:B------:R0:W-:Y:S04]  /*3ac70*/  STL [R1+0xf7c], R7 ;  /* 0x000f7c0701007387 */ /* 0x0001e80000100800 */
[----:B------:R2:W-:Y:S04]  /*3ac80*/  STL [R1+0xf8c], R6 ;  /* 0x000f8c0601007387 */ /* 0x0005e80000100800 */
[----:B------:R-:W-:Y:S04]  /*3ac90*/  STL [R1+0x310], RZ ;  /* 0x000310ff01007387 */ /* 0x000fe80000100800 */
        /* <DEDUP_REMOVED lines=26> */
[----:B------:R-:W4:Y:S03]  /*3ae40*/  S2R R0, SR_TID.X ;  /* 0x0000000000007919 */ /* 0x000f260000002100 */
[----:B------:R1:W-:Y:S04]  /*3ae50*/  STL [R1+0x2b8], RZ ;  /* 0x0002b8ff01007387 */ /* 0x0003e80000100800 */
[----:B------:R1:W-:Y:S04]  /*3ae60*/  STL [R1+0x2bc], RZ ;  /* 0x0002bcff01007387 */ /* 0x0003e80000100800 */
[----:B------:R1:W-:Y:S04]  /*3ae70*/  STL [R1+0x2a0], RZ ;  /* 0x0002a0ff01007387 */ /* 0x0003e80000100800 */
[----:B------:R1:W-:Y:S04]  /*3ae80*/  STL [R1+0x2a4], RZ ;  /* 0x0002a4ff01007387 */ /* 0x0003e80000100800 */
[----:B------:R1:W-:Y:S04]  /*3ae90*/  STL [R1+0x2a8], RZ ;  /* 0x0002a8ff01007387 */ /* 0x0003e80000100800 */
[----:B------:R1:W-:Y:S04]  /*3aea0*/  STL [R1+0x2ac], RZ ;  /* 0x0002acff01007387 */ /* 0x0003e80000100800 */
[----:B------:R1:W-:Y:S01]  /*3aeb0*/  STL [R1+0x290], RZ ;  /* 0x000290ff01007387 */ /* 0x0003e20000100800 */
[----:B0-----:R-:W2:Y:S03]  /*3aec0*/  S2R R7, SR_TID.X ;  /* 0x0000000000077919 */ /* 0x001ea60000002100 */
        /* <DEDUP_REMOVED lines=22> */
[----:B----4-:R-:W-:-:S03]  /*3b030*/  LOP3.LUT R0, R0, 0x3f, RZ, 0xc0, !PT ;  /* 0x0000003f00007812 */ /* 0x010fc600078ec0ff */
[----:B------:R1:W-:Y:S04]  /*3b040*/  STL [R1+0x24c], RZ ;  /* 0x00024cff01007387 */ /* 0x0003e80000100800 */
[----:B------:R1:W-:Y:S04]  /*3b050*/  STL [R1+0x230], RZ ;  /* 0x000230ff01007387 */ /* 0x0003e80000100800 */
[----:B------:R1:W-:Y:S04]  /*3b060*/  STL [R1+0x234], RZ ;  /* 0x000234ff01007387 */ /* 0x0003e80000100800 */
[----:B------:R1:W-:Y:S04]  /*3b070*/  STL [R1+0x238], RZ ;  /* 0x000238ff01007387 */ /* 0x0003e80000100800 */
[----:B------:R1:W-:Y:S01]  /*3b080*/  STL [R1+0x23c], RZ ;  /* 0x00023cff01007387 */ /* 0x0003e20000100800 */
[----:B------:R-:W-:-:S03]  /*3b090*/  IMAD.SHL.U32 R0, R0, 0x2, RZ ;  /* 0x0000000200007824 */ /* 0x000fc600078e00ff */
[----:B------:R1:W-:Y:S01]  /*3b0a0*/  STL [R1+0x220], RZ ;  /* 0x000220ff01007387 */ /* 0x0003e20000100800 */
[----:B--2---:R-:W-:-:S03]  /*3b0b0*/  LOP3.LUT R6, R7, 0x7, RZ, 0xc0, !PT ;  /* 0x0000000707067812 */ /* 0x004fc600078ec0ff */
[----:B------:R1:W-:Y:S04]  /*3b0c0*/  STL [R1+0x224], RZ ;  /* 0x000224ff01007387 */ /* 0x0003e80000100800 */
[----:B------:R1:W-:Y:S04]  /*3b0d0*/  STL [R1+0x228], RZ ;  /* 0x000228ff01007387 */ /* 0x0003e80000100800 */
[----:B------:R1:W-:Y:S04]  /*3b0e0*/  STL [R1+0x22c], RZ ;  /* 0x00022cff01007387 */ /* 0x0003e80000100800 */
[----:B------:R1:W-:Y:S01]  /*3b0f0*/  STL [R1+0x210], RZ ;  /* 0x000210ff01007387 */ /* 0x0003e20000100800 */
[----:B------:R-:W-:-:S03]  /*3b100*/  LOP3.LUT R8, R0, 0x10, RZ, 0x3c, !PT ;  /* 0x0000001000087812 */ /* 0x000fc600078e3cff */
[----:B------:R1:W-:Y:S01]  /*3b110*/  STL [R1+0x214], RZ ;  /* 0x000214ff01007387 */ /* 0x0003e20000100800 */
[----:B------:R-:W-:-:S03]  /*3b120*/  IMAD R6, R6, 0x90, RZ ;  /* 0x0000009006067824 */ /* 0x000fc600078e02ff */
[----:B------:R1:W-:Y:S01]  /*3b130*/  STL [R1+0x218], RZ ;  /* 0x000218ff01007387 */ /* 0x0003e20000100800 */
[----:B------:R-:W-:-:S03]  /*3b140*/  IMAD.SHL.U32 R8, R7, 0x2, RZ ;  /* 0x0000000207087824 */ /* 0x000fc600078e00ff */
[----:B------:R1:W-:Y:S04]  /*3b150*/  STL [R1+0x21c], RZ ;  /* 0x00021cff01007387 */ /* 0x0003e80000100800 */
[----:B------:R1:W-:Y:S04]  /*3b160*/  STL [R1+0x200], RZ ;  /* 0x000200ff01007387 */ /* 0x0003e80000100800 */
[----:B------:R1:W-:Y:S01]  /*3b170*/  STL [R1+0x204], RZ ;  /* 0x000204ff01007387 */ /* 0x0003e20000100800 */
[----:B------:R-:W-:-:S03]  /*3b180*/  IMAD.SHL.U32 R7, R7, 0x40, RZ ;  /* 0x0000004007077824 */ /* 0x000fc600078e00ff */
[----:B------:R1:W-:Y:S01]  /*3b190*/  STL [R1+0x208], RZ ;  /* 0x000208ff01007387 */ /* 0x0003e20000100800 */
[----:B------:R-:W-:-:S03]  /*3b1a0*/  LOP3.LUT R6, R6, 0x10, R8, 0x78, !PT ;  /* 0x0000001006067812 */ /* 0x000fc600078e7808 */
[----:B------:R1:W-:Y:S04]  /*3b1b0*/  STL [R1+0x20c], RZ ;  /* 0x00020cff01007387 */ /* 0x0003e80000100800 */
[----:B------:R1:W-:Y:S04]  /*3b1c0*/  STL [R1+0x1f0], RZ ;  /* 0x0001f0ff01007387 */ /* 0x0003e80000100800 */
[----:B------:R1:W-:Y:S04]  /*3b1d0*/  STL [R1+0x1f4], RZ ;  /* 0x0001f4ff01007387 */ /* 0x0003e80000100800 */
[----:B------:R1:W-:Y:S01]  /*3b1e0*/  STL [R1+0x1f8], RZ ;  /* 0x0001f8ff01007387 */ /* 0x0003e20000100800 */
[----:B------:R-:W-:-:S03]  /*3b1f0*/  LOP3.LUT R6, R6, 0x400, R7, 0xf8, !PT ;  /* 0x0000040006067812 */ /* 0x000fc600078ef807 */
[----:B------:R1:W-:Y:S01]  /*3b200*/  STL [R1+0x1fc], RZ ;  /* 0x0001fcff01007387 */ /* 0x0003e20000100800 */
[----:B---3--:R-:W-:-:S03]  /*3b210*/  LOP3.LUT R4, R0, 0x20, RZ, 0x3c, !PT ;  /* 0x0000002000047812 */ /* 0x008fc600078e3cff */
[----:B------:R1:W-:Y:S01]  /*3b220*/  STL [R1+0x1e0], RZ ;  /* 0x0001e0ff01007387 */ /* 0x0003e20000100800 */
[----:B------:R-:W-:-:S03]  /*3b230*/  LOP3.LUT R4, R0, 0x40, RZ, 0x3c, !PT ;  /* 0x0000004000047812 */ /* 0x000fc600078e3cff */
[----:B------:R1:W-:Y:S01]  /*3b240*/  STL [R1+0x1e4], RZ ;  /* 0x0001e4ff01007387 */ /* 0x0003e20000100800 */
[----:B------:R-:W-:-:S03]  /*3b250*/  LOP3.LUT R4, R0, 0x50, RZ, 0x3c, !PT ;  /* 0x0000005000047812 */ /* 0x000fc600078e3cff */
[----:B------:R1:W-:Y:S01]  /*3b260*/  STL [R1+0x1e8], RZ ;  /* 0x0001e8ff01007387 */ /* 0x0003e20000100800 */
[----:B------:R-:W-:-:S03]  /*3b270*/  LOP3.LUT R4, R6, 0x20, RZ, 0x3c, !PT ;  /* 0x0000002006047812 */ /* 0x000fc600078e3cff */
[----:B------:R1:W-:Y:S01]  /*3b280*/  STL [R1+0x1ec], RZ ;  /* 0x0001ecff01007387 */ /* 0x0003e20000100800 */
[----:B------:R-:W-:-:S03]  /*3b290*/  LOP3.LUT R4, R5, 0x40, RZ, 0x3c, !PT ;  /* 0x0000004005047812 */ /* 0x000fc600078e3cff */
        /* <DEDUP_REMOVED lines=8> */
[----:B------:R1:W-:Y:S01]  /*3b320*/  STL [R1+0x9c4], R4 ;  /* 0x0009c40401007387 */ /* 0x0003e20000100800 */
[----:B------:R-:W-:-:S02]  /*3b330*/  LOP3.LUT R7, R0, 0x60, RZ, 0x3c, !PT ;  /* 0x0000006000077812 */ /* 0x000fc400078e3cff */
[----:B------:R-:W-:Y:S02]  /*3b340*/  LOP3.LUT R7, R6, 0x40, RZ, 0x3c, !PT ;  /* 0x0000004006077812 */ /* 0x000fe400078e3cff */
[C---:B------:R-:W-:Y:S02]  /*3b350*/  LOP3.LUT R9, R0.reuse, 0x30, RZ, 0x3c, !PT ;  /* 0x0000003000097812 */ /* 0x040fe400078e3cff */
[----:B------:R-:W-:Y:S02]  /*3b360*/  LOP3.LUT R8, R0, 0x70, RZ, 0x3c, !PT ;  /* 0x0000007000087812 */ /* 0x000fe400078e3cff */
[----:B------:R-:W-:Y:S01]  /*3b370*/  LOP3.LUT R6, R6, 0x60, RZ, 0x3c, !PT ;  /* 0x0000006006067812 */ /* 0x000fe200078e3cff */
[----:B-1----:R-:W-:-:S12]  /*3b380*/  USHF.L.U64.HI UR4, UR6, 0x1, UR4 ;  /* 0x0000000106047899 */ /* 0x002fd80008010204 */
.L_x_2:
[----:B-----5:R-:W2:Y:S01]  /*3b390*/  LDL R7, [R1+0xd9c] ;  /* 0x000d9c0001077983 */ /* 0x020ea20000100800 */
[----:B------:R-:W2:Y:S03]  /*3b3a0*/  LDC R4, c[0x0][0x3a0] ;  /* 0x0000e800ff047b82 */ /* 0x000ea60000000800 */
[----:B------:R-:W3:Y:S04]  /*3b3b0*/  LDL R6, [R1+0xd8c] ;  /* 0x000d8c0001067983 */ /* 0x000ee80000100800 */
[----:B------:R-:W-:Y:S04]  /*3b3c0*/  STL [R1+0x4f50], R5 ;  /* 0x004f500501007387 */ /* 0x000fe80000100800 */
        /* <DEDUP_REMOVED lines=161> */
[----:B0-----:R0:W-:Y:S04]  /*3bde0*/  STL [R1+0x201c], R3 ;  /* 0x00201c0301007387 */ /* 0x0011e80000100800 */
[----:B0-----:R-:W4:Y:S01]  /*3bdf0*/  LDL.LU R3, [R1+0xd90] ;  /* 0x000d900001037983 */ /* 0x001f220000300800 */
[----:B--2---:R-:W-:Y:S01]  /*3be00*/  IMAD R4, R7, -0x40, R4 ;  /* 0xffffffc007047824 */ /* 0x004fe200078e0204 */
[----:B------:R-:W-:-:S02]  /*3be10*/  PRMT R28, RZ, 0x7610, R28 ;  /* 0x00007610ff1c7816 */ /* 0x000fc4000000001c */
[----:B-----5:R-:W-:Y:S01]  /*3be20*/  STL [R1+0x1fc8], R2 ;  /* 0x001fc80201007387 */ /* 0x020fe20000100800 */
[----:B------:R-:W-:Y:S02]  /*3be30*/  PRMT R5, RZ, 0x7610, R5 ;  /* 0x00007610ff057816 */ /* 0x000fe40000000005 */
[C---:B------:R-:W-:Y:S02]  /*3be40*/  ISETP.GT.AND P0, PT, R4.reuse, RZ, PT ;  /* 0x000000ff0400720c */ /* 0x040fe40003f04270 */
[C---:B------:R-:W-:Y:S02]  /*3be50*/  ISETP.GT.AND P1, PT, R4.reuse, 0x1, PT ;  /* 0x000000010400780c */ /* 0x040fe40003f24270 */
[C---:B------:R-:W-:Y:S02]  /*3be60*/  ISETP.GT.AND P2, PT, R4.reuse, 0x2, PT ;  /* 0x000000020400780c */ /* 0x040fe40003f44270 */
[----:B------:R-:W-:-:S07]  /*3be70*/  ISETP.GT.AND P3, PT, R4, 0x3, PT ;  /* 0x000000030400780c */ /* 0x000fce0003f64270 */
[----:B---3--:R-:W-:Y:S02]  /*3be80*/  @P0 IMAD.MOV.U32 R7, RZ, RZ, R6 ;  /* 0x000000ffff070224 */ /* 0x008fe400078e0006 */
[----:B----4-:R-:W-:Y:S01]  /*3be90*/  @P0 IMAD.MOV.U32 R6, RZ, RZ, R3 ;  /* 0x000000ffff060224 */ /* 0x010fe200078e0003 */
[----:B------:R-:W-:Y:S04]  /*3bea0*/  STL [R1+0x2028], R3 ;  /* 0x0020280301007387 */ /* 0x000fe80000100800 */
[----:B------:R-:W2:Y:S04]  /*3beb0*/  @P0 LDG.E.U16 R28, desc[UR8][R6.64] ;  /* 0x00000008061c0981 */ /* 0x000ea8000c1e1500 */
[----:B--2---:R0:W-:Y:S04]  /*3bec0*/  STL [R1+0xac0], R28 ;  /* 0x000ac01c01007387 */ /* 0x0041e80000100800 */
[----:B0-----:R-:W2:Y:S04]  /*3bed0*/  LDL.LU R28, [R1+0x5018] ;  /* 0x00501800011c7983 */ /* 0x001ea80000300800 */
[----:B------:R-:W3:Y:S04]  /*3bee0*/  LDL R6, [R1+0xf94] ;  /* 0x000f940001067983 */ /* 0x000ee80000100800 */
[----:B------:R-:W3:Y:S01]  /*3bef0*/  LDL R7, [R1+0xf98] ;  /* 0x000f980001077983 */ /* 0x000ee20000100800 */
[----:B------:R-:W-:-:S02]  /*3bf00*/  ISETP.GT.AND P0, PT, R4, 0x4, PT ;  /* 0x000000040400780c */ /* 0x000fc40003f04270 */
[----:B--2---:R-:W-:Y:S02]  /*3bf10*/  PRMT R28, RZ, 0x7610, R28 ;  /* 0x00007610ff1c7816 */ /* 0x004fe4000000001c */
[----:B---3--:R-:W-:-:S04]  /*3bf20*/  @P1 LOP3.LUT R7, R7, R6, RZ, 0x3c, !PT ;  /* 0x0000000607071212 */ /* 0x008fc800078e3cff */
[----:B------:R-:W-:-:S04]  /*3bf30*/  @P1 LOP3.LUT R6, R7, R6, RZ, 0x3c, !PT ;  /* 0x0000000607061212 */ /* 0x000fc800078e3cff */
[----:B------:R-:W-:-:S05]  /*3bf40*/  @P1 LOP3.LUT R7, R7, R6, RZ, 0x3c, !PT ;  /* 0x0000000607071212 */ /* 0x000fca00078e3cff */
        /* <DEDUP_REMOVED lines=285> */
[----:B------:R-:W-:-:S02]  /*3d120*/  PRMT R2, RZ, 0x7610, R2 ;  /* 0x00007610ff027816 */ /* 0x000fc40000000002 */
[----:B------:R-:W-:Y:S02]  /*3d130*/  ISETP.GT.AND P1, PT, R4, 0x21, PT ;  /* 0x000000210400780c */ /* 0x000fe40003f24270 */
        /* <DEDUP_REMOVED lines=10> */
[----:B---3--:R-:W-:-:S04]  /*3d1e0*/  @P3 LOP3.LUT R7, R7, R6, RZ, 0x3c, !PT ;  /* 0x0000000607073212 */ /* 0x008fc800078e3cff */
[----:B------:R-:W-:-:S04]  /*3d1f0*/  @P3 LOP3.LUT R6, R7, R6, RZ, 0x3c, !PT ;  /* 0x0000000607063212 */ /* 0x000fc800078e3cff */
[----:B------:R-:W-:-:S05]  /*3d200*/  @P3 LOP3.LUT R7, R7, R6, RZ, 0x3c, !PT ;  /* 0x0000000607073212 */ /* 0x000fca00078e3cff */
[----:B------:R-:W3:Y:S04]  /*3d210*/  @P3 LDG.E.U16 R5, desc[UR8][R6.64] ;  /* 0x0000000806053981 */ /* 0x000ee8000c1e1500 */
[----:B---3--:R0:W-:Y:S04]  /*3d220*/  STL [R1+0xa44], R5 ;  /* 0x000a440501007387 */ /* 0x0081e80000100800 */
[----:B0-----:R-:W3:Y:S04]  /*3d230*/  LDL.LU R5, [R1+0x4f9c] ;  /* 0x004f9c0001057983 */ /* 0x001ee80000300800 */
[----:B------:R-:W4:Y:S04]  /*3d240*/  LDL R6, [R1+0xe9c] ;  /* 0x000e9c0001067983 */ /* 0x000f280000100800 */
[----:B------:R-:W4:Y:S01]  /*3d250*/  LDL R7, [R1+0xea0] ;  /* 0x000ea00001077983 */ /* 0x000f220000100800 */
[----:B--2---:R-:W-:-:S02]  /*3d260*/  PRMT R28, RZ, 0x7610, R28 ;  /* 0x00007610ff1c7816 */ /* 0x004fc4000000001c */
[----:B------:R-:W-:Y:S02]  /*3d270*/  ISETP.GT.AND P3, PT, R4, 0x23, PT ;  /* 0x000000230400780c */ /* 0x000fe40003f64270 */
[----:B---3--:R-:W-:Y:S02]  /*3d280*/  PRMT R5, RZ, 0x7610, R5 ;  /* 0x00007610ff057816 */ /* 0x008fe40000000005 */
[----:B----4-:R-:W-:-:S04]  /*3d290*/  @P0 LOP3.LUT R7, R7, R6, RZ, 0x3c, !PT ;  /* 0x0000000607070212 */ /* 0x010fc800078e3cff */
[----:B------:R-:W-:-:S04]  /*3d2a0*/  @P0 LOP3.LUT R6, R7, R6, RZ, 0x3c, !PT ;  /* 0x0000000607060212 */ /* 0x000fc800078e3cff */
[----:B------:R-:W-:-:S05]  /*3d2b0*/  @P0 LOP3.LUT R7, R7, R6, RZ, 0x3c, !PT ;  /* 0x0000000607070212 */ /* 0x000fca00078e3cff */
[----:B------:R0:W2:Y:S04]  /*3d2c0*/  @P0 LDG.E.U16 R2, desc[UR8][R6.64] ;  /* 0x0000000806020981 */ /* 0x0000a8000c1e1500 */
[----:B------:R-:W0:Y:S04]  /*3d2d0*/  LDL R6, [R1+0xe94] ;  /* 0x000e940001067983 */ /* 0x000e280000100800 */
[----:B------:R-:W0:Y:S01]  /*3d2e0*/  LDL R7, [R1+0xe98] ;  /* 0x000e980001077983 */ /* 0x000e220000100800 */
[----:B------:R-:W-:Y:S02]  /*3d2f0*/  ISETP.GT.AND P0, PT, R4, 0x24, PT ;  /* 0x000000240400780c */ /* 0x000fe40003f04270 */
[----:B0-----:R-:W-:-:S04]  /*3d300*/  @P1 LOP3.LUT R7, R7, R6, RZ, 0x3c, !PT ;  /* 0x0000000607071212 */ /* 0x001fc800078e3cff */
[----:B------:R-:W-:-:S04]  /*3d310*/  @P1 LOP3.LUT R6, R7, R6, RZ, 0x3c, !PT ;  /* 0x0000000607061212 */ /* 0x000fc800078e3cff */
[----:B------:R-:W-:-:S05]  /*3d320*/  @P1 LOP3.LUT R7, R7, R6, RZ, 0x3c, !PT ;  /* 0x0000000607071212 */ /* 0x000fca00078e3cff */
[----:B------:R-:W3:Y:S04]  /*3d330*/  @P1 LDG.E.U16 R5, desc[UR8][R6.64] ;  /* 0x0000000806051981 */ /* 0x000ee8000c1e1500 */
[----:B---3--:R0:W-:Y:S04]  /*3d340*/  STL [R1+0xa3c], R5 ;  /* 0x000a3c0501007387 */ /* 0x0081e80000100800 */
[----:B0-----:R-:W3:Y:S04]  /*3d350*/  LDL.LU R5, [R1+0x4f98] ;  /* 0x004f980001057983 */ /* 0x001ee80000300800 */
[----:B------:R-:W4:Y:S04]  /*3d360*/  LDL R6, [R1+0xe8c] ;  /* 0x000e8c0001067983 */ /* 0x000f280000100800 */
[----:B------:R-:W4:Y:S01]  /*3d370*/  LDL R7, [R1+0xe90] ;  /* 0x000e900001077983 */ /* 0x000f220000100800 */
[----:B------:R-:W-:-:S02]  /*3d380*/  ISETP.GT.AND P1, PT, R4, 0x25, PT ;  /* 0x000000250400780c */ /* 0x000fc40003f24270 */
[----:B---3--:R-:W-:Y:S02]  /*3d390*/  PRMT R5, RZ, 0x7610, R5 ;  /* 0x00007610ff057816 */ /* 0x008fe40000000005 */
[----:B----4-:R-:W-:-:S04]  /*3d3a0*/  @P2 LOP3.LUT R7, R7, R6, RZ, 0x3c, !PT ;  /* 0x0000000607072212 */ /* 0x010fc800078e3cff */
        /* <DEDUP_REMOVED lines=157> */
[----:B------:R-:W-:-:S02]  /*3dd80*/  PRMT R26, RZ, 0x7610, R26 ;  /* 0x00007610ff1a7816 */ /* 0x000fc4000000001a */
[----:B------:R-:W-:Y:S02]  /*3dd90*/  ISETP.GT.AND P0, PT, R4, 0x35, PT ;  /* 0x000000350400780c */ /* 0x000fe40003f04270 */
        /* <DEDUP_REMOVED lines=10> */
[----:B----4-:R-:W-:-:S04]  /*3de40*/  @P3 LOP3.LUT R7, R7, R6, RZ, 0x3c, !PT ;  /* 0x0000000607073212 */ /* 0x010fc800078e3cff */
[----:B------:R-:W-:-:S04]  /*3de50*/  @P3 LOP3.LUT R6, R7, R6, RZ, 0x3c, !PT ;  /* 0x0000000607063212 */ /* 0x000fc800078e3cff */
[----:B------:R-:W-:-:S05]  /*3de60*/  @P3 LOP3.LUT R7, R7, R6, RZ, 0x3c, !PT ;  /* 0x0000000607073212 */ /* 0x000fca00078e3cff */
[----:B------:R-:W4:Y:S04]  /*3de70*/  @P3 LDG.E.U16 R5, desc[UR8][R6.64] ;  /* 0x0000000806053981 */ /* 0x000f28000c1e1500 */
[----:B----4-:R0:W-:Y:S04]  /*3de80*/  STL [R1+0x9f4], R5 ;  /* 0x0009f40501007387 */ /* 0x0101e80000100800 */
[----:B0-----:R-:W4:Y:S04]  /*3de90*/  LDL.LU R5, [R1+0x4f50] ;  /* 0x004f500001057983 */ /* 0x001f280000300800 */
[----:B------:R-:W2:Y:S04]  /*3dea0*/  LDL R6, [R1+0xdfc] ;  /* 0x000dfc0001067983 */ /* 0x000ea80000100800 */
[----:B------:R-:W2:Y:S01]  /*3deb0*/  LDL R7, [R1+0xe00] ;  /* 0x000e000001077983 */ /* 0x000ea20000100800 */
[----:B------:R-:W-:-:S02]  /*3dec0*/  ISETP.GT.AND P2, PT, R4, 0x37, PT ;  /* 0x000000370400780c */ /* 0x000fc40003f44270 */
[----:B--2---:R-:W-:-:S04]  /*3ded0*/  @P4 LOP3.LUT R7, R7, R6, RZ, 0x3c, !PT ;  /* 0x0000000607074212 */ /* 0x004fc800078e3cff */
[----:B------:R-:W-:-:S04]  /*3dee0*/  @P4 LOP3.LUT R6, R7, R6, RZ, 0x3c, !PT ;  /* 0x0000000607064212 */ /* 0x000fc800078e3cff */
[----:B------:R-:W-:-:S05]  /*3def0*/  @P4 LOP3.LUT R7, R7, R6, RZ, 0x3c, !PT ;  /* 0x0000000607074212 */ /* 0x000fca00078e3cff */
[----:B------:R-:W2:Y:S04]  /*3df00*/  @P4 LDG.E.U16 R26, desc[UR8][R6.64] ;  /* 0x00000008061a4981 */ /* 0x000ea8000c1e1500 */
[----:B------:R-:W4:Y:S04]  /*3df10*/  LDL R6, [R1+0xdf4] ;  /* 0x000df40001067983 */ /* 0x000f280000100800 */
[----:B------:R-:W4:Y:S01]  /*3df20*/  LDL R7, [R1+0xdf8] ;  /* 0x000df80001077983 */ /* 0x000f220000100800 */
[----:B---3--:R-:W-:-:S03]  /*3df30*/  PRMT R28, RZ, 0x7610, R28 ;  /* 0x00007610ff1c7816 */ /* 0x008fc6000000001c */
[----:B--2---:R0:W-:Y:S04]  /*3df40*/  STL [R1+0x9f0], R26 ;  /* 0x0009f01a01007387 */ /* 0x0041e80000100800 */
[----:B0-----:R-:W2:Y:S01]  /*3df50*/  LDL R26, [R1+0xdd8] ;  /* 0x000dd800011a7983 */ /* 0x001ea20000100800 */
[----:B----4-:R-:W-:Y:S02]  /*3df60*/  PRMT R5, RZ, 0x7610, R5 ;  /* 0x00007610ff057816 */ /* 0x010fe40000000005 */
[----:B------:R-:W-:Y:S02]  /*3df70*/  ISETP.GT.AND P3, PT, R4, 0x38, PT ;  /* 0x000000380400780c */ /* 0x000fe40003f64270 */
[----:B------:R-:W-:Y:S02]  /*3df80*/  @P0 LOP3.LUT R7, R7, R6, RZ, 0x3c, !PT ;  /* 0x0000000607070212 */ /* 0x000fe400078e3cff */
[----:B------:R-:W-:-:S02]  /*3df90*/  PRMT R24, RZ, 0x7610, R24 ;  /* 0x00007610ff187816 */ /* 0x000fc40000000018 */
[C---:B------:R-:W-:Y:S02]  /*3dfa0*/  @P0 LOP3.LUT R6, R7.reuse, R6, RZ, 0x3c, !PT ;  /* 0x0000000607060212 */ /* 0x040fe400078e3cff */
[----:B------:R-:W-:Y:S02]  /*3dfb0*/  ISETP.GT.AND P4, PT, R4, 0x39, PT ;  /* 0x000000390400780c */ /* 0x000fe40003f84270 */
[----:B------:R-:W-:-:S05]  /*3dfc0*/  @P0 LOP3.LUT R7, R7, R6, RZ, 0x3c, !PT ;  /* 0x0000000607070212 */ /* 0x000fca00078e3cff */
[----:B------:R-:W3:Y:S04]  /*3dfd0*/  @P0 LDG.E.U16 R28, desc[UR8][R6.64] ;  /* 0x00000008061c0981 */ /* 0x000ee8000c1e1500 */
[----:B---3--:R0:W-:Y:S04]  /*3dfe0*/  STL [R1+0x9ec], R28 ;  /* 0x0009ec1c01007387 */ /* 0x0081e80000100800 */
[----:B0-----:R-:W3:Y:S04]  /*3dff0*/  LDL.LU R28, [R1+0x4f4c] ;  /* 0x004f4c00011c7983 */ /* 0x001ee80000300800 */
[----:B------:R-:W4:Y:S04]  /*3e000*/  LDL R6, [R1+0xdec] ;  /* 0x000dec0001067983 */ /* 0x000f280000100800 */
[----:B------:R-:W4:Y:S01]  /*3e010*/  LDL R7, [R1+0xdf0] ;  /* 0x000df00001077983 */ /* 0x000f220000100800 */
[----:B---3--:R-:W-:-:S02]  /*3e020*/  PRMT R28, RZ, 0x7610, R28 ;  /* 0x00007610ff1c7816 */ /* 0x008fc4000000001c */
[----:B----4-:R-:W-:-:S04]  /*3e030*/  @P1 LOP3.LUT R7, R7, R6, RZ, 0x3c, !PT ;  /* 0x0000000607071212 */ /* 0x010fc800078e3cff */
[----:B------:R-:W-:-:S04]  /*3e040*/  @P1 LOP3.LUT R6, R7, R6, RZ, 0x3c, !PT ;  /* 0x0000000607061212 */ /* 0x000fc800078e3cff */
[----:B------:R-:W-:-:S05]  /*3e050*/  @P1 LOP3.LUT R7, R7, R6, RZ, 0x3c, !PT ;  /* 0x0000000607071212 */ /* 0x000fca00078e3cff */
[----:B------:R-:W3:Y:S04]  /*3e060*/  @P1 LDG.E.U16 R5, desc[UR8][R6.64] ;  /* 0x0000000806051981 */ /* 0x000ee8000c1e1500 */
[----:B------:R-:W4:Y:S04]  /*3e070*/  LDL R6, [R1+0xde4] ;  /* 0x000de40001067983 */ /* 0x000f280000100800 */
[----:B------:R-:W4:Y:S04]  /*3e080*/  LDL R7, [R1+0xde8] ;  /* 0x000de80001077983 */ /* 0x000f280000100800 */
[----:B---3--:R0:W-:Y:S04]  /*3e090*/  STL [R1+0x9e8], R5 ;  /* 0x0009e80501007387 */ /* 0x0081e80000100800 */
[----:B0-----:R-:W3:Y:S01]  /*3e0a0*/  LDL R5, [R1+0xdd0] ;  /* 0x000dd00001057983 */ /* 0x001ee20000100800 */
        /* <DEDUP_REMOVED lines=9> */
[----:B----4-:R-:W-:Y:S02]  /*3e140*/  PRMT R28, RZ, 0x7610, R28 ;  /* 0x00007610ff1c7816 */ /* 0x010fe4000000001c */
[----:B--2---:R-:W-:-:S04]  /*3e150*/  @P3 LOP3.LUT R7, R7, R6, RZ, 0x3c, !PT ;  /* 0x0000000607073212 */ /* 0x004fc800078e3cff */
[----:B------:R-:W-:-:S04]  /*3e160*/  @P3 LOP3.LUT R6, R7, R6, RZ, 0x3c, !PT ;  /* 0x0000000607063212 */ /* 0x000fc800078e3cff */
[----:B------:R-:W-:-:S05]  /*3e170*/  @P3 LOP3.LUT R7, R7, R6, RZ, 0x3c, !PT ;  /* 0x0000000607073212 */ /* 0x000fca00078e3cff */
[----:B------:R-:W2:Y:S04]  /*3e180*/  @P3 LDG.E.U16 R24, desc[UR8][R6.64] ;  /* 0x0000000806183981 */ /* 0x000ea8000c1e1500 */
[----:B--2---:R0:W-:Y:S04]  /*3e190*/  STL [R1+0x9e0], R24 ;  /* 0x0009e01801007387 */ /* 0x0041e80000100800 */
[----:B0-----:R-:W2:Y:S04]  /*3e1a0*/  LDL.LU R24, [R1+0x4f44] ;  /* 0x004f440001187983 */ /* 0x001ea80000300800 */
[----:B------:R-:W4:Y:S01]  /*3e1b0*/  LDL R7, [R1+0xdd4] ;  /* 0x000dd40001077983 */ /* 0x000f220000100800 */
[----:B------:R-:W-:Y:S01]  /*3e1c0*/  @P4 IMAD.MOV.U32 R6, RZ, RZ, R26 ;  /* 0x000000ffff064224 */ /* 0x000fe200078e001a */
[----:B------:R-:W-:Y:S01]  /*3e1d0*/  ISETP.GT.AND P1, PT, R4, 0x3b, PT ;  /* 0x0000003b0400780c */ /* 0x000fe20003f24270 */
[----:B------:R-:W0:Y:S03]  /*3e1e0*/  S2R R26, SR_TID.X ;  /* 0x00000000001a7919 */ /* 0x000e260000002100 */
[----:B----4-:R-:W4:Y:S01]  /*3e1f0*/  @P4 LDG.E.U16 R28, desc[UR8][R6.64] ;  /* 0x00000008061c4981 */ /* 0x010f22000c1e1500 */
[----:B0-----:R-:W-:-:S02]  /*3e200*/  LOP3.LUT R26, R26, 0x3f, RZ, 0xc0, !PT ;  /* 0x0000003f1a1a7812 */ /* 0x001fc400078ec0ff */
[----:B------:R-:W-:Y:S02]  /*3e210*/  ISETP.GT.AND P3, PT, R4, 0x3c, PT ;  /* 0x0000003c0400780c */ /* 0x000fe40003f64270 */
[----:B------:R-:W-:Y:S02]  /*3e220*/  ISETP.GE.AND P2, PT, R26, R4, PT ;  /* 0x000000041a00720c */ /* 0x000fe40003f46270 */
[C---:B------:R-:W-:Y:S02]  /*3e230*/  ISETP.GT.AND P4, PT, R4.reuse, 0x3d, PT ;  /* 0x0000003d0400780c */ /* 0x040fe40003f84270 */
[C---:B------:R-:W-:Y:S02]  /*3e240*/  ISETP.GT.AND P5, PT, R4.reuse, 0x3e, PT ;  /* 0x0000003e0400780c */ /* 0x040fe40003fa4270 */
[----:B------:R-:W-:Y:S01]  /*3e250*/  ISETP.GT.AND P6, PT, R4, 0x3f, PT ;  /* 0x0000003f0400780c */ /* 0x000fe20003fc4270 */
[----:B----4-:R0:W-:Y:S04]  /*3e260*/  STL [R1+0x9dc], R28 ;  /* 0x0009dc1c01007387 */ /* 0x0101e80000100800 */
[----:B0-----:R-:W4:Y:S04]  /*3e270*/  LDL.LU R28, [R1+0x4f40] ;  /* 0x004f4000011c7983 */ /* 0x001f280000300800 */
[----:B------:R-:W2:Y:S04]  /*3e280*/  LDL.LU R26, [R1+0x4f3c] ;  /* 0x004f3c00011a7983 */ /* 0x000ea80000300800 */
[----:B------:R-:W3:Y:S01]  /*3e290*/  LDL R4, [R1+0xdcc] ;  /* 0x000dcc0001047983 */ /* 0x000ee20000100800 */
[----:B----4-:R-:W-:-:S02]  /*3e2a0*/  PRMT R28, RZ, 0x7610, R28 ;  /* 0x00007610ff1c7816 */ /* 0x010fc4000000001c */
        /* <DEDUP_REMOVED lines=9> */
[----:B----4-:R-:W-:-:S04]  /*3e340*/  @P1 LOP3.LUT R5, R5, R4, RZ, 0x3c, !PT ;  /* 0x0000000405051212 */ /* 0x010fc800078e3cff */
[----:B------:R-:W-:-:S04]  /*3e350*/  @P1 LOP3.LUT R4, R5, R4, RZ, 0x3c, !PT ;  /* 0x0000000405041212 */ /* 0x000fc800078e3cff */
[----:B------:R-:W-:-:S05]  /*3e360*/  @P1 LOP3.LUT R5, R5, R4, RZ, 0x3c, !PT ;  /* 0x0000000405051212 */ /* 0x000fca00078e3cff */
[----:B------:R-:W2:Y:S04]  /*3e370*/  @P1 LDG.E.U16 R26, desc[UR8][R4.64] ;  /* 0x00000008041a1981 */ /* 0x000ea8000c1e1500 */
[----:B--2---:R0:W-:Y:S04]  /*3e380*/  STL [R1+0x9d4], R26 ;  /* 0x0009d41a01007387 */ /* 0x0041e80000100800 */
[----:B0-----:R-:W2:Y:S04]  /*3e390*/  LDL.LU R26, [R1+0x4f34] ;  /* 0x004f3400011a7983 */ /* 0x001ea80000300800 */
[----:B------:R-:W4:Y:S04]  /*3e3a0*/  LDL R4, [R1+0xdbc] ;  /* 0x000dbc0001047983 */ /* 0x000f280000100800 */
[----:B------:R-:W4:Y:S01]  /*3e3b0*/  LDL R5, [R1+0xdc0] ;  /* 0x000dc00001057983 */ /* 0x000f220000100800 */
[----:B---3--:R-:W-:-:S02]  /*3e3c0*/  PRMT R28, RZ, 0x7610, R28 ;  /* 0x00007610ff1c7816 */ /* 0x008fc4000000001c */
        /* <DEDUP_REMOVED lines=9> */
[----:B----4-:R-:W-:-:S04]  /*3e460*/  @P4 LOP3.LUT R5, R5, R4, RZ, 0x3c, !PT ;  /* 0x0000000405054212 */ /* 0x010fc800078e3cff */
[----:B------:R-:W-:-:S04]  /*3e470*/  @P4 LOP3.LUT R4, R5, R4, RZ, 0x3c, !PT ;  /* 0x0000000405044212 */ /* 0x000fc800078e3cff */
[----:B------:R-:W-:-:S05]  /*3e480*/  @P4 LOP3.LUT R5, R5, R4, RZ, 0x3c, !PT ;  /* 0x0000000405054212 */ /* 0x000fca00078e3cff */
[----:B------:R-:W4:Y:S04]  /*3e490*/  @P4 LDG.E.U16 R24, desc[UR8][R4.64] ;  /* 0x0000000804184981 */ /* 0x000f28000c1e1500 */
[----:B----4-:R0:W-:Y:S04]  /*3e4a0*/  STL [R1+0x9cc], R24 ;  /* 0x0009cc1801007387 */ /* 0x0101e80000100800 */
[----:B0-----:R-:W4:Y:S04]  /*3e4b0*/  LDL.LU R24, [R1+0x4f2c] ;  /* 0x004f2c0001187983 */ /* 0x001f280000300800 */
[----:B------:R-:W3:Y:S04]  /*3e4c0*/  LDL R4, [R1+0xdac] ;  /* 0x000dac0001047983 */ /* 0x000ee80000100800 */
[----:B------:R-:W3:Y:S01]  /*3e4d0*/  LDL R5, [R1+0xdb0] ;  /* 0x000db00001057983 */ /* 0x000ee20000100800 */
[----:B--2---:R-:W-:-:S02]  /*3e4e0*/  PRMT R26, RZ, 0x7610, R26 ;  /* 0x00007610ff1a7816 */ /* 0x004fc4000000001a */
        /* <DEDUP_REMOVED lines=9> */
[----:B---3--:R-:W-:-:S04]  /*3e580*/  @P6 LOP3.LUT R5, R5, R4, RZ, 0x3c, !PT ;  /* 0x0000000405056212 */ /* 0x008fc800078e3cff */
[----:B------:R-:W-:-:S04]  /*3e590*/  @P6 LOP3.LUT R4, R5, R4, RZ, 0x3c, !PT ;  /* 0x0000000405046212 */ /* 0x000fc800078e3cff */
[----:B------:R-:W-:-:S05]  /*3e5a0*/  @P6 LOP3.LUT R5, R5, R4, RZ, 0x3c, !PT ;  /* 0x0000000405056212 */ /* 0x000fca00078e3cff */
[----:B------:R-:W3:Y:S01]  /*3e5b0*/  @P6 LDG.E.U16 R28, desc[UR8][R4.64] ;  /* 0x00000008041c6981 */ /* 0x000ee2000c1e1500 */
[----:B----4-:R-:W-:Y:S01]  /*3e5c0*/  PRMT R24, RZ, 0x7610, R24 ;  /* 0x00007610ff187816 */ /* 0x010fe20000000018 */
[----:B------:R-:W-:Y:S06]  /*3e5d0*/  BAR.SYNC.DEFER_BLOCKING 0x0 ;  /* 0x0000000000007b1d */ /* 0x000fec0000010000 */
[----:B---3--:R0:W-:Y:S04]  /*3e5e0*/  STL [R1+0x1bc], R28 ;  /* 0x0001bc1c01007387 */ /* 0x0081e80000100800 */
[----:B0-----:R-:W3:Y:S04]  /*3e5f0*/  LDL.LU R28, [R1+0x4f24] ;  /* 0x004f2400011c7983 */ /* 0x001ee80000300800 */
[----:B------:R-:W4:Y:S04]  /*3e600*/  LDL R4, [R1+0xfb0] ;  /* 0x000fb00001047983 */ /* 0x000f280000100800 */
[----:B------:R-:W4:Y:S02]  /*3e610*/  LDL R5, [R1+0x1e3c] ;  /* 0x001e3c0001057983 */ /* 0x000f240000100800 */
[----:B----4-:R-:W-:-:S04]  /*3e620*/  @!P2 LOP3.LUT R5, R5, R4, RZ, 0x3c, !PT ;  /* 0x000000040505a212 */ /* 0x010fc800078e3cff */
[----:B------:R-:W-:-:S04]  /*3e630*/  @!P2 LOP3.LUT R4, R5, R4, RZ, 0x3c, !PT ;  /* 0x000000040504a212 */ /* 0x000fc800078e3cff */
[----:B------:R-:W-:-:S05]  /*3e640*/  @!P2 LOP3.LUT R5, R5, R4, RZ, 0x3c, !PT ;  /* 0x000000040505a212 */ /* 0x000fca00078e3cff */
[----:B------:R-:W4:Y:S04]  /*3e650*/  @!P2 LDG.E.U16 R24, desc[UR8][R4.64] ;  /* 0x000000080418a981 */ /* 0x000f28000c1e1500 */
[----:B----4-:R0:W-:Y:S04]  /*3e660*/  STL [R1+0x1b8], R24 ;  /* 0x0001b81801007387 */ /* 0x0101e80000100800 */
[----:B0-----:R-:W4:Y:S04]  /*3e670*/  LDL.LU R24, [R1+0x4f20] ;  /* 0x004f200001187983 */ /* 0x001f280000300800 */
[----:B------:R-:W2:Y:S04]  /*3e680*/  LDL R4, [R1+0x1e14] ;  /* 0x001e140001047983 */ /* 0x000ea80000100800 */
[----:B------:R-:W2:Y:S01]  /*3e690*/  LDL R5, [R1+0x1e18] ;  /* 0x001e180001057983 */ /* 0x000ea20000100800 */
[----:B---3--:R-:W-:-:S02]  /*3e6a0*/  PRMT R28, RZ, 0x7610, R28 ;  /* 0x00007610ff1c7816 */ /* 0x008fc4000000001c */
[----:B--2---:R-:W-:-:S04]  /*3e6b0*/  @!P2 LOP3.LUT R5, R5, R4, RZ, 0x3c, !PT ;  /* 0x000000040505a212 */ /* 0x004fc800078e3cff */
[----:B------:R-:W-:-:S04]  /*3e6c0*/  @!P2 LOP3.LUT R4, R5, R4, RZ, 0x3c, !PT ;  /* 0x000000040504a212 */ /* 0x000fc800078e3cff */
[----:B------:R-:W-:-:S05]  /*3e6d0*/  @!P2 LOP3.LUT R5, R5, R4, RZ, 0x3c, !PT ;  /* 0x000000040505a212 */ /* 0x000fca00078e3cff */
[----:B------:R-:W2:Y:S04]  /*3e6e0*/  @!P2 LDG.E.U16 R28, desc[UR8][R4.64] ;  /* 0x00000008041ca981 */ /* 0x000ea8000c1e1500 */
[----:B--2---:R0:W-:Y:S04]  /*3e6f0*/  STL [R1+0x1b4], R28 ;  /* 0x0001b41c01007387 */ /* 0x0041e80000100800 */
[----:B0-----:R-:W2:Y:S04]  /*3e700*/  LDL.LU R28, [R1+0x4f1c] ;  /* 0x004f1c00011c7983 */ /* 0x001ea80000300800 */
[----:B------:R-:W3:Y:S04]  /*3e710*/  LDL R4, [R1+0x1dd4] ;  /* 0x001dd40001047983 */ /* 0x000ee80000100800 */
[----:B------:R-:W3:Y:S01]  /*3e720*/  LDL R5, [R1+0x1dd8] ;  /* 0x001dd80001057983 */ /* 0x000ee20000100800 */
[----:B------:R-:W-:-:S02]  /*3e730*/  PRMT R26, RZ, 0x7610, R26 ;  /* 0x00007610ff1a7816 */ /* 0x000fc4000000001a */
[----:B---3--:R-:W-:-:S04]  /*3e740*/  @!P2 LOP3.LUT R5, R5, R4, RZ, 0x3c, !PT ;  /* 0x000000040505a212 */ /* 0x008fc800078e3cff */
[----:B------:R-:W-:-:S04]  /*3e750*/  @!P2 LOP3.LUT R4, R5, R4, RZ, 0x3c, !PT ;  /* 0x000000040504a212 */ /* 0x000fc800078e3cff */
[----:B------:R-:W-:-:S05]  /*3e760*/  @!P2 LOP3.LUT R5, R5, R4, RZ, 0x3c, !PT ;  /* 0x000000040505a212 */ /* 0x000fca00078e3cff */
[----:B------:R-:W3:Y:S04]  /*3e770*/  @!P2 LDG.E.U16 R26, desc[UR8][R4.64] ;  /* 0x00000008041aa981 */ /* 0x000ee8000c1e1500 */
[----:B---3--:R0:W-:Y:S04]  /*3e780*/  STL [R1+0x1b0], R26 ;  /* 0x0001b01a01007387 */ /* 0x0081e80000100800 */
[----:B0-----:R-:W3:Y:S04]  /*3e790*/  LDL.LU R26, [R1+0x4f18] ;  /* 0x004f1800011a7983 */ /* 0x001ee80000300800 */
[----:B------:R-:W3:Y:S04]  /*3e7a0*/  LDL R4, [R1+0x1d94] ;  /* 0x001d940001047983 */ /* 0x000ee80000100800 */
[----:B------:R-:W3:Y:S01]  /*3e7b0*/  LDL R5, [R1+0x1d98] ;  /* 0x001d980001057983 */ /* 0x000ee20000100800 */
[----:B--2---:R-:W-:-:S02]  /*3e7c0*/  PRMT R28, RZ, 0x7610, R28 ;  /* 0x00007610ff1c7816 */ /* 0x004fc4000000001c */
[----:B---3--:R-:W-:-:S04]  /*3e7d0*/  @!P2 LOP3.LUT R5, R5, R4, RZ, 0x3c, !PT ;  /* 0x000000040505a212 */ /* 0x008fc800078e3cff */
        /* <DEDUP_REMOVED lines=428> */
[----:B------:R-:W2:Y:S04]  /*402a0*/  LDL R4, [R1+0x1194] ;  /* 0x0011940001047983 */ /* 0x000ea80000100800 */
[----:B------:R-:W2:Y:S01]  /*402b0*/  LDL R5, [R1+0x1198] ;  /* 0x0011980001057983 */ /* 0x000ea20000100800 */
[----:B----4-:R-:W-:-:S02]  /*402c0*/  PRMT R24, RZ, 0x7610, R24 ;  /* 0x00007610ff187816 */ /* 0x010fc40000000018 */
[----:B--2---:R-:W-:-:S04]  /*402d0*/  @!P2 LOP3.LUT R5, R5, R4, RZ, 0x3c, !PT ;  /* 0x000000040505a212 */ /* 0x004fc800078e3cff */
[----:B------:R-:W-:-:S04]  /*402e0*/  @!P2 LOP3.LUT R4, R5, R4, RZ, 0x3c, !PT ;  /* 0x000000040504a212 */ /* 0x000fc800078e3cff */
[----:B------:R-:W-:-:S05]  /*402f0*/  @!P2 LOP3.LUT R5, R5, R4, RZ, 0x3c, !PT ;  /* 0x000000040505a212 */ /* 0x000fca00078e3cff */
[----:B------:R-:W2:Y:S04]  /*40300*/  @!P2 LDG.E.U16 R24, desc[UR8][R4.64] ;  /* 0x000000080418a981 */ /* 0x000ea8000c1e1500 */
[----:B--2---:R0:W-:Y:S04]  /*40310*/  STL [R1+0xec], R24 ;  /* 0x0000ec1801007387 */ /* 0x0041e80000100800 */
[----:B0-----:R-:W2:Y:S04]  /*40320*/  LDL.LU R24, [R1+0x4e54] ;  /* 0x004e540001187983 */ /* 0x001ea80000300800 */
[----:B------:R-:W4:Y:S04]  /*40330*/  LDL R4, [R1+0x1154] ;  /* 0x0011540001047983 */ /* 0x000f280000100800 */
[----:B------:R-:W4:Y:S01]  /*40340*/  LDL R5, [R1+0x1158] ;  /* 0x0011580001057983 */ /* 0x000f220000100800 */
[----:B------:R-:W-:-:S02]  /*40350*/  PRMT R13, RZ, 0x7610, R13 ;  /* 0x00007610ff0d7816 */ /* 0x000fc4000000000d */
        /* <DEDUP_REMOVED lines=8> */
[----:B------:R-:W-:-:S02]  /*403e0*/  PRMT R12, RZ, 0x7610, R12 ;  /* 0x00007610ff0c7816 */ /* 0x000fc4000000000c */
[----:B--2---:R-:W-:-:S04]  /*403f0*/  @!P2 LOP3.LUT R5, R5, R4, RZ, 0x3c, !PT ;  /* 0x000000040505a212 */ /* 0x004fc800078e3cff */
[----:B------:R-:W-:-:S04]  /*40400*/  @!P2 LOP3.LUT R4, R5, R4, RZ, 0x3c, !PT ;  /* 0x000000040504a212 */ /* 0x000fc800078e3cff */
[----:B------:R-:W-:-:S05]  /*40410*/  @!P2 LOP3.LUT R5, R5, R4, RZ, 0x3c, !PT ;  /* 0x000000040505a212 */ /* 0x000fca00078e3cff */
[----:B------:R-:W2:Y:S04]  /*40420*/  @!P2 LDG.E.U16 R12, desc[UR8][R4.64] ;  /* 0x00000008040ca981 */ /* 0x000ea8000c1e1500 */
[----:B--2---:R0:W-:Y:S04]  /*40430*/  STL [R1+0xe4], R12 ;  /* 0x0000e40c01007387 */ /* 0x0041e80000100800 */
[----:B0-----:R-:W2:Y:S04]  /*40440*/  LDL.LU R12, [R1+0x4e4c] ;  /* 0x004e4c00010c7983 */ /* 0x001ea80000300800 */
        /* <DEDUP_REMOVED lines=25> */
[----:B------:R-:W4:Y:S04]  /*405e0*/  LDL R4, [R1+0x1014] ;  /* 0x0010140001047983 */ /* 0x000f280000100800 */
[----:B------:R-:W4:Y:S01]  /*405f0*/  LDL R5, [R1+0x1018] ;  /* 0x0010180001057983 */ /* 0x000f220000100800 */
[----:B---3--:R-:W-:-:S03]  /*40600*/  PRMT R26, RZ, 0x7610, R26 ;  /* 0x00007610ff1a7816 */ /* 0x008fc6000000001a */
[----:B--2---:R-:W-:Y:S01]  /*40610*/  STL [R1+0x4d50], R28 ;  /* 0x004d501c01007387 */ /* 0x004fe20000100800 */
[----:B----4-:R-:W-:-:S04]  /*40620*/  @!P2 LOP3.LUT R5, R5, R4, RZ, 0x3c, !PT ;  /* 0x000000040505a212 */ /* 0x010fc800078e3cff */
[----:B------:R-:W-:-:S04]  /*40630*/  @!P2 LOP3.LUT R4, R5, R4, RZ, 0x3c, !PT ;  /* 0x000000040504a212 */ /* 0x000fc800078e3cff */
[----:B------:R-:W-:-:S05]  /*40640*/  @!P2 LOP3.LUT R5, R5, R4, RZ, 0x3c, !PT ;  /* 0x000000040505a212 */ /* 0x000fca00078e3cff */
[----:B------:R-:W2:Y:S04]  /*40650*/  @!P2 LDG.E.U16 R26, desc[UR8][R4.64] ;  /* 0x00000008041aa981 */ /* 0x000ea8000c1e1500 */
[----:B------:R-:W3:Y:S04]  /*40660*/  LDL R4, [R1+0xfd4] ;  /* 0x000fd40001047983 */ /* 0x000ee80000100800 */
[----:B------:R-:W3:Y:S01]  /*40670*/  LDL R5, [R1+0xfd8] ;  /* 0x000fd80001057983 */ /* 0x000ee20000100800 */
[----:B------:R-:W-:-:S03]  /*40680*/  PRMT R24, RZ, 0x7610, R24 ;  /* 0x00007610ff187816 */ /* 0x000fc60000000018 */
[----:B--2---:R-:W-:Y:S01]  /*40690*/  STL [R1+0x4d54], R26 ;  /* 0x004d541a01007387 */ /* 0x004fe20000100800 */
[----:B---3--:R-:W-:-:S04]  /*406a0*/  @!P2 LOP3.LUT R5, R5, R4, RZ, 0x3c, !PT ;  /* 0x000000040505a212 */ /* 0x008fc800078e3cff */
        /* <DEDUP_REMOVED lines=34> */
[----:B------:R0:W2:Y:S04]  /*408d0*/  @!P2 LDG.E.U16 R10, desc[UR8][R4.64] ;  /* 0x00000008040aa981 */ /* 0x0000a8000c1e1500 */
[----:B------:R-:W0:Y:S04]  /*408e0*/  LDL R4, [R1+0xda0] ;  /* 0x000da00001047983 */ /* 0x000e280000100800 */
[----:B------:R-:W0:Y:S01]  /*408f0*/  LDL R5, [R1+0xfac] ;  /* 0x000fac0001057983 */ /* 0x000e220000100800 */
[----:B------:R-:W-:Y:S02]  /*40900*/  PRMT R9, RZ, 0x7610, R9 ;  /* 0x00007610ff097816 */ /* 0x000fe40000000009 */
[----:B0-----:R-:W-:-:S04]  /*40910*/  @!P2 LOP3.LUT R5, R5, R4, RZ, 0x3c, !PT ;  /* 0x000000040505a212 */ /* 0x001fc800078e3cff */
[----:B------:R-:W-:-:S04]  /*40920*/  @!P2 LOP3.LUT R4, R5, R4, RZ, 0x3c, !PT ;  /* 0x000000040504a212 */ /* 0x000fc800078e3cff */
[----:B------:R-:W-:-:S05]  /*40930*/  @!P2 LOP3.LUT R5, R5, R4, RZ, 0x3c, !PT ;  /* 0x000000040505a212 */ /* 0x000fca00078e3cff */
[----:B------:R-:W3:Y:S04]  /*40940*/  @!P2 LDG.E.U16 R9, desc[UR8][R4.64] ;  /* 0x000000080409a981 */ /* 0x000ee8000c1e1500 */
[----:B--2---:R-:W-:Y:S04]  /*40950*/  STL [R1+0x4d68], R10 ;  /* 0x004d680a01007387 */ /* 0x004fe80000100800 */
[----:B---3--:R0:W-:Y:S04]  /*40960*/  STL [R1+0xdc], R9 ;  /* 0x0000dc0901007387 */ /* 0x0081e80000100800 */
        /* <DEDUP_REMOVED lines=10> */
[----:B------:R-:W4:Y:S04]  /*40a10*/  LDL R4, [R1+0x1dcc] ;  /* 0x001dcc0001047983 */ /* 0x000f280000100800 */
[----:B------:R-:W4:Y:S01]  /*40a20*/  LDL R5, [R1+0x1dd0] ;  /* 0x001dd00001057983 */ /* 0x000f220000100800 */
[----:B--2---:R-:W-:-:S02]  /*40a30*/  PRMT R9, RZ, 0x7610, R9 ;  /* 0x00007610ff097816 */ /* 0x004fc40000000009 */
[----:B----4-:R-:W-:-:S04]  /*40a40*/  @!P2 LOP3.LUT R5, R5, R4, RZ, 0x3c, !PT ;  /* 0x000000040505a212 */ /* 0x010fc800078e3cff */
[----:B------:R-:W-:-:S04]  /*40a50*/  @!P2 LOP3.LUT R4, R5, R4, RZ, 0x3c, !PT ;  /* 0x000000040504a212 */ /* 0x000fc800078e3cff */
[----:B------:R-:W-:-:S05]  /*40a60*/  @!P2 LOP3.LUT R5, R5, R4, RZ, 0x3c, !PT ;  /* 0x000000040505a212 */ /* 0x000fca00078e3cff */
[----:B------:R-:W2:Y:S04]  /*40a70*/  @!P2 LDG.E.U16 R9, desc[UR8][R4.64] ;  /* 0x000000080409a981 */ /* 0x000ea8000c1e1500 */
[----:B--2---:R0:W-:Y:S04]  /*40a80*/  STL [R1+0xd4], R9 ;  /* 0x0000d40901007387 */ /* 0x0041e80000100800 */
[----:B0-----:R-:W2:Y:S04]  /*40a90*/  LDL.LU R9, [R1+0x4e38] ;  /* 0x004e380001097983 */ /* 0x001ea80000300800 */
[----:B------:R-:W4:Y:S04]  /*40aa0*/  LDL R4, [R1+0x1d8c] ;  /* 0x001d8c0001047983 */ /* 0x000f280000100800 */
[----:B------:R-:W4:Y:S01]  /*40ab0*/  LDL R5, [R1+0x1d90] ;  /* 0x001d900001057983 */ /* 0x000f220000100800 */
[----:B---3--:R-:W-:-:S02]  /*40ac0*/  PRMT R0, RZ, 0x7610, R0 ;  /* 0x00007610ff007816 */ /* 0x008fc40000000000 */
[----:B----4-:R-:W-:-:S04]  /*40ad0*/  @!P2 LOP3.LUT R5, R5, R4, RZ, 0x3c, !PT ;  /* 0x000000040505a212 */ /* 0x010fc800078e3cff */
        /* <DEDUP_REMOVED lines=18> */
[----:B------:R-:W4:Y:S04]  /*40c00*/  @!P2 LDG.E.U16 R14, desc[UR8][R4.64] ;  /* 0x00000008040ea981 */ /* 0x000f28000c1e1500 */
[----:B--2---:R-:W-:Y:S04]  /*40c10*/  STL [R1+0x4d6c], R9 ;  /* 0x004d6c0901007387 */ /* 0x004fe80000100800 */
[----:B----4-:R0:W-:Y:S04]  /*40c20*/  STL [R1+0xc8], R14 ;  /* 0x0000c80e01007387 */ /* 0x0101e80000100800 */
        /* <DEDUP_REMOVED lines=294> */
[----:B--2---:R0:W-:Y:S04]  /*41e90*/  STL [R1+0x48], R11 ;  /* 0x0000480b01007387 */ /* 0x0041e80000100800 */
[----:B0-----:R-:W2:Y:S04]  /*41ea0*/  LDL R11, [R1+0x13d0] ;  /* 0x0013d000010b7983 */ /* 0x001ea80000100800 */
[----:B---3--:R0:W-:Y:S04]  /*41eb0*/  STL [R1+0x44], R20 ;  /* 0x0000441401007387 */ /* 0x0081e80000100800 */
[----:B0-----:R-:W3:Y:S04]  /*41ec0*/  LDL.LU R20, [R1+0x4db0] ;  /* 0x004db00001147983 */ /* 0x001ee80000300800 */
        /* <DEDUP_REMOVED lines=33> */
[----:B------:R-:W2:Y:S01]  /*420e0*/  @!P2 LDG.E.U16 R19, desc[UR8][R4.64] ;  /* 0x000000080413a981 */ /* 0x000ea2000c1e1500 */
[----:B------:R-:W-:-:S03]  /*420f0*/  PRMT R21, RZ, 0x7610, R21 ;  /* 0x00007610ff157816 */ /* 0x000fc60000000015 */
[----:B--2---:R0:W-:Y:S04]  /*42100*/  STL [R1+0x34], R19 ;  /* 0x0000341301007387 */ /* 0x0041e80000100800 */
[----:B0-----:R-:W2:Y:S04]  /*42110*/  LDL.LU R19, [R1+0x4da0] ;  /* 0x004da00001137983 */ /* 0x001ea80000300800 */
[----:B------:R-:W2:Y:S01]  /*42120*/  LDL R5, [R1+0x13cc] ;  /* 0x0013cc0001057983 */ /* 0x000ea20000100800 */
[----:B------:R-:W-:-:S03]  /*42130*/  @!P2 IMAD.MOV.U32 R4, RZ, RZ, R11 ;  /* 0x000000ffff04a224 */ /* 0x000fc600078e000b */
[----:B------:R-:W3:Y:S04]  /*42140*/  LDL R11, [R1+0x1290] ;  /* 0x00129000010b7983 */ /* 0x000ee80000100800 */
[----:B--2---:R-:W2:Y:S04]  /*42150*/  @!P2 LDG.E.U16 R21, desc[UR8][R4.64] ;  /* 0x000000080415a981 */ /* 0x004ea8000c1e1500 */
        /* <DEDUP_REMOVED lines=23> */
[----:B------:R-:W-:Y:S01]  /*422d0*/  @!P2 LOP3.LUT R5, R5, R4, RZ, 0x3c, !PT ;  /* 0x000000040505a212 */ /* 0x000fe200078e3cff */
[----:B--2---:R0:W-:Y:S04]  /*422e0*/  STL [R1+0x28], R28 ;  /* 0x0000281c01007387 */ /* 0x0041e80000100800 */
[----:B------:R1:W2:Y:S01]  /*422f0*/  @!P2 LDG.E.U16 R26, desc[UR8][R4.64] ;  /* 0x00000008041aa981 */ /* 0x0002a2000c1e1500 */
[----:B------:R-:W-:-:S03]  /*42300*/  PRMT R23, RZ, 0x7610, R23 ;  /* 0x00007610ff177816 */ /* 0x000fc60000000017 */
[----:B0-----:R-:W2:Y:S04]  /*42310*/  LDL R28, [R1+0x1210] ;  /* 0x00121000011c7983 */ /* 0x001ea80000100800 */
[----:B------:R-:W1:Y:S04]  /*42320*/  LDL R4, [R1+0x12cc] ;  /* 0x0012cc0001047983 */ /* 0x000e680000100800 */
[----:B------:R-:W1:Y:S02]  /*42330*/  LDL R5, [R1+0x12d0] ;  /* 0x0012d00001057983 */ /* 0x000e640000100800 */
[----:B-1----:R-:W-:-:S04]  /*42340*/  @!P2 LOP3.LUT R5, R5, R4, RZ, 0x3c, !PT ;  /* 0x000000040505a212 */ /* 0x002fc800078e3cff */
[----:B------:R-:W-:-:S04]  /*42350*/  @!P2 LOP3.LUT R4, R5, R4, RZ, 0x3c, !PT ;  /* 0x000000040504a212 */ /* 0x000fc800078e3cff */
[----:B------:R-:W-:-:S05]  /*42360*/  @!P2 LOP3.LUT R5, R5, R4, RZ, 0x3c, !PT ;  /* 0x000000040505a212 */ /* 0x000fca00078e3cff */
[----:B------:R-:W3:Y:S04]  /*42370*/  @!P2 LDG.E.U16 R23, desc[UR8][R4.64] ;  /* 0x000000080417a981 */ /* 0x000ee8000c1e1500 */
[----:B--2---:R0:W-:Y:S04]  /*42380*/  STL [R1+0x24], R26 ;  /* 0x0000241a01007387 */ /* 0x0041e80000100800 */
[----:B0-----:R-:W2:Y:S04]  /*42390*/  LDL R26, [R1+0x11d0] ;  /* 0x0011d000011a7983 */ /* 0x001ea80000100800 */
[----:B---3--:R0:W-:Y:S04]  /*423a0*/  STL [R1+0x20], R23 ;  /* 0x0000201701007387 */ /* 0x0081e80000100800 */
[----:B0-----:R-:W3:Y:S04]  /*423b0*/  LDL.LU R23, [R1+0x4d94] ;  /* 0x004d940001177983 */ /* 0x001ee80000300800 */
[----:B------:R-:W2:Y:S01]  /*423c0*/  LDL R5, [R1+0x128c] ;  /* 0x00128c0001057983 */ /* 0x000ea20000100800 */
[----:B------:R-:W-:Y:S01]  /*423d0*/  PRMT R0, RZ, 0x7610, R0 ;  /* 0x00007610ff007816 */ /* 0x000fe20000000000 */
[----:B------:R-:W-:-:S02]  /*423e0*/  @!P2 IMAD.MOV.U32 R4, RZ, RZ, R11 ;  /* 0x000000ffff04a224 */ /* 0x000fc400078e000b */
[----:B------:R-:W3:Y:S04]  /*423f0*/  LDL R11, [R1+0x1190] ;  /* 0x00119000010b7983 */ /* 0x000ee80000100800 */
[----:B--2---:R-:W2:Y:S04]  /*42400*/  @!P2 LDG.E.U16 R0, desc[UR8][R4.64] ;  /* 0x000000080400a981 */ /* 0x004ea8000c1e1500 */
[----:B--2---:R-:W-:Y:S04]  /*42410*/  STL [R1+0x1c], R0 ;  /* 0x00001c0001007387 */ /* 0x004fe80000100800 */
[----:B------:R-:W2:Y:S04]  /*42420*/  LDL R4, [R1+0x124c] ;  /* 0x00124c0001047983 */ /* 0x000ea80000100800 */
[----:B------:R-:W2:Y:S01]  /*42430*/  LDL R5, [R1+0x1250] ;  /* 0x0012500001057983 */ /* 0x000ea20000100800 */
[----:B------:R-:W-:-:S02]  /*42440*/  PRMT R24, RZ, 0x7610, R24 ;  /* 0x00007610ff187816 */ /* 0x000fc40000000018 */
[----:B--2---:R-:W-:-:S04]  /*42450*/  @!P2 LOP3.LUT R5, R5, R4, RZ, 0x3c, !PT ;  /* 0x000000040505a212 */ /* 0x004fc800078e3cff */
[----:B------:R-:W-:-:S04]  /*42460*/  @!P2 LOP3.LUT R4, R5, R4, RZ, 0x3c, !PT ;  /* 0x000000040504a212 */ /* 0x000fc800078e3cff */
[----:B------:R-:W-:-:S05]  /*42470*/  @!P2 LOP3.LUT R5, R5, R4, RZ, 0x3c, !PT ;  /* 0x000000040505a212 */ /* 0x000fca00078e3cff */
[----:B------:R0:W2:Y:S04]  /*42480*/  @!P2 LDG.E.U16 R24, desc[UR8][R4.64] ;  /* 0x000000080418a981 */ /* 0x0000a8000c1e1500 */
[----:B------:R-:W3:Y:S01]  /*42490*/  LDL R5, [R1+0x120c] ;  /* 0x00120c0001057983 */ /* 0x000ee20000100800 */
[----:B------:R-:W-:Y:S01]  /*424a0*/  PRMT R14, RZ, 0x7610, R14 ;  /* 0x00007610ff0e7816 */ /* 0x000fe2000000000e */
[----:B0-----:R-:W-:Y:S02]  /*424b0*/  @!P2 IMAD.MOV.U32 R4, RZ, RZ, R28 ;  /* 0x000000ffff04a224 */ /* 0x001fe400078e001c */
[----:B--2---:R0:W-:Y:S01]  /*424c0*/  STL [R1+0x18], R24 ;  /* 0x0000181801007387 */ /* 0x0041e20000100800 */
[----:B------:R-:W-:-:S03]  /*424d0*/  PRMT R13, RZ, 0x7610, R13 ;  /* 0x00007610ff0d7816 */ /* 0x000fc6000000000d */
[----:B------:R-:W2:Y:S04]  /*424e0*/  LDL R28, [R1+0x110c] ;  /* 0x00110c00011c7983 */ /* 0x000ea80000100800 */
[----:B---3--:R1:W3:Y:S04]  /*424f0*/  @!P2 LDG.E.U16 R14, desc[UR8][R4.64] ;  /* 0x00000008040ea981 */ /* 0x0082e8000c1e1500 */
[----:B0-----:R-:W2:Y:S04]  /*42500*/  LDL R24, [R1+0x1150] ;  /* 0x0011500001187983 */ /* 0x001ea80000100800 */
[----:B------:R-:W2:Y:S01]  /*42510*/  LDL R5, [R1+0x11cc] ;  /* 0x0011cc0001057983 */ /* 0x000ea20000100800 */
[----:B-1----:R-:W-:-:S03]  /*42520*/  @!P2 IMAD.MOV.U32 R4, RZ, RZ, R26 ;  /* 0x000000ffff04a224 */ /* 0x002fc600078e001a */
[----:B---3--:R0:W-:Y:S01]  /*42530*/  STL [R1+0x14], R14 ;  /* 0x0000140e01007387 */ /* 0x0081e20000100800 */
[----:B------:R-:W-:-:S03]  /*42540*/  PRMT R10, RZ, 0x7610, R10 ;  /* 0x00007610ff0a7816 */ /* 0x000fc6000000000a */
[----:B------:R-:W3:Y:S04]  /*42550*/  LDL R26, [R1+0x10cc] ;  /* 0x0010cc00011a7983 */ /* 0x000ee80000100800 */
[----:B--2---:R1:W2:Y:S04]  /*42560*/  @!P2 LDG.E.U16 R13, desc[UR8][R4.64] ;  /* 0x00000008040da981 */ /* 0x0042a8000c1e1500 */
[----:B0-----:R-:W3:Y:S04]  /*42570*/  LDL R14, [R1+0x1110] ;  /* 0x00111000010e7983 */ /* 0x001ee80000100800 */
[----:B------:R-:W3:Y:S01]  /*42580*/  LDL R5, [R1+0x118c] ;  /* 0x00118c0001057983 */ /* 0x000ee20000100800 */
[----:B-1----:R-:W-:-:S03]  /*42590*/  @!P2 IMAD.MOV.U32 R4, RZ, RZ, R11 ;  /* 0x000000ffff04a224 */ /* 0x002fc600078e000b */
[----:B--2---:R0:W-:Y:S01]  /*425a0*/  STL [R1+0x10], R13 ;  /* 0x0000100d01007387 */ /* 0x0041e20000100800 */
[----:B----4-:R-:W-:-:S03]  /*425b0*/  PRMT R15, RZ, 0x7610, R15 ;  /* 0x00007610ff0f7816 */ /* 0x010fc6000000000f */
[----:B------:R-:W2:Y:S04]  /*425c0*/  LDL R11, [R1+0x108c] ;  /* 0x00108c00010b7983 */ /* 0x000ea80000100800 */
[----:B---3--:R1:W3:Y:S04]  /*425d0*/  @!P2 LDG.E.U16 R10, desc[UR8][R4.64] ;  /* 0x00000008040aa981 */ /* 0x0082e8000c1e1500 */
[----:B0-----:R-:W4:Y:S04]  /*425e0*/  LDL R13, [R1+0x10d0] ;  /* 0x0010d000010d7983 */ /* 0x001f280000100800 */
[----:B------:R-:W2:Y:S01]  /*425f0*/  LDL R5, [R1+0x114c] ;  /* 0x00114c0001057983 */ /* 0x000ea20000100800 */
[----:B-1----:R-:W-:-:S05]  /*42600*/  @!P2 IMAD.MOV.U32 R4, RZ, RZ, R24 ;  /* 0x000000ffff04a224 */ /* 0x002fca00078e0018 */
[----:B--2---:R0:W2:Y:S04]  /*42610*/  @!P2 LDG.E.U16 R15, desc[UR8][R4.64] ;  /* 0x00000008040fa981 */ /* 0x0040a8000c1e1500 */
[----:B---3--:R1:W-:Y:S04]  /*42620*/  STL [R1+0xc], R10 ;  /* 0x00000c0a01007387 */ /* 0x0083e80000100800 */
[----:B------:R-:W3:Y:S01]  /*42630*/  LDL R24, [R1+0x104c] ;  /* 0x00104c0001187983 */ /* 0x000ee20000100800 */
[----:B------:R-:W-:-:S03]  /*42640*/  PRMT R9, RZ, 0x7610, R9 ;  /* 0x00007610ff097816 */ /* 0x000fc60000000009 */
[----:B-1----:R-:W3:Y:S01]  /*42650*/  LDL R10, [R1+0x1090] ;  /* 0x00109000010a7983 */ /* 0x002ee20000100800 */
[----:B0-----:R-:W-:Y:S02]  /*42660*/  @!P2 IMAD.MOV.U32 R4, RZ, RZ, R14 ;  /* 0x000000ffff04a224 */ /* 0x001fe400078e000e */
[----:B------:R-:W-:-:S05]  /*42670*/  @!P2 IMAD.MOV.U32 R5, RZ, RZ, R28 ;  /* 0x000000ffff05a224 */ /* 0x000fca00078e001c */
[----:B------:R4:W3:Y:S01]  /*42680*/  @!P2 LDG.E.U16 R9, desc[UR8][R4.64] ;  /* 0x000000080409a981 */ /* 0x0008e2000c1e1500 */
[----:B------:R-:W-:-:S03]  /*42690*/  PRMT R12, RZ, 0x7610, R12 ;  /* 0x00007610ff0c7816 */ /* 0x000fc6000000000c */
[----:B--2---:R0:W-:Y:S01]  /*426a0*/  STL [R1+0x8], R15 ;  /* 0x0000080f01007387 */ /* 0x0041e20000100800 */
[----:B----4-:R-:W-:Y:S02]  /*426b0*/  @!P2 IMAD.MOV.U32 R4, RZ, RZ, R13 ;  /* 0x000000ffff04a224 */ /* 0x010fe400078e000d */
[----:B------:R-:W-:Y:S01]  /*426c0*/  @!P2 IMAD.MOV.U32 R5, RZ, RZ, R26 ;  /* 0x000000ffff05a224 */ /* 0x000fe200078e001a */
[----:B------:R-:W-:Y:S02]  /*426d0*/  PRMT R29, RZ, 0x7610, R29 ;  /* 0x00007610ff1d7816 */ /* 0x000fe4000000001d */
[----:B------:R-:W-:Y:S01]  /*426e0*/  PRMT R27, RZ, 0x7610, R27 ;  /* 0x00007610ff1b7816 */ /* 0x000fe2000000001b */
[----:B------:R-:W2:Y:S04]  /*426f0*/  LDL R14, [R1+0x100c] ;  /* 0x00100c00010e7983 */ /* 0x000ea80000100800 */
[----:B------:R3:W4:Y:S04]  /*42700*/  @!P2 LDG.E.U16 R12, desc[UR8][R4.64] ;  /* 0x00000008040ca981 */ /* 0x000728000c1e1500 */
[----:B0-----:R-:W2:Y:S01]  /*42710*/  LDL R15, [R1+0x1050] ;  /* 0x00105000010f7983 */ /* 0x001ea20000100800 */
[----:B---3--:R-:W-:-:S02]  /*42720*/  @!P2 IMAD.MOV.U32 R4, RZ, RZ, R10 ;  /* 0x000000ffff04a224 */ /* 0x008fc400078e000a */
[----:B------:R-:W-:-:S05]  /*42730*/  @!P2 IMAD.MOV.U32 R5, RZ, RZ, R11 ;  /* 0x000000ffff05a224 */ /* 0x000fca00078e000b */
[----:B------:R0:W3:Y:S04]  /*42740*/  @!P2 LDG.E.U16 R29, desc[UR8][R4.64] ;  /* 0x00000008041da981 */ /* 0x0000e8000c1e1500 */
[----:B------:R1:W-:Y:S04]  /*42750*/  STL [R1+0x4], R9 ;  /* 0x0000040901007387 */ /* 0x0003e80000100800 */
[----:B------:R-:W3:Y:S01]  /*42760*/  LDL R13, [R1+0xfcc] ;  /* 0x000fcc00010d7983 */ /* 0x000ee20000100800 */
[----:B0-----:R-:W-:-:S03]  /*42770*/  @!P2 IMAD.MOV.U32 R5, RZ, RZ, R24 ;  /* 0x000000ffff05a224 */ /* 0x001fc600078e0018 */
[----:B-1----:R-:W3:Y:S01]  /*42780*/  LDL R9, [R1+0x1010] ;  /* 0x0010100001097983 */ /* 0x002ee20000100800 */
[----:B--2---:R-:W-:-:S05]  /*42790*/  @!P2 IMAD.MOV.U32 R4, RZ, RZ, R15 ;  /* 0x000000ffff04a224 */ /* 0x004fca00078e000f */
[----:B------:R0:W2:Y:S04]  /*427a0*/  @!P2 LDG.E.U16 R27, desc[UR8][R4.64] ;  /* 0x00000008041ba981 */ /* 0x0000a8000c1e1500 */
[----:B----4-:R1:W-:Y:S04]  /*427b0*/  STL [R1], R12 ;  /* 0x0000000c01007387 */ /* 0x0103e80000100800 */
[----:B------:R-:W4:Y:S04]  /*427c0*/  LDL R11, [R1+0x1e48] ;  /* 0x001e4800010b7983 */ /* 0x000f280000100800 */
[----:B------:R-:W4:Y:S04]  /*427d0*/  LDL R10, [R1+0x1e7c] ;  /* 0x001e7c00010a7983 */ /* 0x000f280000100800 */
[----:B-1----:R-:W4:Y:S04]  /*427e0*/  LDL R12, [R1+0xfd0] ;  /* 0x000fd000010c7983 */ /* 0x002f280000100800 */
[----:B---3--:R-:W-:Y:S01]  /*427f0*/  STL [R1+0x4cd8], R29 ;  /* 0x004cd81d01007387 */ /* 0x008fe20000100800 */
[----:B0-----:R-:W-:-:S02]  /*42800*/  @!P2 IMAD.MOV.U32 R5, RZ, RZ, R14 ;  /* 0x000000ffff05a224 */ /* 0x001fc400078e000e */
[----:B------:R-:W-:Y:S01]  /*42810*/  @!P2 IMAD.MOV.U32 R4, RZ, RZ, R9 ;  /* 0x000000ffff04a224 */ /* 0x000fe200078e0009 */
[----:B------:R-:W-:Y:S02]  /*42820*/  PRMT R25, RZ, 0x7610, R25 ;  /* 0x00007610ff197816 */ /* 0x000fe40000000019 */
[----:B------:R-:W-:-:S04]  /*42830*/  PRMT R8, RZ, 0x7610, R8 ;  /* 0x00007610ff087816 */ /* 0x000fc80000000008 */
[----:B------:R0:W3:Y:S04]  /*42840*/  @!P2 LDG.E.U16 R25, desc[UR8][R4.64] ;  /* 0x000000080419a981 */ /* 0x0000e8000c1e1500 */
[----:B--2---:R-:W-:Y:S04]  /*42850*/  STL [R1+0x4cdc], R27 ;  /* 0x004cdc1b01007387 */ /* 0x004fe80000100800 */
[----:B------:R-:W2:Y:S04]  /*42860*/  LDL R14, [R1+0x1e88] ;  /* 0x001e8800010e7983 */ /* 0x000ea80000100800 */
[----:B------:R-:W3:Y:S01]  /*42870*/  LDL R9, [R1+0x1ebc] ;  /* 0x001ebc0001097983 */ /* 0x000ee20000100800 */
[----:B0-----:R-:W-:-:S02]  /*42880*/  @!P2 IMAD.MOV.U32 R5, RZ, RZ, R13 ;  /* 0x000000ffff05a224 */ /* 0x001fc400078e000d */
[----:B----4-:R-:W-:-:S05]  /*42890*/  @!P2 IMAD.MOV.U32 R4, RZ, RZ, R12 ;  /* 0x000000ffff04a224 */ /* 0x010fca00078e000c */
[----:B------:R0:W4:Y:S01]  /*428a0*/  @!P2 LDG.E.U16 R8, desc[UR8][R4.64] ;  /* 0x000000080408a981 */ /* 0x000122000c1e1500 */
[----:B------:R-:W-:Y:S01]  /*428b0*/  PRMT R7, RZ, 0x7610, R7 ;  /* 0x00007610ff077816 */ /* 0x000fe20000000007 */
[----:B0-----:R-:W-:Y:S02]  /*428c0*/  @!P2 IMAD.MOV.U32 R4, RZ, RZ, R10 ;  /* 0x000000ffff04a224 */ /* 0x001fe400078e000a */
[----:B------:R-:W-:-:S05]  /*428d0*/  @!P2 IMAD.MOV.U32 R5, RZ, RZ, R11 ;  /* 0x000000ffff05a224 */ /* 0x000fca00078e000b */
[----:B------:R-:W4:Y:S01]  /*428e0*/  @!P2 LDG.E.U16 R7, desc[UR8][R4.64] ;  /* 0x000000080407a981 */ /* 0x000f22000c1e1500 */
[----:B------:R-:W-:Y:S01]  /*428f0*/  PRMT R6, RZ, 0x7610, R6 ;  /* 0x00007610ff067816 */ /* 0x000fe20000000006 */
[----:B--2---:R-:W-:Y:S02]  /*42900*/  @!P2 IMAD.MOV.U32 R15, RZ, RZ, R14 ;  /* 0x000000ffff0fa224 */ /* 0x004fe400078e000e */
[----:B---3--:R-:W-:-:S05]  /*42910*/  @!P2 IMAD.MOV.U32 R14, RZ, RZ, R9 ;  /* 0x000000ffff0ea224 */ /* 0x008fca00078e0009 */
[----:B------:R-:W2:Y:S04]  /*42920*/  @!P2 LDG.E.U16 R6, desc[UR8][R14.64] ;  /* 0x000000080e06a981 */ /* 0x000ea8000c1e1500 */
[----:B------:R0:W-:Y:S04]  /*42930*/  STL [R1+0x4ce0], R25 ;  /* 0x004ce01901007387 */ /* 0x0001e80000100800 */
[----:B------:R-:W3:Y:S04]  /*42940*/  LDL R24, [R1+0x1efc] ;  /* 0x001efc0001187983 */ /* 0x000ee80000100800 */
[----:B0-----:R-:W3:Y:S04]  /*42950*/  LDL R25, [R1+0x1ec8] ;  /* 0x001ec80001197983 */ /* 0x001ee80000100800 */
[----:B----4-:R0:W-:Y:S04]  /*42960*/  STL [R1+0x4ce4], R8 ;  /* 0x004ce40801007387 */ /* 0x0101e80000100800 */
[----:B------:R-:W4:Y:S04]  /*42970*/  LDL R13, [R1+0x1f08] ;  /* 0x001f0800010d7983 */ /* 0x000f280000100800 */
[----:B------:R-:W4:Y:S04]  /*42980*/  LDL R12, [R1+0x1f3c] ;  /* 0x001f3c00010c7983 */ /* 0x000f280000100800 */
[----:B------:R-:W4:Y:S04]  /*42990*/  LDL R11, [R1+0xfa8] ;  /* 0x000fa800010b7983 */ /* 0x000f280000100800 */
[----:B------:R-:W4:Y:S04]  /*429a0*/  LDL R10, [R1+0x1e38] ;  /* 0x001e3800010a7983 */ /* 0x000f280000100800 */
[----:B------:R1:W-:Y:S04]  /*429b0*/  STL [R1+0x4ce8], R7 ;  /* 0x004ce80701007387 */ /* 0x0003e80000100800 */
[----:B------:R-:W4:Y:S04]  /*429c0*/  LDL R9, [R1+0x1e04] ;  /* 0x001e040001097983 */ /* 0x000f280000100800 */
[----:B0-----:R-:W4:Y:S01]  /*429d0*/  LDL R8, [R1+0x1e08] ;  /* 0x001e080001087983 */ /* 0x001f220000100800 */
[----:B------:R-:W-:-:S03]  /*429e0*/  PRMT R5, RZ, 0x7610, R5 ;  /* 0x00007610ff057816 */ /* 0x000fc60000000005 */
[----:B--2---:R0:W-:Y:S04]  /*429f0*/  STL [R1+0x4cec], R6 ;  /* 0x004cec0601007387 */ /* 0x0041e80000100800 */
[----:B-1----:R-:W2:Y:S04]  /*42a00*/  LDL R7, [R1+0x1dc4] ;  /* 0x001dc40001077983 */ /* 0x002ea80000100800 */
[----:B0-----:R-:W2:Y:S01]  /*42a10*/  LDL R6, [R1+0x1dc8] ;  /* 0x001dc80001067983 */ /* 0x001ea20000100800 */
[----:B---3--:R-:W-:Y:S02]  /*42a20*/  @!P2 IMAD.MOV.U32 R14, RZ, RZ, R24 ;  /* 0x000000ffff0ea224 */ /* 0x008fe400078e0018 */
[----:B------:R-:W-:Y:S01]  /*42a30*/  @!P2 IMAD.MOV.U32 R15, RZ, RZ, R25 ;  /* 0x000000ffff0fa224 */ /* 0x000fe200078e0019 */
[----:B------:R-:W-:-:S04]  /*42a40*/  PRMT R4, RZ, 0x7610, R4 ;  /* 0x00007610ff047816 */ /* 0x000fc80000000004 */
[----:B------:R4:W3:Y:S01]  /*42a50*/  @!P2 LDG.E.U16 R5, desc[UR8][R14.64] ;  /* 0x000000080e05a981 */ /* 0x0008e2000c1e1500 */
[----:B------:R-:W-:Y:S01]  /*42a60*/  PRMT R20, RZ, 0x7610, R20 ;  /* 0x00007610ff147816 */ /* 0x000fe20000000014 */
[----:B----4-:R-:W-:Y:S02]  /*42a70*/  @!P2 IMAD.MOV.U32 R14, RZ, RZ, R12 ;  /* 0x000000ffff0ea224 */ /* 0x010fe400078e000c */
[----:B------:R-:W-:-:S05]  /*42a80*/  @!P2 IMAD.MOV.U32 R15, RZ, RZ, R13 ;  /* 0x000000ffff0fa224 */ /* 0x000fca00078e000d */
[----:B------:R0:W4:Y:S01]  /*42a90*/  @!P2 LDG.E.U16 R4, desc[UR8][R14.64] ;  /* 0x000000080e04a981 */ /* 0x000122000c1e1500 */
[----:B------:R-:W-:Y:S01]  /*42aa0*/  PRMT R18, RZ, 0x7610, R18 ;  /* 0x00007610ff127816 */ /* 0x000fe20000000012 */
[----:B0-----:R-:W-:Y:S02]  /*42ab0*/  @!P2 IMAD.MOV.U32 R14, RZ, RZ, R10 ;  /* 0x000000ffff0ea224 */ /* 0x001fe400078e000a */
[----:B------:R-:W-:-:S05]  /*42ac0*/  @!P2 IMAD.MOV.U32 R15, RZ, RZ, R11 ;  /* 0x000000ffff0fa224 */ /* 0x000fca00078e000b */
[----:B------:R0:W4:Y:S02]  /*42ad0*/  @!P2 LDG.E.U16 R20, desc[UR8][R14.64] ;  /* 0x000000080e14a981 */ /* 0x000124000c1e1500 */
[----:B0-----:R-:W-:Y:S02]  /*42ae0*/  @!P2 IMAD.MOV.U32 R14, RZ, RZ, R8 ;  /* 0x000000ffff0ea224 */ /* 0x001fe400078e0008 */
[----:B------:R-:W-:-:S05]  /*42af0*/  @!P2 IMAD.MOV.U32 R15, RZ, RZ, R9 ;  /* 0x000000ffff0fa224 */ /* 0x000fca00078e0009 */
[----:B------:R2:W4:Y:S01]  /*42b00*/  @!P2 LDG.E.U16 R18, desc[UR8][R14.64] ;  /* 0x000000080e12a981 */ /* 0x000522000c1e1500 */
[----:B------:R-:W-:Y:S01]  /*42b10*/  PRMT R16, RZ, 0x7610, R16 ;  /* 0x00007610ff107816 */ /* 0x000fe20000000010 */
[----:B--2---:R-:W-:Y:S02]  /*42b20*/  @!P2 IMAD.MOV.U32 R15, RZ, RZ, R7 ;  /* 0x000000ffff0fa224 */ /* 0x004fe400078e0007 */
[----:B------:R-:W-:-:S05]  /*42b30*/  @!P2 IMAD.MOV.U32 R14, RZ, RZ, R6 ;  /* 0x000000ffff0ea224 */ /* 0x000fca00078e0006 */
[----:B------:R-:W2:Y:S04]  /*42b40*/  @!P2 LDG.E.U16 R16, desc[UR8][R14.64] ;  /* 0x000000080e10a981 */ /* 0x000ea8000c1e1500 */
[----:B---3--:R0:W-:Y:S04]  /*42b50*/  STL [R1+0x4cf0], R5 ;  /* 0x004cf00501007387 */ /* 0x0081e80000100800 */
[----:B----4-:R1:W-:Y:S04]  /*42b60*/  STL [R1+0x4cf4], R4 ;  /* 0x004cf40401007387 */ /* 0x0103e80000100800 */
[----:B0-----:R-:W3:Y:S04]  /*42b70*/  LDL R5, [R1+0x1d84] ;  /* 0x001d840001057983 */ /* 0x001ee80000100800 */
[----:B-1----:R-:W4:Y:S04]  /*42b80*/  LDL R4, [R1+0x1d88] ;  /* 0x001d880001047983 */ /* 0x002f280000100800 */
[----:B------:R-:W-:Y:S04]  /*42b90*/  STL [R1+0x4cf8], R20 ;  /* 0x004cf81401007387 */ /* 0x000fe80000100800 */
[----:B------:R-:W4:Y:S04]  /*42ba0*/  LDL R13, [R1+0x1f48] ;  /* 0x001f4800010d7983 */ /* 0x000f280000100800 */
[----:B------:R-:W4:Y:S04]  /*42bb0*/  LDL R12, [R1+0x1f7c] ;  /* 0x001f7c00010c7983 */ /* 0x000f280000100800 */
[----:B------:R-:W-:Y:S04]  /*42bc0*/  STL [R1+0x4cfc], R18 ;  /* 0x004cfc1201007387 */ /* 0x000fe80000100800 */
[----:B------:R-:W4:Y:S04]  /*42bd0*/  LDL R11, [R1+0x1d44] ;  /* 0x001d4400010b7983 */ /* 0x000f280000100800 */
[----:B------:R-:W4:Y:S04]  /*42be0*/  LDL R10, [R1+0x1d48] ;  /* 0x001d4800010a7983 */ /* 0x000f280000100800 */
[----:B------:R-:W4:Y:S04]  /*42bf0*/  LDL R9, [R1+0x1d04] ;  /* 0x001d040001097983 */ /* 0x000f280000100800 */
[----:B------:R-:W4:Y:S04]  /*42c00*/  LDL R8, [R1+0x1d08] ;  /* 0x001d080001087983 */ /* 0x000f280000100800 */
[----:B------:R-:W4:Y:S04]  /*42c10*/  LDL R6, [R1+0x1cc8] ;  /* 0x001cc80001067983 */ /* 0x000f280000100800 */
[----:B--2---:R-:W-:Y:S04]  /*42c20*/  STL [R1+0x4d00], R16 ;  /* 0x004d001001007387 */ /* 0x004fe80000100800 */
[----:B------:R-:W2:Y:S01]  /*42c30*/  LDL R7, [R1+0x1cc4] ;  /* 0x001cc40001077983 */ /* 0x000ea20000100800 */
[----:B------:R-:W-:-:S02]  /*42c40*/  PRMT R17, RZ, 0x7610, R17 ;  /* 0x00007610ff117816 */ /* 0x000fc40000000011 */
[----:B------:R-:W-:Y:S02]  /*42c50*/  PRMT R19, RZ, 0x7610, R19 ;  /* 0x00007610ff137816 */ /* 0x000fe40000000013 */
[----:B------:R-:W-:Y:S01]  /*42c60*/  PRMT R21, RZ, 0x7610, R21 ;  /* 0x00007610ff157816 */ /* 0x000fe20000000015 */
[----:B---3--:R-:W-:Y:S01]  /*42c70*/  @!P2 IMAD.MOV.U32 R15, RZ, RZ, R5 ;  /* 0x000000ffff0fa224 */ /* 0x008fe200078e0005 */
[----:B------:R-:W-:Y:S02]  /*42c80*/  PRMT R22, RZ, 0x7610, R22 ;  /* 0x00007610ff167816 */ /* 0x000fe40000000016 */
[----:B------:R-:W-:Y:S01]  /*42c90*/  PRMT R23, RZ, 0x7610, R23 ;  /* 0x00007610ff177816 */ /* 0x000fe20000000017 */
[----:B------:R-:W3:Y:S01]  /*42ca0*/  LDL R5, [R1+0x1f78] ;  /* 0x001f780001057983 */ /* 0x000ee20000100800 */
[----:B----4-:R-:W-:-:S03]  /*42cb0*/  @!P2 IMAD.MOV.U32 R14, RZ, RZ, R4 ;  /* 0x000000ffff0ea224 */ /* 0x010fc600078e0004 */
[----:B------:R-:W4:Y:S04]  /*42cc0*/  LDL R4, [R1+0x1f80] ;  /* 0x001f800001047983 */ /* 0x000f280000100800 */
[----:B------:R0:W3:Y:S02]  /*42cd0*/  @!P2 LDG.E.U16 R17, desc[UR8][R14.64] ;  /* 0x000000080e11a981 */ /* 0x0000e4000c1e1500 */
[----:B0-----:R-:W-:Y:S02]  /*42ce0*/  @!P2 IMAD.MOV.U32 R14, RZ, RZ, R12 ;  /* 0x000000ffff0ea224 */ /* 0x001fe400078e000c */
[----:B------:R-:W-:-:S05]  /*42cf0*/  @!P2 IMAD.MOV.U32 R15, RZ, RZ, R13 ;  /* 0x000000ffff0fa224 */ /* 0x000fca00078e000d */
[----:B------:R0:W4:Y:S02]  /*42d00*/  @!P2 LDG.E.U16 R19, desc[UR8][R14.64] ;  /* 0x000000080e13a981 */ /* 0x000124000c1e1500 */
[----:B0-----:R-:W-:Y:S02]  /*42d10*/  @!P2 IMAD.MOV.U32 R14, RZ, RZ, R10 ;  /* 0x000000ffff0ea224 */ /* 0x001fe400078e000a */
[----:B------:R-:W-:-:S05]  /*42d20*/  @!P2 IMAD.MOV.U32 R15, RZ, RZ, R11 ;  /* 0x000000ffff0fa224 */ /* 0x000fca00078e000b */
[----:B------:R0:W4:Y:S02]  /*42d30*/  @!P2 LDG.E.U16 R21, desc[UR8][R14.64] ;  /* 0x000000080e15a981 */ /* 0x000124000c1e1500 */
[----:B0-----:R-:W-:Y:S02]  /*42d40*/  @!P2 IMAD.MOV.U32 R14, RZ, RZ, R8 ;  /* 0x000000ffff0ea224 */ /* 0x001fe400078e0008 */
[----:B------:R-:W-:-:S05]  /*42d50*/  @!P2 IMAD.MOV.U32 R15, RZ, RZ, R9 ;  /* 0x000000ffff0fa224 */ /* 0x000fca00078e0009 */
[----:B------:R0:W4:Y:S02]  /*42d60*/  @!P2 LDG.E.U16 R22, desc[UR8][R14.64] ;  /* 0x000000080e16a981 */ /* 0x000124000c1e1500 */
[----:B0-----:R-:W-:Y:S02]  /*42d70*/  @!P2 IMAD.MOV.U32 R14, RZ, RZ, R6 ;  /* 0x000000ffff0ea224 */ /* 0x001fe400078e0006 */
[----:B--2---:R-:W-:-:S05]  /*42d80*/  @!P2 IMAD.MOV.U32 R15, RZ, RZ, R7 ;  /* 0x000000ffff0fa224 */ /* 0x004fca00078e0007 */
[----:B------:R4:W2:Y:S04]  /*42d90*/  @!P2 LDG.E.U16 R23, desc[UR8][R14.64] ;  /* 0x000000080e17a981 */ /* 0x0008a8000c1e1500 */
[----:B---3--:R-:W-:Y:S01]  /*42da0*/  STL [R1+0x4d04], R17 ;  /* 0x004d041101007387 */ /* 0x008fe20000100800 */
[----:B----4-:R-:W-:-:S03]  /*42db0*/  @!P2 IMAD.MOV.U32 R14, RZ, RZ, R4 ;  /* 0x000000ffff0ea224 */ /* 0x010fc600078e0004 */
[----:B------:R-:W-:Y:S01]  /*42dc0*/  STL [R1+0x4d08], R19 ;  /* 0x004d081301007387 */ /* 0x000fe20000100800 */
[----:B------:R-:W-:-:S03]  /*42dd0*/  @!P2 IMAD.MOV.U32 R15, RZ, RZ, R5 ;  /* 0x000000ffff0fa224 */ /* 0x000fc600078e0005 */
[----:B------:R-:W-:Y:S04]  /*42de0*/  STL [R1+0x4d0c], R21 ;  /* 0x004d0c1501007387 */ /* 0x000fe80000100800 */
[----:B------:R-:W-:Y:S01]  /*42df0*/  STL [R1+0x4d10], R22 ;  /* 0x004d101601007387 */ /* 0x000fe20000100800 */
[----:B------:R-:W-:-:S06]  /*42e00*/  PRMT R3, RZ, 0x7610, R3 ;  /* 0x00007610ff037816 */ /* 0x000fcc0000000003 */
[----:B------:R-:W3:Y:S04]  /*42e10*/  @!P2 LDG.E.U16 R3, desc[UR8][R14.64] ;  /* 0x000000080e03a981 */ /* 0x000ee8000c1e1500 */
[----:B--2---:R0:W-:Y:S04]  /*42e20*/  STL [R1+0x4d14], R23 ;  /* 0x004d141701007387 */ /* 0x0041e80000100800 */
[----:B------:R-:W2:Y:S04]  /*42e30*/  LDL.LU R24, [R1+0xac0] ;  /* 0x000ac00001187983 */ /* 0x000ea80000300800 */
[----:B------:R-:W4:Y:S04]  /*42e40*/  LDL.LU R26, [R1+0xaa0] ;  /* 0x000aa000011a7983 */ /* 0x000f280000300800 */
[----:B------:R-:W2:Y:S04]  /*42e50*/  LDL.LU R28, [R1+0xa80] ;  /* 0x000a8000011c7983 */ /* 0x000ea80000300800 */
[----:B0-----:R-:W2:Y:S04]  /*42e60*/  LDL.LU R23, [R1+0xa60] ;  /* 0x000a600001177983 */ /* 0x001ea80000300800 */
[----:B------:R-:W2:Y:S04]  /*42e70*/  LDL.LU R22, [R1+0xa20] ;  /* 0x000a200001167983 */ /* 0x000ea80000300800 */
        /* <DEDUP_REMOVED lines=353> */
[----:B---3--:R-:W-:Y:S04]  /*44490*/  STL [R1+0x46c8], R3 ;  /* 0x0046c80301007387 */ /* 0x008fe80000100800 */
[----:B------:R-:W-:Y:S04]  /*444a0*/  STL [R1+0x4d1c], R3 ;  /* 0x004d1c0301007387 */ /* 0x000fe80000100800 */
        /* <DEDUP_REMOVED lines=8> */
[----:B------:R-:W0:Y:S03]  /*44530*/  S2R R0, SR_TID.X ;  /* 0x0000000000007919 */ /* 0x000e260000002100 */
[----:B------:R-:W3:Y:S01]  /*44540*/  LDL.LU R13, [R1+0xab4] ;  /* 0x000ab400010d7983 */ /* 0x000ee20000300800 */
[----:B0-----:R-:W-:-:S05]  /*44550*/  LOP3.LUT R0, R0, 0x3f, RZ, 0xc0, !PT ;  /* 0x0000003f00007812 */ /* 0x001fca00078ec0ff */
[----:B------:R-:W-:-:S05]  /*44560*/  IMAD.SHL.U32 R0, R0, 0x2, RZ ;  /* 0x0000000200007824 */ /* 0x000fca00078e00ff */
[----:B------:R0:W-:Y:S04]  /*44570*/  STS.U16 [R0+UR5+0x11000], R2 ;  /* 0x0110000200007988 */ /* 0x0001e80008000405 */
[----:B--2---:R1:W-:Y:S04]  /*44580*/  STS.U16 [R0+UR5+0x10000], R24 ;  /* 0x0100001800007988 */ /* 0x0043e80008000405 */
[----:B----4-:R2:W-:Y:S04]  /*44590*/  STS.U16 [R0+UR5+0x10400], R26 ;  /* 0x0104001a00007988 */ /* 0x0105e80008000405 */
[----:B------:R4:W-:Y:S04]  /*445a0*/  STS.U16 [R0+UR5+0x10800], R28 ;  /* 0x0108001c00007988 */ /* 0x0009e80008000405 */
[----:B------:R-:W-:Y:S04]  /*445b0*/  STS.U16 [R0+UR5+0x10c00], R23 ;  /* 0x010c001700007988 */ /* 0x000fe80008000405 */
[----:B------:R-:W-:Y:S04]  /*445c0*/  STS.U16 [R0+UR5+0x11400], R22 ;  /* 0x0114001600007988 */ /* 0x000fe80008000405 */
[----:B------:R-:W-:Y:S01]  /*445d0*/  STS.U16 [R0+UR5+0x11800], R21 ;  /* 0x0118001500007988 */ /* 0x000fe20008000405 */
[----:B0-----:R-:W-:-:S03]  /*445e0*/  LOP3.LUT R2, R0, 0x10, RZ, 0x3c, !PT ;  /* 0x0000001000027812 */ /* 0x001fc600078e3cff */
[----:B------:R-:W-:Y:S01]  /*445f0*/  STS.U16 [R0+UR5+0x11c00], R19 ;  /* 0x011c001300007988 */ /* 0x000fe20008000405 */
[----:B------:R-:W-:-:S03]  /*44600*/  LOP3.LUT R15, R0, 0x20, RZ, 0x3c, !PT ;  /* 0x00000020000f7812 */ /* 0x000fc600078e3cff */
[----:B-1----:R-:W3:Y:S04]  /*44610*/  LDL.LU R24, [R1+0xa94] ;  /* 0x000a940001187983 */ /* 0x002ee80000300800 */
[----:B------:R-:W-:Y:S04]  /*44620*/  STS.U16 [R2+UR5+0x10080], R17 ;  /* 0x0100801102007988 */ /* 0x000fe80008000405 */
[----:B------:R-:W-:Y:S04]  /*44630*/  STS.U16 [R2+UR5+0x10480], R16 ;  /* 0x0104801002007988 */ /* 0x000fe80008000405 */
[----:B------:R-:W-:Y:S04]  /*44640*/  STS.U16 [R2+UR5+0x10880], R18 ;  /* 0x0108801202007988 */ /* 0x000fe80008000405 */
[----:B------:R-:W-:Y:S04]  /*44650*/  STS.U16 [R2+UR5+0x10c80], R20 ;  /* 0x010c801402007988 */ /* 0x000fe80008000405 */
[----:B------:R-:W-:Y:S04]  /*44660*/  STS.U16 [R2+UR5+0x11080], R4 ;  /* 0x0110800402007988 */ /* 0x000fe80008000405 */
[----:B------:R-:W-:Y:S04]  /*44670*/  STS.U16 [R2+UR5+0x11480], R5 ;  /* 0x0114800502007988 */ /* 0x000fe80008000405 */
[----:B------:R-:W-:Y:S04]  /*44680*/  STS.U16 [R2+UR5+0x11880], R6 ;  /* 0x0118800602007988 */ /* 0x000fe80008000405 */
[----:B------:R-:W-:Y:S04]  /*44690*/  STS.U16 [R2+UR5+0x11c80], R10 ;  /* 0x011c800a02007988 */ /* 0x000fe80008000405 */
[----:B--2---:R-:W2:Y:S04]  /*446a0*/  LDL.LU R26, [R1+0xa74] ;  /* 0x000a7400011a7983 */ /* 0x004ea80000300800 */
[----:B----4-:R-:W4:Y:S04]  /*446b0*/  LDL.LU R28, [R1+0xa54] ;  /* 0x000a5400011c7983 */ /* 0x010f280000300800 */
[----:B------:R-:W-:Y:S04]  /*446c0*/  STL [R1+0x4d70], R2 ;  /* 0x004d700201007387 */ /* 0x000fe80000100800 */
[----:B------:R-:W-:Y:S04]  /*446d0*/  STL [R1+0x4d20], R15 ;  /* 0x004d200f01007387 */ /* 0x000fe80000100800 */
[----:B------:R-:W2:Y:S04]  /*446e0*/  LDL.LU R3, [R1+0xa34] ;  /* 0x000a340001037983 */ /* 0x000ea80000300800 */
[----:B---3--:R-:W-:Y:S04]  /*446f0*/  STS.U16 [R15+UR5+0x10100], R7 ;  /* 0x010100070f007988 */ /* 0x008fe80008000405 */
[----:B------:R-:W-:Y:S04]  /*44700*/  STS.U16 [R15+UR5+0x10500], R8 ;  /* 0x010500080f007988 */ /* 0x000fe80008000405 */
[----:B------:R-:W-:Y:S04]  /*44710*/  STS.U16 [R15+UR5+0x10900], R25 ;  /* 0x010900190f007988 */ /* 0x000fe80008000405 */
[----:B------:R-:W-:Y:S04]  /*44720*/  STS.U16 [R15+UR5+0x10d00], R27 ;  /* 0x010d001b0f007988 */ /* 0x000fe80008000405 */
[----:B------:R-:W-:Y:S04]  /*44730*/  STS.U16 [R15+UR5+0x11100], R29 ;  /* 0x0111001d0f007988 */ /* 0x000fe80008000405 */
[----:B------:R-:W-:Y:S04]  /*44740*/  STS.U16 [R15+UR5+0x11500], R9 ;  /* 0x011500090f007988 */ /* 0x000fe80008000405 */
[----:B------:R-:W-:Y:S04]  /*44750*/  STS.U16 [R15+UR5+0x11900], R11 ;  /* 0x0119000b0f007988 */ /* 0x000fe80008000405 */
[----:B------:R0:W-:Y:S04]  /*44760*/  STS.U16 [R15+UR5+0x11d00], R12 ;  /* 0x011d000c0f007988 */ /* 0x0001e80008000405 */
[----:B0-----:R-:W3:Y:S04]  /*44770*/  LDL.LU R15, [R1+0x9d4] ;  /* 0x0009d400010f7983 */ /* 0x001ee80000300800 */
[----:B---3--:R0:W-:Y:S04]  /*44780*/  STL [R1+0x4d8c], R15 ;  /* 0x004d8c0f01007387 */ /* 0x0081e80000100800 */
[----:B0-----:R-:W3:Y:S01]  /*44790*/  LDL.LU R15, [R1+0x9f4] ;  /* 0x0009f400010f7983 */ /* 0x001ee20000300800 */
[----:B------:R-:W0:Y:S02]  /*447a0*/  S2R R10, SR_TID.X ;  /* 0x00000000000a7919 */ /* 0x000e240000002100 */
[----:B0-----:R-:W-:-:S05]  /*447b0*/  LOP3.LUT R10, R10, 0x3f, RZ, 0xc0, !PT ;  /* 0x0000003f0a0a7812 */ /* 0x001fca00078ec0ff */
[----:B------:R-:W-:-:S05]  /*447c0*/  IMAD.SHL.U32 R0, R10, 0x2, RZ ;  /* 0x000000020a007824 */ /* 0x000fca00078e00ff */
[----:B------:R-:W-:-:S05]  /*447d0*/  LOP3.LUT R0, R0, 0x30, RZ, 0x3c, !PT ;  /* 0x0000003000007812 */ /* 0x000fca00078e3cff */
[----:B------:R-:W-:Y:S04]  /*447e0*/  STS.U16 [R0+UR5+0x10180], R13 ;  /* 0x0101800d00007988 */ /* 0x000fe80008000405 */
[----:B------:R-:W-:Y:S04]  /*447f0*/  STS.U16 [R0+UR5+0x10580], R24 ;  /* 0x0105801800007988 */ /* 0x000fe80008000405 */
[----:B--2---:R-:W-:Y:S04]  /*44800*/  STS.U16 [R0+UR5+0x10980], R26 ;  /* 0x0109801a00007988 */ /* 0x004fe80008000405 */
[----:B----4-:R-:W-:Y:S04]  /*44810*/  STS.U16 [R0+UR5+0x10d80], R28 ;  /* 0x010d801c00007988 */ /* 0x010fe80008000405 */
[----:B------:R0:W-:Y:S02]  /*44820*/  STS.U16 [R0+UR5+0x11180], R3 ;  /* 0x0111800300007988 */ /* 0x0001e40008000405 */
[----:B0-----:R-:W0:Y:S02]  /*44830*/  S2R R0, SR_TID.X ;  /* 0x0000000000007919 */ /* 0x001e240000002100 */
[----:B---3--:R1:W-:Y:S04]  /*44840*/  STL [R1+0x4d90], R15 ;  /* 0x004d900f01007387 */ /* 0x0083e80000100800 */
[----:B-1----:R-:W2:Y:S01]  /*44850*/  LDL.LU R15, [R1+0xa14] ;  /* 0x000a1400010f7983 */ /* 0x002ea20000300800 */
[----:B0-----:R-:W-:-:S03]  /*44860*/  LOP3.LUT R0, R0, 0x3f, RZ, 0xc0, !PT ;  /* 0x0000003f00007812 */ /* 0x001fc600078ec0ff */
[----:B------:R-:W3:Y:S04]  /*44870*/  LDL.LU R2, [R1+0xab0] ;  /* 0x000ab00001027983 */ /* 0x000ee80000300800 */
[----:B------:R-:W4:Y:S01]  /*44880*/  LDL.LU R14, [R1+0xa90] ;  /* 0x000a9000010e7983 */ /* 0x000f220000300800 */
[----:B------:R-:W-:-:S03]  /*44890*/  IMAD.SHL.U32 R0, R0, 0x2, RZ ;  /* 0x0000000200007824 */ /* 0x000fc600078e00ff */
[----:B------:R-:W3:Y:S04]  /*448a0*/  LDL.LU R23, [R1+0xa70] ;  /* 0x000a700001177983 */ /* 0x000ee80000300800 */
[----:B------:R-:W3:Y:S04]  /*448b0*/  LDL.LU R22, [R1+0xa50] ;  /* 0x000a500001167983 */ /* 0x000ee80000300800 */
[----:B------:R-:W3:Y:S04]  /*448c0*/  LDL.LU R21, [R1+0xa30] ;  /* 0x000a300001157983 */ /* 0x000ee80000300800 */
[----:B------:R-:W3:Y:S01]  /*448d0*/  LDL.LU R19, [R1+0xa10] ;  /* 0x000a100001137983 */ /* 0x000ee20000300800 */
[----:B------:R-:W-:-:S03]  /*448e0*/  LOP3.LUT R3, R0, 0x40, RZ, 0x3c, !PT ;  /* 0x0000004000037812 */ /* 0x000fc600078e3cff */
[----:B------:R-:W3:Y:S01]  /*448f0*/  LDL.LU R17, [R1+0x9f0] ;  /* 0x0009f00001117983 */ /* 0x000ee20000300800 */
[----:B------:R-:W0:Y:S03]  /*44900*/  S2R R0, SR_TID.X ;  /* 0x0000000000007919 */ /* 0x000e260000002100 */
        /* <DEDUP_REMOVED lines=19> */
[----:B0-----:R-:W-:-:S05]  /*44a40*/  LOP3.LUT R0, R0, 0x3f, RZ, 0xc0, !PT ;  /* 0x0000003f00007812 */ /* 0x001fca00078ec0ff */
[----:B------:R-:W-:-:S05]  /*44a50*/  IMAD.SHL.U32 R0, R0, 0x2, RZ ;  /* 0x0000000200007824 */ /* 0x000fca00078e00ff */
[----:B------:R-:W-:-:S05]  /*44a60*/  LOP3.LUT R0, R0, 0x30, RZ, 0x3c, !PT ;  /* 0x0000003000007812 */ /* 0x000fca00078e3cff */
[----:B--2---:R0:W-:Y:S04]  /*44a70*/  STS.U16 [R0+UR5+0x11580], R15 ;  /* 0x0115800f00007988 */ /* 0x0041e80008000405 */
[----:B0-----:R-:W2:Y:S04]  /*44a80*/  LDL.LU R15, [R1+0x4d90] ;  /* 0x004d9000010f7983 */ /* 0x001ea80000300800 */
[----:B--2---:R0:W-:Y:S04]  /*44a90*/  STS.U16 [R0+UR5+0x11980], R15 ;  /* 0x0119800f00007988 */ /* 0x0041e80008000405 */
[----:B0-----:R-:W2:Y:S04]  /*44aa0*/  LDL.LU R15, [R1+0x4d8c] ;  /* 0x004d8c00010f7983 */ /* 0x001ea80000300800 */
[----:B--2---:R0:W-:Y:S02]  /*44ab0*/  STS.U16 [R0+UR5+0x11d80], R15 ;  /* 0x011d800f00007988 */ /* 0x0041e40008000405 */
[----:B0-----:R-:W0:Y:S02]  /*44ac0*/  S2R R0, SR_TID.X ;  /* 0x0000000000007919 */ /* 0x001e240000002100 */
[----:B---3--:R1:W-:Y:S04]  /*44ad0*/  STS.U16 [R3+UR5+0x10200], R2 ;  /* 0x0102000203007988 */ /* 0x0083e80008000405 */
[----:B----4-:R-:W-:Y:S04]  /*44ae0*/  STS.U16 [R3+UR5+0x10600], R14 ;  /* 0x0106000e03007988 */ /* 0x010fe80008000405 */
[----:B------:R-:W-:Y:S04]  /*44af0*/  STS.U16 [R3+UR5+0x10a00], R23 ;  /* 0x010a001703007988 */ /* 0x000fe80008000405 */
[----:B------:R-:W-:Y:S04]  /*44b00*/  STS.U16 [R3+UR5+0x10e00], R22 ;  /* 0x010e001603007988 */ /* 0x000fe80008000405 */
[----:B------:R-:W-:Y:S04]  /*44b10*/  STS.U16 [R3+UR5+0x11200], R21 ;  /* 0x0112001503007988 */ /* 0x000fe80008000405 */
[----:B------:R-:W-:Y:S04]  /*44b20*/  STS.U16 [R3+UR5+0x11600], R19 ;  /* 0x0116001303007988 */ /* 0x000fe80008000405 */
[----:B------:R-:W-:Y:S04]  /*44b30*/  STS.U16 [R3+UR5+0x11a00], R17 ;  /* 0x011a001103007988 */ /* 0x000fe80008000405 */
[----:B------:R2:W-:Y:S01]  /*44b40*/  STS.U16 [R3+UR5+0x11e00], R16 ;  /* 0x011e001003007988 */ /* 0x0005e20008000405 */
[----:B0-----:R-:W-:-:S05]  /*44b50*/  LOP3.LUT R0, R0, 0x3f, RZ, 0xc0, !PT ;  /* 0x0000003f00007812 */ /* 0x001fca00078ec0ff */
[----:B------:R-:W-:-:S05]  /*44b60*/  IMAD.SHL.U32 R0, R0, 0x2, RZ ;  /* 0x0000000200007824 */ /* 0x000fca00078e00ff */
[----:B-1----:R-:W-:-:S05]  /*44b70*/  LOP3.LUT R2, R0, 0x50, RZ, 0x3c, !PT ;  /* 0x0000005000027812 */ /* 0x002fca00078e3cff */
[----:B------:R-:W-:Y:S04]  /*44b80*/  STS.U16 [R2+UR5+0x10280], R18 ;  /* 0x0102801202007988 */ /* 0x000fe80008000405 */
[----:B------:R-:W-:Y:S04]  /*44b90*/  STS.U16 [R2+UR5+0x10680], R20 ;  /* 0x0106801402007988 */ /* 0x000fe80008000405 */
[----:B------:R-:W-:Y:S04]  /*44ba0*/  STS.U16 [R2+UR5+0x10a80], R4 ;  /* 0x010a800402007988 */ /* 0x000fe80008000405 */
[----:B------:R-:W-:Y:S04]  /*44bb0*/  STS.U16 [R2+UR5+0x10e80], R5 ;  /* 0x010e800502007988 */ /* 0x000fe80008000405 */
[----:B------:R-:W-:Y:S04]  /*44bc0*/  STS.U16 [R2+UR5+0x11280], R6 ;  /* 0x0112800602007988 */ /* 0x000fe80008000405 */
[----:B------:R-:W-:Y:S04]  /*44bd0*/  STS.U16 [R2+UR5+0x11680], R7 ;  /* 0x0116800702007988 */ /* 0x000fe80008000405 */
[----:B------:R-:W-:Y:S04]  /*44be0*/  STS.U16 [R2+UR5+0x11a80], R8 ;  /* 0x011a800802007988 */ /* 0x000fe80008000405 */
[----:B------:R0:W-:Y:S01]  /*44bf0*/  STS.U16 [R2+UR5+0x11e80], R25 ;  /* 0x011e801902007988 */ /* 0x0001e20008000405 */
[----:B--2---:R-:W-:-:S02]  /*44c00*/  LOP3.LUT R3, R0, 0x60, RZ, 0x3c, !PT ;  /* 0x0000006000037812 */ /* 0x004fc400078e3cff */
[----:B0-----:R-:W-:Y:S02]  /*44c10*/  LOP3.LUT R2, R0, 0x70, RZ, 0x3c, !PT ;  /* 0x0000007000027812 */ /* 0x001fe400078e3cff */
[----:B------:R-:W2:Y:S04]  /*44c20*/  LDL.LU R0, [R1+0xa04] ;  /* 0x000a040001007983 */ /* 0x000ea80000300800 */
[----:B--2---:R0:W-:Y:S04]  /*44c30*/  STL [R1+0x4d80], R0 ;  /* 0x004d800001007387 */ /* 0x0041e80000100800 */
[----:B0-----:R-:W2:Y:S04]  /*44c40*/  LDL.LU R0, [R1+0xa24] ;  /* 0x000a240001007983 */ /* 0x001ea80000300800 */
[----:B--2---:R0:W-:Y:S04]  /*44c50*/  STL [R1+0x4d84], R0 ;  /* 0x004d840001007387 */ /* 0x0041e80000100800 */
[----:B0-----:R-:W2:Y:S04]  /*44c60*/  LDL.LU R0, [R1+0xa44] ;  /* 0x000a440001007983 */ /* 0x001ea80000300800 */
        /* <DEDUP_REMOVED lines=34> */
[----:B------:R0:W-:Y:S04]  /*44e90*/  STS.U16 [R2+UR5+0x10380], R26 ;  /* 0x0103801a02007988 */ /* 0x0001e80008000405 */
[----:B------:R-:W3:Y:S04]  /*44ea0*/  LDL.LU R24, [R1+0x160] ;  /* 0x0001600001187983 */ /* 0x000ee80000300800 */
[----:B------:R1:W-:Y:S04]  /*44eb0*/  STS.U16 [R2+UR5+0x10780], R28 ;  /* 0x0107801c02007988 */ /* 0x0003e80008000405 */
[----:B0-----:R-:W3:Y:S04]  /*44ec0*/  LDL.LU R26, [R1+0x15c] ;  /* 0x00015c00011a7983 */ /* 0x001ee80000300800 */
[----:B-1----:R-:W3:Y:S04]  /*44ed0*/  LDL.LU R28, [R1+0x158] ;  /* 0x00015800011c7983 */ /* 0x002ee80000300800 */
[----:B--2---:R0:W-:Y:S04]  /*44ee0*/  STS.U16 [R2+UR5+0x10b80], R0 ;  /* 0x010b800002007988 */ /* 0x0041e80008000405 */
[----:B0-----:R-:W2:Y:S04]  /*44ef0*/  LDL.LU R0, [R1+0x4d88] ;  /* 0x004d880001007983 */ /* 0x001ea80000300800 */
[----:B--2---:R0:W-:Y:S04]  /*44f00*/  STS.U16 [R2+UR5+0x10f80], R0 ;  /* 0x010f800002007988 */ /* 0x0041e80008000405 */
[----:B0-----:R-:W2:Y:S04]  /*44f10*/  LDL.LU R0, [R1+0x4d84] ;  /* 0x004d840001007983 */ /* 0x001ea80000300800 */
[----:B--2---:R0:W-:Y:S04]  /*44f20*/  STS.U16 [R2+UR5+0x11380], R0 ;  /* 0x0113800002007988 */ /* 0x0041e80008000405 */
[----:B0-----:R-:W2:Y:S04]  /*44f30*/  LDL.LU R0, [R1+0x4d80] ;  /* 0x004d800001007983 */ /* 0x001ea80000300800 */
[----:B--2---:R-:W-:Y:S04]  /*44f40*/  STS.U16 [R2+UR5+0x11780], R0 ;  /* 0x0117800002007988 */ /* 0x004fe80008000405 */
[----:B---3--:R-:W-:Y:S04]  /*44f50*/  STS.U16 [R2+UR5+0x11b80], R15 ;  /* 0x011b800f02007988 */ /* 0x008fe80008000405 */
[----:B----4-:R0:W-:Y:S04]  /*44f60*/  STS.U16 [R2+UR5+0x11f80], R3 ;  /* 0x011f800302007988 */ /* 0x0101e80008000405 */
[----:B0-----:R-:W2:Y:S04]  /*44f70*/  LDL.LU R2, [R1+0x148] ;  /* 0x0001480001027983 */ /* 0x001ea80000300800 */
[----:B--2---:R0:W-:Y:S04]  /*44f80*/  STL [R1+0x4d74], R2 ;  /* 0x004d740201007387 */ /* 0x0041e80000100800 */
[----:B0-----:R-:W2:Y:S04]  /*44f90*/  LDL.LU R2, [R1+0x14c] ;  /* 0x00014c0001027983 */ /* 0x001ea80000300800 */
[----:B--2---:R0:W-:Y:S04]  /*44fa0*/  STL [R1+0x4d78], R2 ;  /* 0x004d780201007387 */ /* 0x0041e80000100800 */
[----:B0-----:R-:W2:Y:S01]  /*44fb0*/  LDL.LU R2, [R1+0x150] ;  /* 0x0001500001027983 */ /* 0x001ea20000300800 */
[----:B------:R-:W0:Y:S02]  /*44fc0*/  S2R R0, SR_TID.X ;  /* 0x0000000000007919 */ /* 0x000e240000002100 */
[----:B0-----:R-:W-:Y:S01]  /*44fd0*/  LOP3.LUT R0, R0, 0x3f, RZ, 0xc0, !PT ;  /* 0x0000003f00007812 */ /* 0x001fe200078ec0ff */
[----:B--2---:R0:W-:Y:S04]  /*44fe0*/  STL [R1+0x4d7c], R2 ;  /* 0x004d7c0201007387 */ /* 0x0041e80000100800 */
[----:B0-----:R-:W2:Y:S01]  /*44ff0*/  LDL.LU R2, [R1+0x154] ;  /* 0x0001540001027983 */ /* 0x001ea20000300800 */
[----:B------:R-:W-:-:S05]  /*45000*/  IMAD.SHL.U32 R0, R0, 0x2, RZ ;  /* 0x0000000200007824 */ /* 0x000fca00078e00ff */
[----:B------:R0:W-:Y:S04]  /*45010*/  STS.U16 [R0+UR5+0x4400], R9 ;  /* 0x0044000900007988 */ /* 0x0001e80008000405 */
[----:B------:R1:W-:Y:S04]  /*45020*/  STS.U16 [R0+UR5+0x4800], R10 ;  /* 0x0048000a00007988 */ /* 0x0003e80008000405 */
[----:B------:R3:W-:Y:S04]  /*45030*/  STS.U16 [R0+UR5+0x4c00], R11 ;  /* 0x004c000b00007988 */ /* 0x0007e80008000405 */
[----:B------:R4:W-:Y:S04]  /*45040*/  STS.U16 [R0+UR5+0x5000], R12 ;  /* 0x0050000c00007988 */ /* 0x0009e80008000405 */
[----:B------:R1:W-:Y:S04]  /*45050*/  STS.U16 [R0+UR5+0x5400], R13 ;  /* 0x0054000d00007988 */ /* 0x0003e80008000405 */
[----:B------:R3:W-:Y:S04]  /*45060*/  STS.U16 [R0+UR5+0x5800], R24 ;  /* 0x0058001800007988 */ /* 0x0007e80008000405 */
[----:B0-----:R-:W2:Y:S04]  /*45070*/  LDL.LU R9, [R1+0x144] ;  /* 0x0001440001097983 */ /* 0x001ea80000300800 */
[----:B-1----:R-:W2:Y:S04]  /*45080*/  LDL.LU R10, [R1+0x140] ;  /* 0x00014000010a7983 */ /* 0x002ea80000300800 */
[----:B---3--:R-:W3:Y:S04]  /*45090*/  LDL.LU R11, [R1+0x13c] ;  /* 0x00013c00010b7983 */ /* 0x008ee80000300800 */
[----:B----4-:R-:W4:Y:S04]  /*450a0*/  LDL.LU R12, [R1+0x138] ;  /* 0x00013800010c7983 */ /* 0x010f280000300800 */
[----:B------:R-:W3:Y:S04]  /*450b0*/  LDL.LU R13, [R1+0x134] ;  /* 0x00013400010d7983 */ /* 0x000ee80000300800 */
[----:B------:R0:W-:Y:S04]  /*450c0*/  STS.U16 [R0+UR5+0x5c00], R26 ;  /* 0x005c001a00007988 */ /* 0x0001e80008000405 */
[----:B------:R-:W3:Y:S04]  /*450d0*/  LDL.LU R24, [R1+0x130] ;  /* 0x0001300001187983 */ /* 0x000ee80000300800 */
[----:B------:R1:W-:Y:S04]  /*450e0*/  STS.U16 [R0+UR5+0x6000], R28 ;  /* 0x0060001c00007988 */ /* 0x0003e80008000405 */
[----:B------:R0:W-:Y:S04]  /*450f0*/  STS.U16 [R0+UR5], R14 ;  /* 0x0000000e00007988 */ /* 0x0001e80008000405 */
[----:B------:R1:W-:Y:S04]  /*45100*/  STS.U16 [R0+UR5+0x400], R23 ;  /* 0x0004001700007988 */ /* 0x0003e80008000405 */
[----:B------:R1:W-:Y:S04]  /*45110*/  STS.U16 [R0+UR5+0x800], R22 ;  /* 0x0008001600007988 */ /* 0x0003e80008000405 */
[----:B0-----:R-:W3:Y:S04]  /*45120*/  LDL.LU R26, [R1+0x12c] ;  /* 0x00012c00011a7983 */ /* 0x001ee80000300800 */
[----:B-1----:R-:W3:Y:S04]  /*45130*/  LDL.LU R28, [R1+0x128] ;  /* 0x00012800011c7983 */ /* 0x002ee80000300800 */
[----:B------:R-:W3:Y:S04]  /*45140*/  LDL.LU R15, [R1+0x124] ;  /* 0x00012400010f7983 */ /* 0x000ee80000300800 */
[----:B------:R-:W3:Y:S04]  /*45150*/  LDL.LU R3, [R1+0x120] ;  /* 0x0001200001037983 */ /* 0x000ee80000300800 */
[----:B------:R-:W3:Y:S04]  /*45160*/  LDL.LU R14, [R1+0x11c] ;  /* 0x00011c00010e7983 */ /* 0x000ee80000300800 */
[----:B------:R-:W3:Y:S04]  /*45170*/  LDL.LU R23, [R1+0x118] ;  /* 0x0001180001177983 */ /* 0x000ee80000300800 */
[----:B------:R0:W-:Y:S04]  /*45180*/  STS.U16 [R0+UR5+0xc00], R21 ;  /* 0x000c001500007988 */ /* 0x0001e80008000405 */
[----:B------:R-:W3:Y:S04]  /*45190*/  LDL.LU R22, [R1+0x114] ;  /* 0x0001140001167983 */ /* 0x000ee80000300800 */
[----:B------:R1:W-:Y:S04]  /*451a0*/  STS.U16 [R0+UR5+0x1000], R19 ;  /* 0x0010001300007988 */ /* 0x0003e80008000405 */
[----:B------:R0:W-:Y:S04]  /*451b0*/  STS.U16 [R0+UR5+0x1400], R17 ;  /* 0x0014001100007988 */ /* 0x0001e80008000405 */
[----:B------:R0:W-:Y:S04]  /*451c0*/  STS.U16 [R0+UR5+0x1800], R16 ;  /* 0x0018001000007988 */ /* 0x0001e80008000405 */
[----:B------:R1:W-:Y:S04]  /*451d0*/  STS.U16 [R0+UR5+0x1c00], R18 ;  /* 0x001c001200007988 */ /* 0x0003e80008000405 */
[----:B------:R1:W-:Y:S04]  /*451e0*/  STS.U16 [R0+UR5+0x2000], R20 ;  /* 0x0020001400007988 */ /* 0x0003e80008000405 */
[----:B0-----:R-:W3:Y:S04]  /*451f0*/  LDL.LU R21, [R1+0x110] ;  /* 0x0001100001157983 */ /* 0x001ee80000300800 */
[----:B-1----:R-:W3:Y:S04]  /*45200*/  LDL.LU R19, [R1+0x10c] ;  /* 0x00010c0001137983 */ /* 0x002ee80000300800 */
        /* <DEDUP_REMOVED lines=26> */
[----:B------:R-:W-:Y:S04]  /*453b0*/  STS.U16 [R0+UR5+0x7400], R9 ;  /* 0x0074000900007988 */ /* 0x000fe80008000405 */
[----:B------:R-:W-:Y:S04]  /*453c0*/  STS.U16 [R0+UR5+0x7800], R10 ;  /* 0x0078000a00007988 */ /* 0x000fe80008000405 */
[----:B---3--:R-:W-:Y:S04]  /*453d0*/  STS.U16 [R0+UR5+0x7c00], R11 ;  /* 0x007c000b00007988 */ /* 0x008fe80008000405 */
[----:B----4-:R-:W-:Y:S04]  /*453e0*/  STS.U16 [R0+UR5+0x8000], R12 ;  /* 0x0080000c00007988 */ /* 0x010fe80008000405 */
[----:B------:R-:W-:Y:S04]  /*453f0*/  STS.U16 [R0+UR5+0x8400], R13 ;  /* 0x0084000d00007988 */ /* 0x000fe80008000405 */
[----:B------:R-:W-:Y:S04]  /*45400*/  STS.U16 [R0+UR5+0x8800], R24 ;  /* 0x0088001800007988 */ /* 0x000fe80008000405 */
[----:B------:R-:W-:Y:S04]  /*45410*/  STS.U16 [R0+UR5+0x8c00], R26 ;  /* 0x008c001a00007988 */ /* 0x000fe80008000405 */
[----:B------:R-:W-:Y:S04]  /*45420*/  STS.U16 [R0+UR5+0x9000], R28 ;  /* 0x0090001c00007988 */ /* 0x000fe80008000405 */
[----:B------:R-:W-:Y:S04]  /*45430*/  STS.U16 [R0+UR5+0x9400], R15 ;  /* 0x0094000f00007988 */ /* 0x000fe80008000405 */
[----:B------:R-:W-:Y:S04]  /*45440*/  STS.U16 [R0+UR5+0x9800], R3 ;  /* 0x0098000300007988 */ /* 0x000fe80008000405 */
[----:B--2---:R0:W-:Y:S04]  /*45450*/  STS.U16 [R0+UR5+0x7000], R2 ;  /* 0x0070000200007988 */ /* 0x0041e80008000405 */
[----:B0-----:R-:W2:Y:S04]  /*45460*/  LDL.LU R2, [R1+0x4d70] ;  /* 0x004d700001027983 */ /* 0x001ea80000300800 */
[----:B------:R-:W3:Y:S04]  /*45470*/  LDL.LU R9, [R1+0x4d6c] ;  /* 0x004d6c0001097983 */ /* 0x000ee80000300800 */
[----:B------:R-:W4:Y:S04]  /*45480*/  LDL.LU R10, [R1+0x4d68] ;  /* 0x004d6800010a7983 */ /* 0x000f280000300800 */
[----:B------:R-:W2:Y:S04]  /*45490*/  LDL.LU R11, [R1+0x4d64] ;  /* 0x004d6400010b7983 */ /* 0x000ea80000300800 */
[----:B------:R-:W2:Y:S04]  /*454a0*/  LDL.LU R12, [R1+0x4d60] ;  /* 0x004d6000010c7983 */ /* 0x000ea80000300800 */
[----:B------:R-:W2:Y:S04]  /*454b0*/  LDL.LU R13, [R1+0x4d5c] ;  /* 0x004d5c00010d7983 */ /* 0x000ea80000300800 */
[----:B------:R-:W2:Y:S04]  /*454c0*/  LDL.LU R24, [R1+0x4d58] ;  /* 0x004d580001187983 */ /* 0x000ea80000300800 */
[----:B------:R-:W2:Y:S04]  /*454d0*/  LDL.LU R26, [R1+0x4d54] ;  /* 0x004d5400011a7983 */ /* 0x000ea80000300800 */
[----:B------:R-:W2:Y:S04]  /*454e0*/  LDL.LU R28, [R1+0x4d50] ;  /* 0x004d5000011c7983 */ /* 0x000ea80000300800 */
        /* <DEDUP_REMOVED lines=10> */
[----:B------:R-:W4:Y:S04]  /*45590*/  LDL.LU R22, [R1+0xb4] ;  /* 0x0000b40001167983 */ /* 0x000f280000300800 */
[----:B------:R-:W4:Y:S04]  /*455a0*/  LDL.LU R21, [R1+0xb0] ;  /* 0x0000b00001157983 */ /* 0x000f280000300800 */
[----:B------:R-:W4:Y:S04]  /*455b0*/  LDL.LU R19, [R1+0xac] ;  /* 0x0000ac0001137983 */ /* 0x000f280000300800 */
[----:B------:R0:W-:Y:S04]  /*455c0*/  STS.U16 [R0+UR5+0xb400], R16 ;  /* 0x00b4001000007988 */ /* 0x0001e80008000405 */
[----:B------:R-:W4:Y:S04]  /*455d0*/  LDL.LU R17, [R1+0xa8] ;  /* 0x0000a80001117983 */ /* 0x000f280000300800 */
[----:B------:R1:W-:Y:S04]  /*455e0*/  STS.U16 [R0+UR5+0xb800], R18 ;  /* 0x00b8001200007988 */ /* 0x0003e80008000405 */
[----:B------:R0:W-:Y:S04]  /*455f0*/  STS.U16 [R0+UR5+0xbc00], R20 ;  /* 0x00bc001400007988 */ /* 0x0001e80008000405 */
[----:B------:R0:W-:Y:S04]  /*45600*/  STS.U16 [R0+UR5+0xc000], R4 ;  /* 0x00c0000400007988 */ /* 0x0001e80008000405 */
[----:B------:R1:W-:Y:S04]  /*45610*/  STS.U16 [R0+UR5+0xc400], R5 ;  /* 0x00c4000500007988 */ /* 0x0003e80008000405 */
[----:B------:R1:W-:Y:S04]  /*45620*/  STS.U16 [R0+UR5+0xc800], R6 ;  /* 0x00c8000600007988 */ /* 0x0003e80008000405 */
[----:B0-----:R-:W4:Y:S04]  /*45630*/  LDL.LU R16, [R1+0xa4] ;  /* 0x0000a40001107983 */ /* 0x001f280000300800 */
[----:B-1----:R-:W4:Y:S04]  /*45640*/  LDL.LU R18, [R1+0xa0] ;  /* 0x0000a00001127983 */ /* 0x002f280000300800 */
        /* <DEDUP_REMOVED lines=14> */
[----:B--2---:R-:W-:Y:S04]  /*45730*/  STS.U16 [R0+UR5+0xe000], R28 ;  /* 0x00e0001c00007988 */ /* 0x004fe80008000405 */
[----:B------:R0:W-:Y:S04]  /*45740*/  STL [R1+0x4d24], R28 ;  /* 0x004d241c01007387 */ /* 0x0001e80000100800 */
[----:B------:R-:W-:Y:S04]  /*45750*/  STS.U16 [R0+UR5+0xe400], R26 ;  /* 0x00e4001a00007988 */ /* 0x000fe80008000405 */
[----:B------:R-:W-:Y:S04]  /*45760*/  STS.U16 [R0+UR5+0xe800], R24 ;  /* 0x00e8001800007988 */ /* 0x000fe80008000405 */
[----:B------:R-:W-:Y:S04]  /*45770*/  STS.U16 [R0+UR5+0xec00], R13 ;  /* 0x00ec000d00007988 */ /* 0x000fe80008000405 */
[----:B0-----:R-:W2:Y:S04]  /*45780*/  LDL.LU R28, [R1+0xc8] ;  /* 0x0000c800011c7983 */ /* 0x001ea80000300800 */
[----:B------:R0:W-:Y:S04]  /*45790*/  STL [R1+0x4d28], R26 ;  /* 0x004d281a01007387 */ /* 0x0001e80000100800 */
[----:B------:R-:W-:Y:S04]  /*457a0*/  STS.U16 [R0+UR5+0xf000], R12 ;  /* 0x00f0000c00007988 */ /* 0x000fe80008000405 */
[----:B0-----:R-:W2:Y:S04]  /*457b0*/  LDL.LU R26, [R1+0xd0] ;  /* 0x0000d000011a7983 */ /* 0x001ea80000300800 */
[----:B------:R0:W-:Y:S04]  /*457c0*/  STL [R1+0x4d2c], R24 ;  /* 0x004d2c1801007387 */ /* 0x0001e80000100800 */
[----:B---3--:R-:W-:Y:S04]  /*457d0*/  STS.U16 [R0+UR5+0xfc00], R9 ;  /* 0x00fc000900007988 */ /* 0x008fe80008000405 */
[----:B0-----:R-:W3:Y:S04]  /*457e0*/  LDL.LU R24, [R1+0xd4] ;  /* 0x0000d40001187983 */ /* 0x001ee80000300800 */
[----:B------:R0:W-:Y:S04]  /*457f0*/  STL [R1+0x4d30], R13 ;  /* 0x004d300d01007387 */ /* 0x0001e80000100800 */
[----:B0-----:R-:W2:Y:S04]  /*45800*/  LDL.LU R13, [R1+0xd8] ;  /* 0x0000d800010d7983 */ /* 0x001ea80000300800 */
[----:B------:R0:W-:Y:S04]  /*45810*/  STL [R1+0x4d34], R12 ;  /* 0x004d340c01007387 */ /* 0x0001e80000100800 */
[----:B0-----:R-:W2:Y:S04]  /*45820*/  LDL.LU R12, [R1+0xdc] ;  /* 0x0000dc00010c7983 */ /* 0x001ea80000300800 */
[----:B------:R-:W-:Y:S04]  /*45830*/  STL [R1+0x4d38], R11 ;  /* 0x004d380b01007387 */ /* 0x000fe80000100800 */
[----:B----4-:R-:W-:Y:S04]  /*45840*/  STL [R1+0x4d3c], R10 ;  /* 0x004d3c0a01007387 */ /* 0x010fe80000100800 */
[----:B------:R0:W-:Y:S04]  /*45850*/  STL [R1+0x4d40], R9 ;  /* 0x004d400901007387 */ /* 0x0001e80000100800 */
[----:B0-----:R-:W4:Y:S04]  /*45860*/  LDL.LU R9, [R1+0x6c] ;  /* 0x00006c0001097983 */ /* 0x001f280000300800 */
[----:B----4-:R0:W-:Y:S04]  /*45870*/  STL [R1+0x4d44], R9 ;  /* 0x004d440901007387 */ /* 0x0101e80000100800 */
[----:B0-----:R-:W4:Y:S04]  /*45880*/  LDL.LU R9, [R1+0x70] ;  /* 0x0000700001097983 */ /* 0x001f280000300800 */
[----:B----4-:R0:W-:Y:S04]  /*45890*/  STL [R1+0x4d48], R9 ;  /* 0x004d480901007387 */ /* 0x0101e80000100800 */
[----:B0-----:R-:W4:Y:S04]  /*458a0*/  LDL.LU R9, [R1+0x74] ;  /* 0x0000740001097983 */ /* 0x001f280000300800 */
[----:B------:R-:W-:Y:S04]  /*458b0*/  STS.U16 [R0+UR5+0xf800], R10 ;  /* 0x00f8000a00007988 */ /* 0x000fe80008000405 */
[----:B------:R-:W-:Y:S04]  /*458c0*/  STS.U16 [R0+UR5+0xf400], R11 ;  /* 0x00f4000b00007988 */ /* 0x000fe80008000405 */
[----:B--2---:R-:W-:Y:S04]  /*458d0*/  STS.U16 [R2+UR5+0x80], R12 ;  /* 0x0000800c02007988 */ /* 0x004fe80008000405 */
[----:B------:R-:W-:Y:S04]  /*458e0*/  STS.U16 [R2+UR5+0x480], R13 ;  /* 0x0004800d02007988 */ /* 0x000fe80008000405 */
[----:B---3--:R-:W-:Y:S04]  /*458f0*/  STS.U16 [R2+UR5+0x880], R24 ;  /* 0x0008801802007988 */ /* 0x008fe80008000405 */
        /* <DEDUP_REMOVED lines=8> */
[----:B----4-:R0:W-:Y:S04]  /*45980*/  STL [R1+0x4d4c], R9 ;  /* 0x004d4c0901007387 */ /* 0x0101e80000100800 */
        /* <DEDUP_REMOVED lines=39> */
[----:B0-----:R-:W3:Y:S04]  /*45c00*/  LDL.LU R29, [R1+0x4] ;  /* 0x00000400011d7983 */ /* 0x001ee80000300800 */
[----:B------:R-:W3:Y:S04]  /*45c10*/  LDL.LU R0, [R1] ;  /* 0x0000000001007983 */ /* 0x000ee80000300800 */
[----:B--2---:R0:W-:Y:S04]  /*45c20*/  STS.U16 [R2+UR5+0x6080], R9 ;  /* 0x0060800902007988 */ /* 0x0041e80008000405 */
[----:B0-----:R-:W2:Y:S04]  /*45c30*/  LDL.LU R9, [R1+0x4d4c] ;  /* 0x004d4c0001097983 */ /* 0x001ea80000300800 */
[----:B--2---:R0:W-:Y:S04]  /*45c40*/  STS.U16 [R2+UR5+0x6480], R9 ;  /* 0x0064800902007988 */ /* 0x0041e80008000405 */
[----:B0-----:R-:W2:Y:S04]  /*45c50*/  LDL.LU R9, [R1+0x4d48] ;  /* 0x004d480001097983 */ /* 0x001ea80000300800 */
[----:B--2---:R0:W-:Y:S04]  /*45c60*/  STS.U16 [R2+UR5+0x6880], R9 ;  /* 0x0068800902007988 */ /* 0x0041e80008000405 */
[----:B0-----:R-:W2:Y:S04]  /*45c70*/  LDL.LU R9, [R1+0x4d44] ;  /* 0x004d440001097983 */ /* 0x001ea80000300800 */
[----:B--2---:R0:W-:Y:S04]  /*45c80*/  STS.U16 [R2+UR5+0x6c80], R9 ;  /* 0x006c800902007988 */ /* 0x0041e80008000405 */
[----:B---3--:R1:W-:Y:S04]  /*45c90*/  STS.U16 [R2+UR5+0x7080], R10 ;  /* 0x0070800a02007988 */ /* 0x0083e80008000405 */
[----:B----4-:R2:W-:Y:S04]  /*45ca0*/  STS.U16 [R2+UR5+0x7480], R11 ;  /* 0x0074800b02007988 */ /* 0x0105e80008000405 */
[----:B------:R3:W-:Y:S04]  /*45cb0*/  STS.U16 [R2+UR5+0x7880], R12 ;  /* 0x0078800c02007988 */ /* 0x0007e80008000405 */
[----:B------:R4:W-:Y:S04]  /*45cc0*/  STS.U16 [R2+UR5+0x7c80], R13 ;  /* 0x007c800d02007988 */ /* 0x0009e80008000405 */
[----:B------:R2:W-:Y:S04]  /*45cd0*/  STS.U16 [R2+UR5+0x8080], R24 ;  /* 0x0080801802007988 */ /* 0x0005e80008000405 */
[----:B0-----:R-:W4:Y:S04]  /*45ce0*/  LDL.LU R9, [R1+0x4d40] ;  /* 0x004d400001097983 */ /* 0x001f280000300800 */
[----:B-1----:R-:W4:Y:S04]  /*45cf0*/  LDL.LU R10, [R1+0x4d3c] ;  /* 0x004d3c00010a7983 */ /* 0x002f280000300800 */
[----:B--2---:R-:W2:Y:S04]  /*45d00*/  LDL.LU R11, [R1+0x4d38] ;  /* 0x004d3800010b7983 */ /* 0x004ea80000300800 */
[----:B---3--:R-:W3:Y:S04]  /*45d10*/  LDL.LU R12, [R1+0x4d34] ;  /* 0x004d3400010c7983 */ /* 0x008ee80000300800 */
[----:B----4-:R-:W4:Y:S04]  /*45d20*/  LDL.LU R13, [R1+0x4d30] ;  /* 0x004d3000010d7983 */ /* 0x010f280000300800 */
[----:B------:R-:W2:Y:S04]  /*45d30*/  LDL.LU R24, [R1+0x4d2c] ;  /* 0x004d2c0001187983 */ /* 0x000ea80000300800 */
        /* <DEDUP_REMOVED lines=8> */
[----:B------:R-:W2:Y:S04]  /*45dc0*/  LDL.LU R15, [R1+0x4d20] ;  /* 0x004d2000010f7983 */ /* 0x000ea80000300800 */
[----:B------:R-:W2:Y:S04]  /*45dd0*/  LDL.LU R3, [R1+0x4d1c] ;  /* 0x004d1c0001037983 */ /* 0x000ea80000300800 */
[----:B------:R-:W2:Y:S04]  /*45de0*/  LDL.LU R14, [R1+0x4d18] ;  /* 0x004d1800010e7983 */ /* 0x000ea80000300800 */
        /* <DEDUP_REMOVED lines=28> */
[----:B0-----:R-:W2:Y:S04]  /*45fb0*/  LDL.LU R25, [R1+0x4ce0] ;  /* 0x004ce00001197983 */ /* 0x001ea80000300800 */
[----:B-1----:R-:W2:Y:S04]  /*45fc0*/  LDL.LU R27, [R1+0x4cdc] ;  /* 0x004cdc00011b7983 */ /* 0x002ea80000300800 */
[----:B------:R-:W2:Y:S04]  /*45fd0*/  LDL.LU R29, [R1+0x4cd8] ;  /* 0x004cd800011d7983 */ /* 0x000ea80000300800 */
[----:B------:R-:W-:Y:S04]  /*45fe0*/  STS.U16 [R2+UR5+0xd880], R0 ;  /* 0x00d8800002007988 */ /* 0x000fe80008000405 */
[----:B--2---:R-:W-:Y:S04]  /*45ff0*/  STS.U16 [R2+UR5+0xdc80], R29 ;  /* 0x00dc801d02007988 */ /* 0x004fe80008000405 */
[----:B------:R-:W-:Y:S04]  /*46000*/  STS.U16 [R2+UR5+0xe080], R27 ;  /* 0x00e0801b02007988 */ /* 0x000fe80008000405 */
[----:B------:R-:W-:Y:S04]  /*46010*/  STS.U16 [R2+UR5+0xe480], R25 ;  /* 0x00e4801902007988 */ /* 0x000fe80008000405 */
[----:B------:R-:W-:Y:S04]  /*46020*/  STS.U16 [R2+UR5+0xe880], R8 ;  /* 0x00e8800802007988 */ /* 0x000fe80008000405 */
[----:B------:R-:W-:Y:S04]  /*46030*/  STS.U16 [R2+UR5+0xec80], R7 ;  /* 0x00ec800702007988 */ /* 0x000fe80008000405 */
[----:B------:R-:W-:Y:S04]  /*46040*/  STS.U16 [R2+UR5+0xf080], R6 ;  /* 0x00f0800602007988 */ /* 0x000fe80008000405 */
[----:B------:R0:W-:Y:S04]  /*46050*/  STS.U16 [R2+UR5+0xf480], R5 ;  /* 0x00f4800502007988 */ /* 0x0001e80008000405 */
[----:B------:R1:W-:Y:S04]  /*46060*/  STS.U16 [R2+UR5+0xf880], R4 ;  /* 0x00f8800402007988 */ /* 0x0003e80008000405 */
[----:B0-----:R-:W2:Y:S04]  /*46070*/  LDL R5, [R1+0x1e34] ;  /* 0x001e340001057983 */ /* 0x001ea80000100800 */
[----:B-1----:R-:W2:Y:S01]  /*46080*/  LDL R4, [R1+0xfa4] ;  /* 0x000fa40001047983 */ /* 0x002ea20000100800 */
[----:B------:R-:W-:-:S02]  /*46090*/  PRMT R14, RZ, 0x7610, R14 ;  /* 0x00007610ff0e7816 */ /* 0x000fc4000000000e */
[----:B--2---:R-:W-:-:S04]  /*460a0*/  @!P2 LOP3.LUT R5, R5, R4, RZ, 0x3c, !PT ;  /* 0x000000040505a212 */ /* 0x004fc800078e3cff */
[----:B------:R-:W-:-:S04]  /*460b0*/  @!P2 LOP3.LUT R4, R5, R4, RZ, 0x3c, !PT ;  /* 0x000000040504a212 */ /* 0x000fc800078e3cff */
[----:B------:R-:W-:-:S05]  /*460c0*/  @!P2 LOP3.LUT R5, R5, R4, RZ, 0x3c, !PT ;  /* 0x000000040505a212 */ /* 0x000fca00078e3cff */
[----:B------:R-:W2:Y:S04]  /*460d0*/  @!P2 LDG.E.U16 R14, desc[UR8][R4.64] ;  /* 0x00000008040ea981 */ /* 0x000ea8000c1e1500 */
[----:B------:R0:W-:Y:S04]  /*460e0*/  STS.U16 [R2+UR5+0xfc80], R19 ;  /* 0x00fc801302007988 */ /* 0x0001e80008000405 */
        /* <DEDUP_REMOVED lines=8> */
[----:B------:R-:W3:Y:S04]  /*46170*/  LDL.LU R0, [R1+0x1f68] ;  /* 0x001f680001007983 */ /* 0x000ee80000300800 */
[----:B-1----:R-:W3:Y:S04]  /*46180*/  LDL.LU R15, [R1+0x4cd4] ;  /* 0x004cd400010f7983 */ /* 0x002ee80000300800 */
[----:B--2---:R0:W-:Y:S04]  /*46190*/  STL [R1+0xd88], R14 ;  /* 0x000d880e01007387 */ /* 0x0041e80000100800 */
[----:B0-----:R-:W2:Y:S04]  /*461a0*/  LDL.LU R14, [R1+0x4cd0] ;  /* 0x004cd000010e7983 */ /* 0x001ea80000300800 */
        /* <DEDUP_REMOVED lines=2287> */
[----:B------:R-:W2:Y:S02]  /*4f0a0*/  LDL R5, [R1+0x1368] ;  /* 0x0013680001057983 */ /* 0x000ea40000100800 */
[----:B--2---:R-:W-:-:S02]  /*4f0b0*/  @!P2 LOP3.LUT R5, R5, R4, RZ, 0x3c, !PT ;  /* 0x000000040505a212 */ /* 0x004fc400078e3cff */
[----:B---3--:R-:W-:Y:S02]  /*4f0c0*/  PRMT R14, RZ, 0x7610, R14 ;  /* 0x00007610ff0e7816 */ /* 0x008fe4000000000e */
[----:B------:R-:W-:-:S04]  /*4f0d0*/  @!P2 LOP3.LUT R4, R5, R4, RZ, 0x3c, !PT ;  /* 0x000000040504a212 */ /* 0x000fc800078e3cff */
[----:B------:R-:W-:-:S05]  /*4f0e0*/  @!P2 LOP3.LUT R5, R5, R4, RZ, 0x3c, !PT ;  /* 0x000000040505a212 */ /* 0x000fca00078e3cff */
[----:B------:R-:W2:Y:S04]  /*4f0f0*/  @!P2 LDG.E.U16 R14, desc[UR8][R4.64] ;  /* 0x00000008040ea981 */ /* 0x000ea8000c1e1500 */
[----:B--2---:R0:W-:Y:S04]  /*4f100*/  STL [R1+0x180], R14 ;  /* 0x0001800e01007387 */ /* 0x0041e80000100800 */
[----:B0-----:R-:W2:Y:S04]  /*4f110*/  LDL.LU R14, [R1+0x48d4] ;  /* 0x0048d400010e7983 */ /* 0x001ea80000300800 */
[----:B------:R-:W3:Y:S04]  /*4f120*/  LDL R4, [R1+0x135c] ;  /* 0x00135c0001047983 */ /* 0x000ee80000100800 */
[----:B------:R-:W3:Y:S02]  /*4f130*/  LDL R5, [R1+0x1360] ;  /* 0x0013600001057983 */ /* 0x000ee40000100800 */
[----:B---3--:R-:W-:-:S02]  /*4f140*/  @!P2 LOP3.LUT R5, R5, R4, RZ, 0x3c, !PT ;  /* 0x000000040505a212 */ /* 0x008fc400078e3cff */
[----:B--2---:R-:W-:Y:S02]  /*4f150*/  PRMT R14, RZ, 0x7610, R14 ;  /* 0x00007610ff0e7816 */ /* 0x004fe4000000000e */
        /* <DEDUP_REMOVED lines=653> */
[----:B------:R-:W3:Y:S01]  /*51a30*/  LDL R5, [R1+0xfc8] ;  /* 0x000fc80001057983 */ /* 0x000ee20000100800 */
[----:B------:R-:W-:-:S03]  /*51a40*/  @!P2 IMAD.MOV.U32 R4, RZ, RZ, R14 ;  /* 0x000000ffff04a224 */ /* 0x000fc600078e000e */
[----:B------:R-:W4:Y:S01]  /*51a50*/  LDL R14, [R1+0x1f94] ;  /* 0x001f9400010e7983 */ /* 0x000f220000100800 */
[----:B--2---:R-:W-:-:S06]  /*51a60*/  PRMT R15, RZ, 0x7610, R15 ;  /* 0x00007610ff0f7816 */ /* 0x004fcc000000000f */
[----:B---3--:R-:W2:Y:S04]  /*51a70*/  @!P2 LDG.E.U16 R15, desc[UR8][R4.64] ;  /* 0x00000008040fa981 */ /* 0x008ea8000c1e1500 */
        /* <DEDUP_REMOVED lines=26> */
[----:B------:R0:W3:Y:S04]  /*51c20*/  @!P2 LDG.E.U16 R22, desc[UR8][R4.64] ;  /* 0x000000080416a981 */ /* 0x0000e8000c1e1500 */
[----:B------:R-:W0:Y:S04]  /*51c30*/  LDL R4, [R1+0x1f10] ;  /* 0x001f100001047983 */ /* 0x000e280000100800 */
[----:B------:R-:W0:Y:S01]  /*51c40*/  LDL R5, [R1+0x1f44] ;  /* 0x001f440001057983 */ /* 0x000e220000100800 */
[----:B----4-:R-:W-:Y:S02]  /*51c50*/  PRMT R13, RZ, 0x7610, R13 ;  /* 0x00007610ff0d7816 */ /* 0x010fe4000000000d */
[----:B0-----:R-:W-:-:S04]  /*51c60*/  @!P2 LOP3.LUT R5, R5, R4, RZ, 0x3c, !PT ;  /* 0x000000040505a212 */ /* 0x001fc800078e3cff */
[----:B------:R-:W-:-:S04]  /*51c70*/  @!P2 LOP3.LUT R4, R5, R4, RZ, 0x3c, !PT ;  /* 0x000000040504a212 */ /* 0x000fc800078e3cff */
[----:B------:R-:W-:Y:S01]  /*51c80*/  @!P2 LOP3.LUT R5, R5, R4, RZ, 0x3c, !PT ;  /* 0x000000040505a212 */ /* 0x000fe200078e3cff */
[----:B---3--:R-:W-:Y:S04]  /*51c90*/  STL [R1+0x4764], R22 ;  /* 0x0047641601007387 */ /* 0x008fe80000100800 */
[----:B------:R0:W3:Y:S04]  /*51ca0*/  @!P2 LDG.E.U16 R13, desc[UR8][R4.64] ;  /* 0x00000008040da981 */ /* 0x0000e8000c1e1500 */
[----:B------:R-:W4:Y:S01]  /*51cb0*/  LDL R5, [R1+0x1f50] ;  /* 0x001f500001057983 */ /* 0x000f220000100800 */
[----:B------:R-:W-:Y:S01]  /*51cc0*/  PRMT R12, RZ, 0x7610, R12 ;  /* 0x00007610ff0c7816 */ /* 0x000fe2000000000c */
[----:B0-----:R-:W-:-:S02]  /*51cd0*/  @!P2 IMAD.MOV.U32 R4, RZ, RZ, R14 ;  /* 0x000000ffff04a224 */ /* 0x001fc400078e000e */
[----:B---3--:R-:W-:Y:S01]  /*51ce0*/  STL [R1+0x4768], R13 ;  /* 0x0047680d01007387 */ /* 0x008fe20000100800 */
[----:B--2---:R-:W-:-:S03]  /*51cf0*/  PRMT R15, RZ, 0x7610, R15 ;  /* 0x00007610ff0f7816 */ /* 0x004fc6000000000f */
[----:B------:R-:W2:Y:S04]  /*51d00*/  LDL R14, [R1+0x1000] ;  /* 0x00100000010e7983 */ /* 0x000ea80000100800 */
[----:B----4-:R0:W3:Y:S04]  /*51d10*/  @!P2 LDG.E.U16 R12, desc[UR8][R4.64] ;  /* 0x00000008040ca981 */ /* 0x0100e8000c1e1500 */
[----:B------:R-:W0:Y:S04]  /*51d20*/  LDL R4, [R1+0x1064] ;  /* 0x0010640001047983 */ /* 0x000e280000100800 */
[----:B------:R-:W0:Y:S02]  /*51d30*/  LDL R5, [R1+0x1068] ;  /* 0x0010680001057983 */ /* 0x000e240000100800 */
[----:B0-----:R-:W-:-:S04]  /*51d40*/  @!P2 LOP3.LUT R5, R5, R4, RZ, 0x3c, !PT ;  /* 0x000000040505a212 */ /* 0x001fc800078e3cff */
[----:B------:R-:W-:-:S04]  /*51d50*/  @!P2 LOP3.LUT R4, R5, R4, RZ, 0x3c, !PT ;  /* 0x000000040504a212 */ /* 0x000fc800078e3cff */
[----:B------:R-:W-:-:S05]  /*51d60*/  @!P2 LOP3.LUT R5, R5, R4, RZ, 0x3c, !PT ;  /* 0x000000040505a212 */ /* 0x000fca00078e3cff */
[----:B------:R-:W4:Y:S04]  /*51d70*/  @!P2 LDG.E.U16 R15, desc[UR8][R4.64] ;  /* 0x00000008040fa981 */ /* 0x000f28000c1e1500 */
[----:B---3--:R-:W-:Y:S04]  /*51d80*/  STL [R1+0x476c], R12 ;  /* 0x00476c0c01007387 */ /* 0x008fe80000100800 */
[----:B----4-:R0:W-:Y:S04]  /*51d90*/  STL [R1+0x60], R15 ;  /* 0x0000600f01007387 */ /* 0x0101e80000100800 */
[----:B0-----:R-:W3:Y:S04]  /*51da0*/  LDL.LU R15, [R1+0x47a4] ;  /* 0x0047a400010f7983 */ /* 0x001ee80000300800 */
[----:B------:R-:W4:Y:S04]  /*51db0*/  LDL R4, [R1+0x105c] ;  /* 0x00105c0001047983 */ /* 0x000f280000100800 */
[----:B------:R-:W4:Y:S02]  /*51dc0*/  LDL R5, [R1+0x1060] ;  /* 0x0010600001057983 */ /* 0x000f240000100800 */
[----:B----4-:R-:W-:-:S02]  /*51dd0*/  @!P2 LOP3.LUT R5, R5, R4, RZ, 0x3c, !PT ;  /* 0x000000040505a212 */ /* 0x010fc400078e3cff */
[----:B---3--:R-:W-:Y:S02]  /*51de0*/  PRMT R15, RZ, 0x7610, R15 ;  /* 0x00007610ff0f7816 */ /* 0x008fe4000000000f */
[----:B------:R-:W-:-:S04]  /*51df0*/  @!P2 LOP3.LUT R4, R5, R4, RZ, 0x3c, !PT ;  /* 0x000000040504a212 */ /* 0x000fc800078e3cff */
[----:B------:R-:W-:-:S05]  /*51e00*/  @!P2 LOP3.LUT R5, R5, R4, RZ, 0x3c, !PT ;  /* 0x000000040505a212 */ /* 0x000fca00078e3cff */
[----:B------:R-:W3:Y:S04]  /*51e10*/  @!P2 LDG.E.U16 R15, desc[UR8][R4.64] ;  /* 0x00000008040fa981 */ /* 0x000ee8000c1e1500 */
[----:B---3--:R0:W-:Y:S04]  /*51e20*/  STL [R1+0x5c], R15 ;  /* 0x00005c0f01007387 */ /* 0x0081e80000100800 */
[----:B0-----:R-:W3:Y:S04]  /*51e30*/  LDL.LU R15, [R1+0x47a0] ;  /* 0x0047a000010f7983 */ /* 0x001ee80000300800 */
[----:B------:R-:W4:Y:S04]  /*51e40*/  LDL R4, [R1+0x103c] ;  /* 0x00103c0001047983 */ /* 0x000f280000100800 */
[----:B------:R-:W4:Y:S01]  /*51e50*/  LDL R5, [R1+0x1040] ;  /* 0x0010400001057983 */ /* 0x000f220000100800 */
[----:B------:R-:W-:-:S02]  /*51e60*/  PRMT R22, RZ, 0x7610, R22 ;  /* 0x00007610ff167816 */ /* 0x000fc40000000016 */
[----:B----4-:R-:W-:-:S04]  /*51e70*/  @!P2 LOP3.LUT R5, R5, R4, RZ, 0x3c, !PT ;  /* 0x000000040505a212 */ /* 0x010fc800078e3cff */
[----:B------:R-:W-:-:S04]  /*51e80*/  @!P2 LOP3.LUT R4, R5, R4, RZ, 0x3c, !PT ;  /* 0x000000040504a212 */ /* 0x000fc800078e3cff */
[----:B------:R-:W-:-:S05]  /*51e90*/  @!P2 LOP3.LUT R5, R5, R4, RZ, 0x3c, !PT ;  /* 0x000000040505a212 */ /* 0x000fca00078e3cff */
[----:B------:R0:W4:Y:S04]  /*51ea0*/  @!P2 LDG.E.U16 R22, desc[UR8][R4.64] ;  /* 0x000000080416a981 */ /* 0x000128000c1e1500 */
[----:B------:R-:W0:Y:S04]  /*51eb0*/  LDL R4, [R1+0x1034] ;  /* 0x0010340001047983 */ /* 0x000e280000100800 */
[----:B------:R-:W0:Y:S01]  /*51ec0*/  LDL R5, [R1+0x1038] ;  /* 0x0010380001057983 */ /* 0x000e220000100800 */
[----:B---3--:R-:W-:Y:S02]  /*51ed0*/  PRMT R15, RZ, 0x7610, R15 ;  /* 0x00007610ff0f7816 */ /* 0x008fe4000000000f */
[----:B0-----:R-:W-:-:S04]  /*51ee0*/  @!P2 LOP3.LUT R5, R5, R4, RZ, 0x3c, !PT ;  /* 0x000000040505a212 */ /* 0x001fc800078e3cff */
[----:B------:R-:W-:-:S04]  /*51ef0*/  @!P2 LOP3.LUT R4, R5, R4, RZ, 0x3c, !PT ;  /* 0x000000040504a212 */ /* 0x000fc800078e3cff */
[----:B------:R-:W-:-:S05]  /*51f00*/  @!P2 LOP3.LUT R5, R5, R4, RZ, 0x3c, !PT ;  /* 0x000000040505a212 */ /* 0x000fca00078e3cff */
[----:B------:R-:W3:Y:S04]  /*51f10*/  @!P2 LDG.E.U16 R15, desc[UR8][R4.64] ;  /* 0x00000008040fa981 */ /* 0x000ee8000c1e1500 */
[----:B----4-:R0:W-:Y:S04]  /*51f20*/  STL [R1+0x54], R22 ;  /* 0x0000541601007387 */ /* 0x0101e80000100800 */
[----:B0-----:R-:W4:Y:S04]  /*51f30*/  LDL R22, [R1+0x1f0c] ;  /* 0x001f0c0001167983 */ /* 0x001f280000100800 */
[----:B---3--:R0:W-:Y:S04]  /*51f40*/  STL [R1+0x50], R15 ;  /* 0x0000500f01007387 */ /* 0x0081e80000100800 */
[----:B0-----:R-:W3:Y:S04]  /*51f50*/  LDL.LU R15, [R1+0x479c] ;  /* 0x00479c00010f7983 */ /* 0x001ee80000300800 */
[----:B------:R-:W4:Y:S01]  /*51f60*/  LDL R5, [R1+0xffc] ;  /* 0x000ffc0001057983 */ /* 0x000f220000100800 */
[----:B--2---:R-:W-:-:S03]  /*51f70*/  @!P2 IMAD.MOV.U32 R4, RZ, RZ, R14 ;  /* 0x000000ffff04a224 */ /* 0x004fc600078e000e */
[----:B------:R-:W2:Y:S01]  /*51f80*/  LDL R14, [R1+0x1f4c] ;  /* 0x001f4c00010e7983 */ /* 0x000ea20000100800 */
[----:B---3--:R-:W-:-:S06]  /*51f90*/  PRMT R15, RZ, 0x7610, R15 ;  /* 0x00007610ff0f7816 */ /* 0x008fcc000000000f */
[----:B----4-:R-:W3:Y:S04]  /*51fa0*/  @!P2 LDG.E.U16 R15, desc[UR8][R4.64] ;  /* 0x00000008040fa981 */ /* 0x010ee8000c1e1500 */
[----:B---3--:R0:W-:Y:S04]  /*51fb0*/  STL [R1+0x48], R15 ;  /* 0x0000480f01007387 */ /* 0x0081e80000100800 */
        /* <DEDUP_REMOVED lines=25> */
[----:B------:R-:W3:Y:S01]  /*52150*/  @!P2 LDG.E.U16 R15, desc[UR8][R4.64] ;  /* 0x00000008040fa981 */ /* 0x000ee2000c1e1500 */
[----:B------:R-:W-:-:S03]  /*52160*/  PRMT R20, RZ, 0x7610, R20 ;  /* 0x00007610ff147816 */ /* 0x000fc60000000014 */
[----:B---3--:R0:W-:Y:S04]  /*52170*/  STL [R1+0x18], R15 ;  /* 0x0000180f01007387 */ /* 0x0081e80000100800 */
[----:B0-----:R-:W3:Y:S04]  /*52180*/  LDL.LU R15, [R1+0x478c] ;  /* 0x00478c00010f7983 */ /* 0x001ee80000300800 */
[----:B------:R-:W4:Y:S01]  /*52190*/  LDL R5, [R1+0x1ed8] ;  /* 0x001ed80001057983 */ /* 0x000f220000100800 */
[----:B------:R-:W-:Y:S01]  /*521a0*/  @!P2 IMAD.MOV.U32 R4, RZ, RZ, R22 ;  /* 0x000000ffff04a224 */ /* 0x000fe200078e0016 */
[----:B------:R-:W-:-:S02]  /*521b0*/  PRMT R11, RZ, 0x7610, R11 ;  /* 0x00007610ff0b7816 */ /* 0x000fc4000000000b */
[----:B------:R-:W2:Y:S04]  /*521c0*/  LDL R22, [R1+0x1020] ;  /* 0x0010200001167983 */ /* 0x000ea80000100800 */
[----:B----4-:R2:W4:Y:S04]  /*521d0*/  @!P2 LDG.E.U16 R20, desc[UR8][R4.64] ;  /* 0x000000080414a981 */ /* 0x010528000c1e1500 */
[----:B------:R-:W3:Y:S01]  /*521e0*/  LDL R5, [R1+0x1f18] ;  /* 0x001f180001057983 */ /* 0x000ee20000100800 */
[----:B--2---:R-:W-:-:S03]  /*521f0*/  @!P2 IMAD.MOV.U32 R4, RZ, RZ, R14 ;  /* 0x000000ffff04a224 */ /* 0x004fc600078e000e */
[----:B----4-:R-:W-:Y:S01]  /*52200*/  STL [R1+0x4748], R20 ;  /* 0x0047481401007387 */ /* 0x010fe20000100800 */
[----:B------:R-:W-:-:S03]  /*52210*/  PRMT R10, RZ, 0x7610, R10 ;  /* 0x00007610ff0a7816 */ /* 0x000fc6000000000a */
[----:B------:R-:W2:Y:S04]  /*52220*/  LDL R14, [R1+0xff8] ;  /* 0x000ff800010e7983 */ /* 0x000ea80000100800 */
[----:B---3--:R0:W3:Y:S04]  /*52230*/  @!P2 LDG.E.U16 R11, desc[UR8][R4.64] ;  /* 0x00000008040ba981 */ /* 0x0080e8000c1e1500 */
[----:B------:R-:W0:Y:S04]  /*52240*/  LDL R4, [R1+0x1f58] ;  /* 0x001f580001047983 */ /* 0x000e280000100800 */
[----:B------:R-:W0:Y:S02]  /*52250*/  LDL R5, [R1+0x1f90] ;  /* 0x001f900001057983 */ /* 0x000e240000100800 */
[----:B0-----:R-:W-:-:S04]  /*52260*/  @!P2 LOP3.LUT R5, R5, R4, RZ, 0x3c, !PT ;  /* 0x000000040505a212 */ /* 0x001fc800078e3cff */
[----:B------:R-:W-:-:S04]  /*52270*/  @!P2 LOP3.LUT R4, R5, R4, RZ, 0x3c, !PT ;  /* 0x000000040504a212 */ /* 0x000fc800078e3cff */
[----:B------:R-:W-:Y:S01]  /*52280*/  @!P2 LOP3.LUT R5, R5, R4, RZ, 0x3c, !PT ;  /* 0x000000040505a212 */ /* 0x000fe200078e3cff */
[----:B---3--:R-:W-:Y:S04]  /*52290*/  STL [R1+0x474c], R11 ;  /* 0x00474c0b01007387 */ /* 0x008fe80000100800 */
[----:B------:R0:W3:Y:S04]  /*522a0*/  @!P2 LDG.E.U16 R10, desc[UR8][R4.64] ;  /* 0x00000008040aa981 */ /* 0x0000e8000c1e1500 */
[----:B------:R-:W0:Y:S04]  /*522b0*/  LDL R4, [R1+0x102c] ;  /* 0x00102c0001047983 */ /* 0x000e280000100800 */
[----:B------:R-:W0:Y:S01]  /*522c0*/  LDL R5, [R1+0x1030] ;  /* 0x0010300001057983 */ /* 0x000e220000100800 */
[----:B------:R-:W-:-:S02]  /*522d0*/  PRMT R12, RZ, 0x7610, R12 ;  /* 0x00007610ff0c7816 */ /* 0x000fc4000000000c */
        /* <DEDUP_REMOVED lines=10> */
[----:B------:R-:W-:-:S05]  /*52380*/  @!P2 LOP3.LUT R5, R5, R4, RZ, 0x3c, !PT ;  /* 0x000000040505a212 */ /* 0x000fca00078e3cff */
[----:B------:R-:W4:Y:S04]  /*52390*/  @!P2 LDG.E.U16 R15, desc[UR8][R4.64] ;  /* 0x00000008040fa981 */ /* 0x000f28000c1e1500 */
[----:B---3--:R0:W-:Y:S04]  /*523a0*/  STL [R1+0x3c], R12 ;  /* 0x00003c0c01007387 */ /* 0x0081e80000100800 */
[----:B0-----:R-:W3:Y:S04]  /*523b0*/  LDL R12, [R1+0x1e94] ;  /* 0x001e9400010c7983 */ /* 0x001ee80000100800 */
[----:B----4-:R0:W-:Y:S04]  /*523c0*/  STL [R1+0x38], R15 ;  /* 0x0000380f01007387 */ /* 0x0101e80000100800 */
[----:B0-----:R-:W4:Y:S04]  /*523d0*/  LDL.LU R15, [R1+0x4788] ;  /* 0x00478800010f7983 */ /* 0x001f280000300800 */
[----:B------:R-:W2:Y:S01]  /*523e0*/  LDL R5, [R1+0x101c] ;  /* 0x00101c0001057983 */ /* 0x000ea20000100800 */
[----:B------:R-:W-:Y:S01]  /*523f0*/  PRMT R20, RZ, 0x7610, R20 ;  /* 0x00007610ff147816 */ /* 0x000fe20000000014 */
[----:B------:R-:W-:Y:S01]  /*52400*/  @!P2 IMAD.MOV.U32 R4, RZ, RZ, R22 ;  /* 0x000000ffff04a224 */ /* 0x000fe200078e0016 */
[----:B------:R-:W-:Y:S01]  /*52410*/  PRMT R11, RZ, 0x7610, R11 ;  /* 0x00007610ff0b7816 */ /* 0x000fe2000000000b */
[----:B------:R-:W3:Y:S04]  /*52420*/  LDL R22, [R1+0x1ee0] ;  /* 0x001ee00001167983 */ /* 0x000ee80000100800 */
[----:B--2---:R0:W2:Y:S04]  /*52430*/  @!P2 LDG.E.U16 R20, desc[UR8][R4.64] ;  /* 0x000000080414a981 */ /* 0x0040a8000c1e1500 */
[----:B------:R-:W3:Y:S01]  /*52440*/  LDL R5, [R1+0xff4] ;  /* 0x000ff40001057983 */ /* 0x000ee20000100800 */
[----:B0-----:R-:W-:-:S03]  /*52450*/  @!P2 IMAD.MOV.U32 R4, RZ, RZ, R14 ;  /* 0x000000ffff04a224 */ /* 0x001fc600078e000e */
[----:B--2---:R0:W-:Y:S01]  /*52460*/  STL [R1+0x34], R20 ;  /* 0x0000341401007387 */ /* 0x0041e20000100800 */
[----:B----4-:R-:W-:-:S03]  /*52470*/  PRMT R15, RZ, 0x7610, R15 ;  /* 0x00007610ff0f7816 */ /* 0x010fc6000000000f */
[----:B------:R-:W2:Y:S04]  /*52480*/  LDL R14, [R1+0x1f20] ;  /* 0x001f2000010e7983 */ /* 0x000ea80000100800 */
[----:B---3--:R1:W3:Y:S04]  /*52490*/  @!P2 LDG.E.U16 R11, desc[UR8][R4.64] ;  /* 0x00000008040ba981 */ /* 0x0082e8000c1e1500 */
[----:B0-----:R-:W4:Y:S04]  /*524a0*/  LDL R20, [R1+0x1f14] ;  /* 0x001f140001147983 */ /* 0x001f280000100800 */
[----:B------:R-:W1:Y:S04]  /*524b0*/  LDL R4, [R1+0xfc0] ;  /* 0x000fc00001047983 */ /* 0x000e680000100800 */
[----:B------:R-:W1:Y:S02]  /*524c0*/  LDL R5, [R1+0x1e54] ;  /* 0x001e540001057983 */ /* 0x000e640000100800 */
[----:B-1----:R-:W-:-:S04]  /*524d0*/  @!P2 LOP3.LUT R5, R5, R4, RZ, 0x3c, !PT ;  /* 0x000000040505a212 */ /* 0x002fc800078e3cff */
[----:B------:R-:W-:-:S04]  /*524e0*/  @!P2 LOP3.LUT R4, R5, R4, RZ, 0x3c, !PT ;  /* 0x000000040504a212 */ /* 0x000fc800078e3cff */
[----:B------:R-:W-:-:S05]  /*524f0*/  @!P2 LOP3.LUT R5, R5, R4, RZ, 0x3c, !PT ;  /* 0x000000040505a212 */ /* 0x000fca00078e3cff */
[----:B------:R-:W2:Y:S04]  /*52500*/  @!P2 LDG.E.U16 R15, desc[UR8][R4.64] ;  /* 0x00000008040fa981 */ /* 0x000ea8000c1e1500 */
[----:B---3--:R0:W-:Y:S04]  /*52510*/  STL [R1+0x30], R11 ;  /* 0x0000300b01007387 */ /* 0x0081e80000100800 */
[----:B0-----:R-:W3:Y:S04]  /*52520*/  LDL R11, [R1+0x1f54] ;  /* 0x001f5400010b7983 */ /* 0x001ee80000100800 */
        /* <DEDUP_REMOVED lines=10> */
[----:B------:R-:W3:Y:S01]  /*525d0*/  LDL R5, [R1+0x1ed4] ;  /* 0x001ed40001057983 */ /* 0x000ee20000100800 */
[----:B------:R-:W-:-:S02]  /*525e0*/  PRMT R26, RZ, 0x7610, R26 ;  /* 0x00007610ff1a7816 */ /* 0x000fc4000000001a */
[----:B------:R-:W-:Y:S02]  /*525f0*/  PRMT R9, RZ, 0x7610, R9 ;  /* 0x00007610ff097816 */ /* 0x000fe40000000009 */
[----:B------:R-:W-:Y:S02]  /*52600*/  PRMT R8, RZ, 0x7610, R8 ;  /* 0x00007610ff087816 */ /* 0x000fe40000000008 */
[----:B---3--:R-:W-:-:S04]  /*52610*/  @!P2 LOP3.LUT R5, R5, R4, RZ, 0x3c, !PT ;  /* 0x000000040505a212 */ /* 0x008fc800078e3cff */
[----:B------:R-:W-:-:S04]  /*52620*/  @!P2 LOP3.LUT R4, R5, R4, RZ, 0x3c, !PT ;  /* 0x000000040504a212 */ /* 0x000fc800078e3cff */
[----:B------:R-:W-:-:S05]  /*52630*/  @!P2 LOP3.LUT R5, R5, R4, RZ, 0x3c, !PT ;  /* 0x000000040505a212 */ /* 0x000fca00078e3cff */
[----:B------:R4:W3:Y:S02]  /*52640*/  @!P2 LDG.E.U16 R26, desc[UR8][R4.64] ;  /* 0x00000008041aa981 */ /* 0x0008e4000c1e1500 */
[----:B----4-:R-:W-:Y:S02]  /*52650*/  @!P2 IMAD.MOV.U32 R4, RZ, RZ, R20 ;  /* 0x000000ffff04a224 */ /* 0x010fe400078e0014 */
[----:B------:R-:W-:-:S05]  /*52660*/  @!P2 IMAD.MOV.U32 R5, RZ, RZ, R22 ;  /* 0x000000ffff05a224 */ /* 0x000fca00078e0016 */
[----:B------:R0:W4:Y:S02]  /*52670*/  @!P2 LDG.E.U16 R9, desc[UR8][R4.64] ;  /* 0x000000080409a981 */ /* 0x000124000c1e1500 */
[----:B0-----:R-:W-:Y:S02]  /*52680*/  @!P2 IMAD.MOV.U32 R4, RZ, RZ, R11 ;  /* 0x000000ffff04a224 */ /* 0x001fe400078e000b */
[----:B------:R-:W-:-:S05]  /*52690*/  @!P2 IMAD.MOV.U32 R5, RZ, RZ, R14 ;  /* 0x000000ffff05a224 */ /* 0x000fca00078e000e */
[----:B------:R0:W2:Y:S01]  /*526a0*/  @!P2 LDG.E.U16 R8, desc[UR8][R4.64] ;  /* 0x000000080408a981 */ /* 0x0000a2000c1e1500 */
[----:B------:R-:W-:Y:S01]  /*526b0*/  PRMT R7, RZ, 0x7610, R7 ;  /* 0x00007610ff077816 */ /* 0x000fe20000000007 */
[----:B0-----:R-:W-:Y:S02]  /*526c0*/  @!P2 IMAD.MOV.U32 R4, RZ, RZ, R12 ;  /* 0x000000ffff04a224 */ /* 0x001fe400078e000c */
[----:B------:R-:W-:-:S05]  /*526d0*/  @!P2 IMAD.MOV.U32 R5, RZ, RZ, R2 ;  /* 0x000000ffff05a224 */ /* 0x000fca00078e0002 */
[----:B------:R0:W2:Y:S04]  /*526e0*/  @!P2 LDG.E.U16 R7, desc[UR8][R4.64] ;  /* 0x000000080407a981 */ /* 0x0000a8000c1e1500 */
[----:B---3--:R1:W-:Y:S04]  /*526f0*/  STL [R1+0x4728], R26 ;  /* 0x0047281a01007387 */ /* 0x0083e80000100800 */
[----:B----4-:R-:W-:Y:S04]  /*52700*/  STL [R1+0x472c], R9 ;  /* 0x00472c0901007387 */ /* 0x010fe80000100800 */
[----:B-1----:R-:W3:Y:S04]  /*52710*/  LDL R26, [R1+0xfe4] ;  /* 0x000fe400011a7983 */ /* 0x002ee80000100800 */
[----:B------:R-:W4:Y:S04]  /*52720*/  LDL R11, [R1+0xfe8] ;  /* 0x000fe800010b7983 */ /* 0x000f280000100800 */
[----:B--2---:R-:W-:Y:S04]  /*52730*/  STL [R1+0x4730], R8 ;  /* 0x0047300801007387 */ /* 0x004fe80000100800 */
[----:B------:R-:W2:Y:S04]  /*52740*/  LDL R22, [R1+0xfdc] ;  /* 0x000fdc0001167983 */ /* 0x000ea80000100800 */
[----:B------:R-:W2:Y:S04]  /*52750*/  LDL R14, [R1+0xfe0] ;  /* 0x000fe000010e7983 */ /* 0x000ea80000100800 */
[----:B------:R-:W2:Y:S04]  /*52760*/  LDL R20, [R1+0xfbc] ;  /* 0x000fbc0001147983 */ /* 0x000ea80000100800 */
[----:B------:R-:W2:Y:S04]  /*52770*/  LDL R12, [R1+0x1e5c] ;  /* 0x001e5c00010c7983 */ /* 0x000ea80000100800 */
[----:B------:R1:W-:Y:S04]  /*52780*/  STL [R1+0x1fd0], R2 ;  /* 0x001fd00201007387 */ /* 0x0003e80000100800 */
[----:B-1----:R-:W2:Y:S04]  /*52790*/  LDL.LU R2, [R1+0x1f88] ;  /* 0x001f880001027983 */ /* 0x002ea80000300800 */
[----:B------:R-:W0:Y:S04]  /*527a0*/  LDL R4, [R1+0xfec] ;  /* 0x000fec0001047983 */ /* 0x000e280000100800 */
[----:B------:R-:W0:Y:S01]  /*527b0*/  LDL R5, [R1+0xff0] ;  /* 0x000ff00001057983 */ /* 0x000e220000100800 */
[----:B------:R-:W-:-:S02]  /*527c0*/  PRMT R8, RZ, 0x7610, R8 ;  /* 0x00007610ff087816 */ /* 0x000fc40000000008 */
[----:B------:R-:W-:Y:S02]  /*527d0*/  PRMT R10, RZ, 0x7610, R10 ;  /* 0x00007610ff0a7816 */ /* 0x000fe4000000000a */
[----:B------:R-:W-:Y:S02]  /*527e0*/  PRMT R13, RZ, 0x7610, R13 ;  /* 0x00007610ff0d7816 */ /* 0x000fe4000000000d */
[----:B0-----:R-:W-:-:S04]  /*527f0*/  @!P2 LOP3.LUT R5, R5, R4, RZ, 0x3c, !PT ;  /* 0x000000040505a212 */ /* 0x001fc800078e3cff */
[----:B------:R-:W-:-:S04]  /*52800*/  @!P2 LOP3.LUT R4, R5, R4, RZ, 0x3c, !PT ;  /* 0x000000040504a212 */ /* 0x000fc800078e3cff */
[----:B------:R-:W-:-:S05]  /*52810*/  @!P2 LOP3.LUT R5, R5, R4, RZ, 0x3c, !PT ;  /* 0x000000040505a212 */ /* 0x000fca00078e3cff */
[----:B------:R4:W2:Y:S02]  /*52820*/  @!P2 LDG.E.U16 R8, desc[UR8][R4.64] ;  /* 0x000000080408a981 */ /* 0x0008a4000c1e1500 */
[----:B----4-:R-:W-:Y:S02]  /*52830*/  @!P2 IMAD.MOV.U32 R4, RZ, RZ, R11 ;  /* 0x000000ffff04a224 */ /* 0x010fe400078e000b */
[----:B---3--:R-:W-:-:S05]  /*52840*/  @!P2 IMAD.MOV.U32 R5, RZ, RZ, R26 ;  /* 0x000000ffff05a224 */ /* 0x008fca00078e001a */
[----:B------:R2:W3:Y:S01]  /*52850*/  @!P2 LDG.E.U16 R10, desc[UR8][R4.64] ;  /* 0x00000008040aa981 */ /* 0x0004e2000c1e1500 */
[----:B------:R-:W-:Y:S01]  /*52860*/  PRMT R9, RZ, 0x7610, R9 ;  /* 0x00007610ff097816 */ /* 0x000fe20000000009 */
[----:B--2---:R-:W-:Y:S02]  /*52870*/  @!P2 IMAD.MOV.U32 R4, RZ, RZ, R14 ;  /* 0x000000ffff04a224 */ /* 0x004fe400078e000e */
[----:B------:R-:W-:-:S05]  /*52880*/  @!P2 IMAD.MOV.U32 R5, RZ, RZ, R22 ;  /* 0x000000ffff05a224 */ /* 0x000fca00078e0016 */
[----:B------:R0:W2:Y:S04]  /*52890*/  @!P2 LDG.E.U16 R13, desc[UR8][R4.64] ;  /* 0x00000008040da981 */ /* 0x0000a8000c1e1500 */
[----:B------:R1:W-:Y:S01]  /*528a0*/  STL [R1+0x4734], R7 ;  /* 0x0047340701007387 */ /* 0x0003e20000100800 */
[----:B0-----:R-:W-:Y:S02]  /*528b0*/  @!P2 IMAD.MOV.U32 R4, RZ, RZ, R12 ;  /* 0x000000ffff04a224 */ /* 0x001fe400078e000c */
[----:B------:R-:W-:-:S05]  /*528c0*/  @!P2 IMAD.MOV.U32 R5, RZ, RZ, R20 ;  /* 0x000000ffff05a224 */ /* 0x000fca00078e0014 */
[----:B------:R-:W4:Y:S04]  /*528d0*/  @!P2 LDG.E.U16 R9, desc[UR8][R4.64] ;  /* 0x000000080409a981 */ /* 0x000f28000c1e1500 */
[----:B------:R0:W-:Y:S04]  /*528e0*/  STL [R1+0x14], R8 ;  /* 0x0000140801007387 */ /* 0x0001e80000100800 */
[----:B-1----:R-:W4:Y:S04]  /*528f0*/  LDL R7, [R1+0x1e64] ;  /* 0x001e640001077983 */ /* 0x002f280000100800 */
[----:B------:R-:W4:Y:S04]  /*52900*/  LDL R11, [R1+0xfb4] ;  /* 0x000fb400010b7983 */ /* 0x000f280000100800 */
[----:B0-----:R-:W4:Y:S04]  /*52910*/  LDL R8, [R1+0xfb8] ;  /* 0x000fb80001087983 */ /* 0x001f280000100800 */
[----:B---3--:R0:W-:Y:S04]  /*52920*/  STL [R1+0x10], R10 ;  /* 0x0000100a01007387 */ /* 0x0081e80000100800 */
[----:B------:R-:W3:Y:S04]  /*52930*/  LDL R14, [R1+0x1e68] ;  /* 0x001e6800010e7983 */ /* 0x000ee80000100800 */
[----:B0-----:R-:W3:Y:S04]  /*52940*/  LDL R10, [R1+0x1e6c] ;  /* 0x001e6c00010a7983 */ /* 0x001ee80000100800 */
[----:B--2---:R0:W-:Y:S04]  /*52950*/  STL [R1+0xc], R13 ;  /* 0x00000c0d01007387 */ /* 0x0041e80000100800 */
[----:B------:R-:W2:Y:S04]  /*52960*/  LDL R12, [R1+0x1ea8] ;  /* 0x001ea800010c7983 */ /* 0x000ea80000100800 */
[----:B0-----:R-:W2:Y:S04]  /*52970*/  LDL R13, [R1+0x1e9c] ;  /* 0x001e9c00010d7983 */ /* 0x001ea80000100800 */
[----:B----4-:R0:W-:Y:S04]  /*52980*/  STL [R1+0x8], R9 ;  /* 0x0000080901007387 */ /* 0x0101e80000100800 */
[----:B0-----:R-:W4:Y:S01]  /*52990*/  LDL R9, [R1+0x1edc] ;  /* 0x001edc0001097983 */ /* 0x001f220000100800 */
[----:B------:R-:W-:-:S03]  /*529a0*/  @!P2 IMAD.MOV.U32 R4, RZ, RZ, R7 ;  /* 0x000000ffff04a224 */ /* 0x000fc600078e0007 */
[----:B------:R-:W4:Y:S01]  /*529b0*/  LDL R7, [R1+0x1f1c] ;  /* 0x001f1c0001077983 */ /* 0x000f220000100800 */
[----:B------:R-:W-:-:S03]  /*529c0*/  @!P2 IMAD.MOV.U32 R5, RZ, RZ, R8 ;  /* 0x000000ffff05a224 */ /* 0x000fc600078e0008 */
[----:B------:R-:W4:Y:S01]  /*529d0*/  LDL R8, [R1+0x1ee8] ;  /* 0x001ee80001087983 */ /* 0x000f220000100800 */
[----:B------:R-:W-:Y:S02]  /*529e0*/  PRMT R15, RZ, 0x7610, R15 ;  /* 0x00007610ff0f7816 */ /* 0x000fe4000000000f */
[----:B------:R-:W-:-:S04]  /*529f0*/  PRMT R3, RZ, 0x7610, R3 ;  /* 0x00007610ff037816 */ /* 0x000fc80000000003 */
[----:B------:R3:W4:Y:S01]  /*52a00*/  @!P2 LDG.E.U16 R15, desc[UR8][R4.64] ;  /* 0x00000008040fa981 */ /* 0x000722000c1e1500 */
[----:B------:R-:W-:Y:S01]  /*52a10*/  PRMT R28, RZ, 0x7610, R28 ;  /* 0x00007610ff1c7816 */ /* 0x000fe2000000001c */
[----:B---3--:R-:W-:Y:S02]  /*52a20*/  @!P2 IMAD.MOV.U32 R4, RZ, RZ, R10 ;  /* 0x000000ffff04a224 */ /* 0x008fe400078e000a */
[----:B------:R-:W-:Y:S01]  /*52a30*/  @!P2 IMAD.MOV.U32 R5, RZ, RZ, R11 ;  /* 0x000000ffff05a224 */ /* 0x000fe200078e000b */
[----:B------:R-:W-:Y:S02]  /*52a40*/  PRMT R24, RZ, 0x7610, R24 ;  /* 0x00007610ff187816 */ /* 0x000fe40000000018 */
[----:B------:R-:W-:Y:S01]  /*52a50*/  PRMT R6, RZ, 0x7610, R6 ;  /* 0x00007610ff067816 */ /* 0x000fe20000000006 */
[----:B------:R-:W3:Y:S04]  /*52a60*/  LDL R11, [R1+0x1f28] ;  /* 0x001f2800010b7983 */ /* 0x000ee80000100800 */
[----:B------:R2:W3:Y:S04]  /*52a70*/  @!P2 LDG.E.U16 R3, desc[UR8][R4.64] ;  /* 0x000000080403a981 */ /* 0x0004e8000c1e1500 */
[----:B------:R-:W3:Y:S01]  /*52a80*/  LDL R10, [R1+0x1f5c] ;  /* 0x001f5c00010a7983 */ /* 0x000ee20000100800 */
[----:B--2---:R-:W-:-:S02]  /*52a90*/  @!P2 IMAD.MOV.U32 R4, RZ, RZ, R13 ;  /* 0x000000ffff04a224 */ /* 0x004fc400078e000d */
[----:B------:R-:W-:-:S05]  /*52aa0*/  @!P2 IMAD.MOV.U32 R5, RZ, RZ, R14 ;  /* 0x000000ffff05a224 */ /* 0x000fca00078e000e */
[----:B------:R4:W2:Y:S02]  /*52ab0*/  @!P2 LDG.E.U16 R28, desc[UR8][R4.64] ;  /* 0x00000008041ca981 */ /* 0x0008a4000c1e1500 */
[----:B----4-:R-:W-:Y:S02]  /*52ac0*/  @!P2 IMAD.MOV.U32 R4, RZ, RZ, R9 ;  /* 0x000000ffff04a224 */ /* 0x010fe400078e0009 */
[----:B------:R-:W-:-:S05]  /*52ad0*/  @!P2 IMAD.MOV.U32 R5, RZ, RZ, R12 ;  /* 0x000000ffff05a224 */ /* 0x000fca00078e000c */
[----:B------:R0:W4:Y:S02]  /*52ae0*/  @!P2 LDG.E.U16 R24, desc[UR8][R4.64] ;  /* 0x000000080418a981 */ /* 0x000124000c1e1500 */
[----:B0-----:R-:W-:Y:S02]  /*52af0*/  @!P2 IMAD.MOV.U32 R4, RZ, RZ, R7 ;  /* 0x000000ffff04a224 */ /* 0x001fe400078e0007 */
[----:B------:R-:W-:-:S05]  /*52b00*/  @!P2 IMAD.MOV.U32 R5, RZ, RZ, R8 ;  /* 0x000000ffff05a224 */ /* 0x000fca00078e0008 */
[----:B------:R0:W4:Y:S02]  /*52b10*/  @!P2 LDG.E.U16 R6, desc[UR8][R4.64] ;  /* 0x000000080406a981 */ /* 0x000124000c1e1500 */
[----:B0-----:R-:W-:Y:S02]  /*52b20*/  PRMT R5, RZ, 0x7610, R5 ;  /* 0x00007610ff057816 */ /* 0x001fe40000000005 */
[----:B---3--:R0:W-:Y:S01]  /*52b30*/  STL [R1+0x46cc], R3 ;  /* 0x0046cc0301007387 */ /* 0x0081e20000100800 */
[----:B------:R-:W-:-:S03]  /*52b40*/  @!P2 IMAD.MOV.U32 R14, RZ, RZ, R10 ;  /* 0x000000ffff0ea224 */ /* 0x000fc600078e000a */
[----:B--2---:R-:W-:Y:S04]  /*52b50*/  STL [R1+0x4708], R28 ;  /* 0x0047081c01007387 */ /* 0x004fe80000100800 */
[----:B----4-:R-:W-:Y:S04]  /*52b60*/  STL [R1+0x470c], R24 ;  /* 0x00470c1801007387 */ /* 0x010fe80000100800 */
[----:B------:R-:W2:Y:S04]  /*52b70*/  LDL R9, [R1+0x1e70] ;  /* 0x001e700001097983 */ /* 0x000ea80000100800 */
[----:B------:R-:W3:Y:S04]  /*52b80*/  LDL R8, [R1+0x1e78] ;  /* 0x001e780001087983 */ /* 0x000ee80000100800 */
[----:B------:R-:W4:Y:S04]  /*52b90*/  LDL R7, [R1+0x1eac] ;  /* 0x001eac0001077983 */ /* 0x000f280000100800 */
[----:B------:R-:W-:Y:S04]  /*52ba0*/  STL [R1+0x4710], R6 ;  /* 0x0047100601007387 */ /* 0x000fe80000100800 */
[----:B------:R1:W-:Y:S04]  /*52bb0*/  STL [R1+0x4], R15 ;  /* 0x0000040f01007387 */ /* 0x0003e80000100800 */
[----:B------:R-:W2:Y:S04]  /*52bc0*/  LDL R12, [R1+0x1eb0] ;  /* 0x001eb000010c7983 */ /* 0x000ea80000100800 */
[----:B0-----:R-:W2:Y:S04]  /*52bd0*/  LDL R3, [R1+0x1ee4] ;  /* 0x001ee40001037983 */ /* 0x001ea80000100800 */
[----:B------:R-:W2:Y:S01]  /*52be0*/  LDL R10, [R1+0x1eec] ;  /* 0x001eec00010a7983 */ /* 0x000ea20000100800 */
[----:B-1----:R-:W-:-:S03]  /*52bf0*/  @!P2 IMAD.MOV.U32 R15, RZ, RZ, R11 ;  /* 0x000000ffff0fa224 */ /* 0x002fc600078e000b */
[----:B------:R-:W2:Y:S04]  /*52c00*/  LDL R11, [R1+0x1eb8] ;  /* 0x001eb800010b7983 */ /* 0x000ea80000100800 */
[----:B------:R0:W2:Y:S02]  /*52c10*/  @!P2 LDG.E.U16 R5, desc[UR8][R14.64] ;  /* 0x000000080e05a981 */ /* 0x0000a4000c1e1500 */
[----:B0-----:R-:W-:Y:S02]  /*52c20*/  @!P2 IMAD.MOV.U32 R14, RZ, RZ, R2 ;  /* 0x000000ffff0ea224 */ /* 0x001fe400078e0002 */
[----:B--2---:R-:W-:Y:S04]  /*52c30*/  STL [R1+0x4714], R5 ;  /* 0x0047140501007387 */ /* 0x004fe80000100800 */
[----:B------:R0:W-:Y:S04]  /*52c40*/  STL [R1+0x1fd4], R2 ;  /* 0x001fd40201007387 */ /* 0x0001e80000100800 */
[----:B0-----:R-:W2:Y:S01]  /*52c50*/  LDL.LU R2, [R1+0x1ea4] ;  /* 0x001ea40001027983 */ /* 0x001ea20000300800 */
[----:B------:R-:W-:Y:S01]  /*52c60*/  PRMT R4, RZ, 0x7610, R4 ;  /* 0x00007610ff047816 */ /* 0x000fe20000000004 */
[----:B------:R-:W-:Y:S01]  /*52c70*/  @!P2 IMAD.MOV.U32 R15, RZ, RZ, R0 ;  /* 0x000000ffff0fa224 */ /* 0x000fe200078e0000 */
[----:B------:R-:W-:-:S04]  /*52c80*/  PRMT R18, RZ, 0x7610, R18 ;  /* 0x00007610ff127816 */ /* 0x000fc80000000012 */
[----:B------:R0:W3:Y:S02]  /*52c90*/  @!P2 LDG.E.U16 R4, desc[UR8][R14.64] ;  /* 0x000000080e04a981 */ /* 0x0000e4000c1e1500 */
[----:B0-----:R-:W-:Y:S01]  /*52ca0*/  @!P2 IMAD.MOV.U32 R15, RZ, RZ, R9 ;  /* 0x000000ffff0fa224 */ /* 0x001fe200078e0009 */
[----:B------:R-:W-:Y:S01]  /*52cb0*/  PRMT R16, RZ, 0x7610, R16 ;  /* 0x00007610ff107816 */ /* 0x000fe20000000010 */
[----:B--2---:R-:W-:-:S05]  /*52cc0*/  @!P2 IMAD.MOV.U32 R14, RZ, RZ, R2 ;  /* 0x000000ffff0ea224 */ /* 0x004fca00078e0002 */
[----:B------:R4:W2:Y:S02]  /*52cd0*/  @!P2 LDG.E.U16 R18, desc[UR8][R14.64] ;  /* 0x000000080e12a981 */ /* 0x0008a4000c1e1500 */
[----:B----4-:R-:W-:Y:S02]  /*52ce0*/  @!P2 IMAD.MOV.U32 R14, RZ, RZ, R7 ;  /* 0x000000ffff0ea224 */ /* 0x010fe400078e0007 */
[----:B---3--:R-:W-:-:S05]  /*52cf0*/  @!P2 IMAD.MOV.U32 R15, RZ, RZ, R8 ;  /* 0x000000ffff0fa224 */ /* 0x008fca00078e0008 */
[----:B------:R-:W3:Y:S04]  /*52d00*/  @!P2 LDG.E.U16 R16, desc[UR8][R14.64] ;  /* 0x000000080e10a981 */ /* 0x000ee8000c1e1500 */
[----:B------:R0:W-:Y:S04]  /*52d10*/  STL [R1+0x1fcc], R0 ;  /* 0x001fcc0001007387 */ /* 0x0001e80000100800 */
[----:B0-----:R-:W4:Y:S04]  /*52d20*/  LDL.LU R0, [R1+0x1f84] ;  /* 0x001f840001007983 */ /* 0x001f280000300800 */
[----:B------:R0:W-:Y:S04]  /*52d30*/  STL [R1+0x4718], R4 ;  /* 0x0047180401007387 */ /* 0x0001e80000100800 */
[----:B------:R1:W-:Y:S04]  /*52d40*/  STL [R1+0x2018], R2 ;  /* 0x0020180201007387 */ /* 0x0003e80000100800 */
[----:B--2---:R-:W-:Y:S04]  /*52d50*/  STL [R1+0x46e8], R18 ;  /* 0x0046e81201007387 */ /* 0x004fe80000100800 */
[----:B------:R-:W2:Y:S04]  /*52d60*/  LDL R9, [R1+0x1ef0] ;  /* 0x001ef00001097983 */ /* 0x000ea80000100800 */
[----:B------:R-:W4:Y:S04]  /*52d70*/  LDL R8, [R1+0x1f24] ;  /* 0x001f240001087983 */ /* 0x000f280000100800 */
[----:B------:R-:W4:Y:S04]  /*52d80*/  LDL R7, [R1+0x1ef8] ;  /* 0x001ef80001077983 */ /* 0x000f280000100800 */
[----:B------:R-:W4:Y:S04]  /*52d90*/  LDL R6, [R1+0x1f2c] ;  /* 0x001f2c0001067983 */ /* 0x000f280000100800 */
[----:B0-----:R-:W4:Y:S04]  /*52da0*/  LDL R4, [R1+0x1f64] ;  /* 0x001f640001047983 */ /* 0x001f280000100800 */
[----:B---3--:R-:W-:Y:S04]  /*52db0*/  STL [R1+0x46d0], R16 ;  /* 0x0046d01001007387 */ /* 0x008fe80000100800 */
[----:B------:R-:W3:Y:S01]  /*52dc0*/  LDL R5, [R1+0x1f30] ;  /* 0x001f300001057983 */ /* 0x000ee20000100800 */
[----:B------:R-:W-:Y:S01]  /*52dd0*/  PRMT R17, RZ, 0x7610, R17 ;  /* 0x00007610ff117816 */ /* 0x000fe20000000011 */
[----:B------:R-:W-:-:S02]  /*52de0*/  @!P2 IMAD.MOV.U32 R14, RZ, RZ, R3 ;  /* 0x000000ffff0ea224 */ /* 0x000fc400078e0003 */
[----:B------:R-:W-:Y:S01]  /*52df0*/  @!P2 IMAD.MOV.U32 R15, RZ, RZ, R12 ;  /* 0x000000ffff0fa224 */ /* 0x000fe200078e000c */
[----:B------:R-:W-:Y:S02]  /*52e00*/  PRMT R19, RZ, 0x7610, R19 ;  /* 0x00007610ff137816 */ /* 0x000fe40000000013 */
[----:B------:R-:W-:Y:S02]  /*52e10*/  PRMT R21, RZ, 0x7610, R21 ;  /* 0x00007610ff157816 */ /* 0x000fe40000000015 */
[----:B------:R-:W-:Y:S02]  /*52e20*/  PRMT R23, RZ, 0x7610, R23 ;  /* 0x00007610ff177816 */ /* 0x000fe40000000017 */
[----:B------:R-:W-:Y:S01]  /*52e30*/  PRMT R25, RZ, 0x7610, R25 ;  /* 0x00007610ff197816 */ /* 0x000fe20000000019 */
[----:B------:R0:W3:Y:S04]  /*52e40*/  @!P2 LDG.E.U16 R17, desc[UR8][R14.64] ;  /* 0x000000080e11a981 */ /* 0x0000e8000c1e1500 */
[----:B------:R-:W3:Y:S04]  /*52e50*/  LDL R3, [R1+0x1f38] ;  /* 0x001f380001037983 */ /* 0x000ee80000100800 */
[----:B-1----:R-:W3:Y:S01]  /*52e60*/  LDL R2, [R1+0x1f6c] ;  /* 0x001f6c0001027983 */ /* 0x002ee20000100800 */
[----:B0-----:R-:W-:-:S02]  /*52e70*/  @!P2 IMAD.MOV.U32 R14, RZ, RZ, R10 ;  /* 0x000000ffff0ea224 */ /* 0x001fc400078e000a */
[----:B------:R-:W-:-:S05]  /*52e80*/  @!P2 IMAD.MOV.U32 R15, RZ, RZ, R11 ;  /* 0x000000ffff0fa224 */ /* 0x000fca00078e000b */
[----:B------:R2:W3:Y:S02]  /*52e90*/  @!P2 LDG.E.U16 R19, desc[UR8][R14.64] ;  /* 0x000000080e13a981 */ /* 0x0004e4000c1e1500 */
[----:B--2---:R-:W-:Y:S02]  /*52ea0*/  @!P2 IMAD.MOV.U32 R15, RZ, RZ, R9 ;  /* 0x000000ffff0fa224 */ /* 0x004fe400078e0009 */
[----:B----4-:R-:W-:-:S05]  /*52eb0*/  @!P2 IMAD.MOV.U32 R14, RZ, RZ, R8 ;  /* 0x000000ffff0ea224 */ /* 0x010fca00078e0008 */
[----:B------:R0:W2:Y:S02]  /*52ec0*/  @!P2 LDG.E.U16 R21, desc[UR8][R14.64] ;  /* 0x000000080e15a981 */ /* 0x0000a4000c1e1500 */
[----:B0-----:R-:W-:Y:S02]  /*52ed0*/  @!P2 IMAD.MOV.U32 R14, RZ, RZ, R6 ;  /* 0x000000ffff0ea224 */ /* 0x001fe400078e0006 */
[----:B------:R-:W-:-:S05]  /*52ee0*/  @!P2 IMAD.MOV.U32 R15, RZ, RZ, R7 ;  /* 0x000000ffff0fa224 */ /* 0x000fca00078e0007 */
[----:B------:R0:W4:Y:S02]  /*52ef0*/  @!P2 LDG.E.U16 R23, desc[UR8][R14.64] ;  /* 0x000000080e17a981 */ /* 0x000124000c1e1500 */
[----:B0-----:R-:W-:Y:S02]  /*52f00*/  @!P2 IMAD.MOV.U32 R14, RZ, RZ, R4 ;  /* 0x000000ffff0ea224 */ /* 0x001fe400078e0004 */
[----:B---3--:R-:W-:-:S05]  /*52f10*/  @!P2 IMAD.MOV.U32 R15, RZ, RZ, R5 ;  /* 0x000000ffff0fa224 */ /* 0x008fca00078e0005 */
[----:B------:R-:W3:Y:S04]  /*52f20*/  @!P2 LDG.E.U16 R25, desc[UR8][R14.64] ;  /* 0x000000080e19a981 */ /* 0x000ee8000c1e1500 */
[----:B------:R-:W-:Y:S04]  /*52f30*/  STL [R1+0x46ec], R17 ;  /* 0x0046ec1101007387 */ /* 0x000fe80000100800 */
[----:B------:R-:W-:Y:S04]  /*52f40*/  STL [R1+0x46d4], R19 ;  /* 0x0046d41301007387 */ /* 0x000fe80000100800 */
[----:B--2---:R-:W-:Y:S04]  /*52f50*/  STL [R1+0x46f0], R21 ;  /* 0x0046f01501007387 */ /* 0x004fe80000100800 */
[----:B----4-:R-:W-:Y:S04]  /*52f60*/  STL [R1+0x46d8], R23 ;  /* 0x0046d81701007387 */ /* 0x010fe80000100800 */
[----:B---3--:R0:W-:Y:S04]  /*52f70*/  STL [R1+0x46f4], R25 ;  /* 0x0046f41901007387 */ /* 0x0081e80000100800 */
[----:B------:R-:W2:Y:S01]  /*52f80*/  LDL R20, [R1+0x1f70] ;  /* 0x001f700001147983 */ /* 0x000ea20000100800 */
[----:B------:R-:W-:Y:S01]  /*52f90*/  PRMT R27, RZ, 0x7610, R27 ;  /* 0x00007610ff1b7816 */ /* 0x000fe2000000001b */
[----:B------:R-:W-:-:S02]  /*52fa0*/  @!P2 IMAD.MOV.U32 R14, RZ, RZ, R2 ;  /* 0x000000ffff0ea224 */ /* 0x000fc400078e0002 */
[----:B------:R-:W-:Y:S01]  /*52fb0*/  @!P2 IMAD.MOV.U32 R15, RZ, RZ, R3 ;  /* 0x000000ffff0fa224 */ /* 0x000fe200078e0003 */
[----:B------:R-:W-:-:S04]  /*52fc0*/  PRMT R29, RZ, 0x7610, R29 ;  /* 0x00007610ff1d7816 */ /* 0x000fc8000000001d */
[----:B------:R1:W3:Y:S01]  /*52fd0*/  @!P2 LDG.E.U16 R27, desc[UR8][R14.64] ;  /* 0x000000080e1ba981 */ /* 0x0002e2000c1e1500 */
[----:B------:R-:W4:Y:S03]  /*52fe0*/  S2R R22, SR_TID.X ;  /* 0x0000000000167919 */ /* 0x000f260000002100 */
[----:B0-----:R-:W3:Y:S04]  /*52ff0*/  LDL.LU R25, [R1+0xce4] ;  /* 0x000ce40001197983 */ /* 0x001ee80000300800 */
[----:B------:R-:W3:Y:S04]  /*53000*/  LDL.LU R23, [R1+0xcc8] ;  /* 0x000cc80001177983 */ /* 0x000ee80000300800 */
[----:B------:R-:W3:Y:S04]  /*53010*/  LDL.LU R21, [R1+0xcb0] ;  /* 0x000cb00001157983 */ /* 0x000ee80000300800 */
[----:B------:R-:W3:Y:S04]  /*53020*/  LDL.LU R19, [R1+0xc98] ;  /* 0x000c980001137983 */ /* 0x000ee80000300800 */
[----:B------:R-:W3:Y:S04]  /*53030*/  LDL.LU R17, [R1+0xc80] ;  /* 0x000c800001117983 */ /* 0x000ee80000300800 */
[----:B------:R-:W3:Y:S01]  /*53040*/  LDL.LU R16, [R1+0xc68] ;  /* 0x000c680001107983 */ /* 0x000ee20000300800 */
[----:B-1----:R-:W-:-:S03]  /*53050*/  @!P2 IMAD.MOV.U32 R14, RZ, RZ, R0 ;  /* 0x000000ffff0ea224 */ /* 0x002fc600078e0000 */
        /* <DEDUP_REMOVED lines=15> */
[----:B--2---:R-:W-:-:S05]  /*53150*/  @!P2 IMAD.MOV.U32 R15, RZ, RZ, R20 ;  /* 0x000000ffff0fa224 */ /* 0x004fca00078e0014 */
[----:B------:R-:W2:Y:S01]  /*53160*/  @!P2 LDG.E.U16 R29, desc[UR8][R14.64] ;  /* 0x000000080e1da981 */ /* 0x000ea2000c1e1500 */
[----:B----4-:R-:W-:-:S03]  /*53170*/  LOP3.LUT R11, R22, 0x3f, RZ, 0xc0, !PT ;  /* 0x0000003f160b7812 */ /* 0x010fc600078ec0ff */
[----:B------:R-:W4:Y:S04]  /*53180*/  LDL.LU R22, [R1+0xae8] ;  /* 0x000ae80001167983 */ /* 0x000f280000300800 */
[----:B---3--:R0:W-:Y:S01]  /*53190*/  STL [R1+0x46dc], R27 ;  /* 0x0046dc1b01007387 */ /* 0x0081e20000100800 */
[----:B------:R-:W-:-:S03]  /*531a0*/  IMAD.SHL.U32 R20, R11, 0x2, RZ ;  /* 0x000000020b147824 */ /* 0x000fc600078e00ff */
[----:B0-----:R-:W3:Y:S04]  /*531b0*/  LDL.LU R27, [R1+0xcfc] ;  /* 0x000cfc00011b7983 */ /* 0x001ee80000300800 */
[----:B------:R0:W-:Y:S04]  /*531c0*/  STL [R1+0x4770], R11 ;  /* 0x0047700b01007387 */ /* 0x0001e80000100800 */
[----:B------:R-:W-:Y:S04]  /*531d0*/  STL [R1+0x1fd8], R0 ;  /* 0x001fd80001007387 */ /* 0x000fe80000100800 */
[----:B--2---:R-:W-:Y:S04]  /*531e0*/  STL [R1+0x46f8], R29 ;  /* 0x0046f81d01007387 */ /* 0x004fe80000100800 */
[----:B0-----:R-:W2:Y:S04]  /*531f0*/  LDL.LU R11, [R1+0xa88] ;  /* 0x000a8800010b7983 */ /* 0x001ea80000300800 */
[----:B--2---:R0:W-:Y:S04]  /*53200*/  STL [R1+0x4774], R11 ;  /* 0x0047740b01007387 */ /* 0x0041e80000100800 */
[----:B0-----:R-:W2:Y:S04]  /*53210*/  LDL.LU R11, [R1+0xaa0] ;  /* 0x000aa000010b7983 */ /* 0x001ea80000300800 */
[----:B--2---:R0:W-:Y:S04]  /*53220*/  STL [R1+0x4778], R11 ;  /* 0x0047780b01007387 */ /* 0x0041e80000100800 */
[----:B0-----:R-:W2:Y:S01]  /*53230*/  LDL.LU R11, [R1+0xab8] ;  /* 0x000ab800010b7983 */ /* 0x001ea20000300800 */
[----:B------:R-:W-:-:S05]  /*53240*/  LOP3.LUT R20, R20, 0x20, RZ, 0x3c, !PT ;  /* 0x0000002014147812 */ /* 0x000fca00078e3cff */
        /* <DEDUP_REMOVED lines=23> */
[----:B------:R0:W-:Y:S04]  /*533c0*/  STS.U16 [R20+UR5+0x7100], R13 ;  /* 0x0071000d14007988 */ /* 0x0001e80008000405 */
[----:B------:R-:W3:Y:S04]  /*533d0*/  LDL.LU R12, [R1+0xa70] ;  /* 0x000a7000010c7983 */ /* 0x000ee80000300800 */
[----:B----4-:R1:W-:Y:S04]  /*533e0*/  STS.U16 [R20+UR5+0x7500], R22 ;  /* 0x0075001614007988 */ /* 0x0103e80008000405 */
[----:B0-----:R-:W4:Y:S04]  /*533f0*/  LDL.LU R13, [R1+0xa58] ;  /* 0x000a5800010d7983 */ /* 0x001f280000300800 */
[----:B-1----:R-:W3:Y:S04]  /*53400*/  LDL.LU R22, [R1+0xa40] ;  /* 0x000a400001167983 */ /* 0x002ee80000300800 */
        /* <DEDUP_REMOVED lines=35> */
[----:B0-----:R-:W4:Y:S04]  /*53640*/  LDL.LU R11, [R1+0x4770] ;  /* 0x00477000010b7983 */ /* 0x001f280000300800 */
[----:B-1----:R-:W4:Y:S04]  /*53650*/  LDL.LU R12, [R1+0x476c] ;  /* 0x00476c00010c7983 */ /* 0x002f280000300800 */
[----:B--2---:R-:W2:Y:S04]  /*53660*/  LDL.LU R13, [R1+0x4768] ;  /* 0x00476800010d7983 */ /* 0x004ea80000300800 */
[----:B---3--:R-:W3:Y:S04]  /*53670*/  LDL.LU R22, [R1+0x4764] ;  /* 0x0047640001167983 */ /* 0x008ee80000300800 */
[----:B----4-:R-:W4:Y:S04]  /*53680*/  LDL.LU R29, [R1+0xd24] ;  /* 0x000d2400011d7983 */ /* 0x010f280000300800 */
[----:B----4-:R0:W-:Y:S04]  /*53690*/  STL [R1+0x475c], R29 ;  /* 0x00475c1d01007387 */ /* 0x0101e80000100800 */
[----:B0-----:R-:W4:Y:S04]  /*536a0*/  LDL.LU R29, [R1+0xd74] ;  /* 0x000d7400011d7983 */ /* 0x001f280000300800 */
        /* <DEDUP_REMOVED lines=16> */
[----:B0-----:R-:W4:Y:S04]  /*537b0*/  LDL.LU R29, [R1+0xd88] ;  /* 0x000d8800011d7983 */ /* 0x001f280000300800 */
[----:B------:R-:W4:Y:S04]  /*537c0*/  LDL.LU R14, [R1+0xd10] ;  /* 0x000d1000010e7983 */ /* 0x000f280000300800 */
        /* <DEDUP_REMOVED lines=10> */
[----:B------:R0:W-:Y:S04]  /*53870*/  STS.U16 [R20+UR5+0xd500], R24 ;  /* 0x00d5001814007988 */ /* 0x0001e80008000405 */
        /* <DEDUP_REMOVED lines=8> */
[----:B------:R2:W-:Y:S04]  /*53900*/  STS.U16 [R20+UR5+0xe900], R9 ;  /* 0x00e9000914007988 */ /* 0x0005e80008000405 */
[----:B0-----:R-:W4:Y:S04]  /*53910*/  LDL.LU R24, [R1+0xba4] ;  /* 0x000ba40001187983 */ /* 0x001f280000300800 */
[----:B-1----:R-:W4:Y:S04]  /*53920*/  LDL.LU R28, [R1+0xb8c] ;  /* 0x000b8c00011c7983 */ /* 0x002f280000300800 */
[----:B------:R-:W-:Y:S04]  /*53930*/  STS.U16 [R20+UR5+0xed00], R26 ;  /* 0x00ed001a14007988 */ /* 0x000fe80008000405 */
[----:B------:R-:W4:Y:S04]  /*53940*/  LDL.LU R3, [R1+0xb74] ;  /* 0x000b740001037983 */ /* 0x000f280000300800 */
[----:B------:R-:W-:Y:S04]  /*53950*/  STS.U16 [R20+UR5+0xf100], R10 ;  /* 0x00f1000a14007988 */ /* 0x000fe80008000405 */
[----:B------:R-:W4:Y:S01]  /*53960*/  LDL.LU R7, [R1+0xb5c] ;  /* 0x000b5c0001077983 */ /* 0x000f220000300800 */
[----:B------:R-:W-:-:S03]  /*53970*/  IMAD.SHL.U32 R8, R11, 0x2, RZ ;  /* 0x000000020b087824 */ /* 0x000fc600078e00ff */
[----:B---3--:R0:W-:Y:S04]  /*53980*/  STS.U16 [R20+UR5+0xf500], R22 ;  /* 0x00f5001614007988 */ /* 0x0081e80008000405 */
[----:B--2---:R-:W2:Y:S04]  /*53990*/  LDL.LU R9, [R1+0xb44] ;  /* 0x000b440001097983 */ /* 0x004ea80000300800 */
[----:B------:R1:W-:Y:S04]  /*539a0*/  STS.U16 [R20+UR5+0xf900], R13 ;  /* 0x00f9000d14007988 */ /* 0x0003e80008000405 */
[----:B------:R3:W-:Y:S01]  /*539b0*/  STS.U16 [R20+UR5+0xfd00], R12 ;  /* 0x00fd000c14007988 */ /* 0x0007e20008000405 */
[----:B------:R-:W-:-:S03]  /*539c0*/  LOP3.LUT R8, R8, 0x30, RZ, 0x3c, !PT ;  /* 0x0000003008087812 */ /* 0x000fc600078e3cff */
[----:B0-----:R-:W2:Y:S04]  /*539d0*/  LDL.LU R22, [R1+0xd38] ;  /* 0x000d380001167983 */ /* 0x001ea80000300800 */
[----:B-1----:R-:W2:Y:S04]  /*539e0*/  LDL.LU R13, [R1+0xd4c] ;  /* 0x000d4c00010d7983 */ /* 0x002ea80000300800 */
[----:B---3--:R-:W3:Y:S04]  /*539f0*/  LDL.LU R12, [R1+0xd60] ;  /* 0x000d6000010c7983 */ /* 0x008ee80000300800 */
[----:B------:R-:W2:Y:S04]  /*53a00*/  LDL.LU R26, [R1+0xb2c] ;  /* 0x000b2c00011a7983 */ /* 0x000ea80000300800 */
[----:B------:R-:W2:Y:S04]  /*53a10*/  LDL.LU R10, [R1+0xb14] ;  /* 0x000b1400010a7983 */ /* 0x000ea80000300800 */
[----:B------:R-:W2:Y:S04]  /*53a20*/  LDL.LU R11, [R1+0xafc] ;  /* 0x000afc00010b7983 */ /* 0x000ea80000300800 */
[----:B------:R-:W2:Y:S04]  /*53a30*/  LDL.LU R20, [R1+0xae4] ;  /* 0x000ae40001147983 */ /* 0x000ea80000300800 */
[----:B----4-:R0:W-:Y:S04]  /*53a40*/  STS.U16 [R8+UR5+0x180], R29 ;  /* 0x0001801d08007988 */ /* 0x0101e80008000405 */
[----:B0-----:R-:W4:Y:S04]  /*53a50*/  LDL.LU R29, [R1+0x4760] ;  /* 0x00476000011d7983 */ /* 0x001f280000300800 */
[----:B----4-:R0:W-:Y:S04]  /*53a60*/  STS.U16 [R8+UR5+0x580], R29 ;  /* 0x0005801d08007988 */ /* 0x0101e80008000405 */
[----:B0-----:R-:W4:Y:S04]  /*53a70*/  LDL.LU R29, [R1+0x475c] ;  /* 0x00475c00011d7983 */ /* 0x001f280000300800 */
[----:B---3--:R-:W-:Y:S04]  /*53a80*/  STS.U16 [R8+UR5+0x980], R12 ;  /* 0x0009800c08007988 */ /* 0x008fe80008000405 */
[----:B--2---:R-:W-:Y:S04]  /*53a90*/  STS.U16 [R8+UR5+0xd80], R13 ;  /* 0x000d800d08007988 */ /* 0x004fe80008000405 */
[----:B------:R-:W-:Y:S04]  /*53aa0*/  STS.U16 [R8+UR5+0x1180], R22 ;  /* 0x0011801608007988 */ /* 0x000fe80008000405 */
[----:B----4-:R-:W-:Y:S04]  /*53ab0*/  STS.U16 [R8+UR5+0x1580], R29 ;  /* 0x0015801d08007988 */ /* 0x010fe80008000405 */
        /* <DEDUP_REMOVED lines=19> */
[----:B------:R0:W-:Y:S04]  /*53bf0*/  STS.U16 [R8+UR5+0x6580], R9 ;  /* 0x0065800908007988 */ /* 0x0001e80008000405 */
[----:B------:R-:W-:Y:S04]  /*53c00*/  STS.U16 [R8+UR5+0x6980], R26 ;  /* 0x0069801a08007988 */ /* 0x000fe80008000405 */
[----:B------:R1:W-:Y:S04]  /*53c10*/  STS.U16 [R8+UR5+0x6d80], R10 ;  /* 0x006d800a08007988 */ /* 0x0003e80008000405 */
[----:B0-----:R-:W2:Y:S04]  /*53c20*/  LDL.LU R9, [R1+0xacc] ;  /* 0x000acc0001097983 */ /* 0x001ea80000300800 */
[----:B-1----:R-:W3:Y:S04]  /*53c30*/  LDL.LU R10, [R1+0xa84] ;  /* 0x000a8400010a7983 */ /* 0x002ee80000300800 */
[----:B---3--:R0:W-:Y:S04]  /*53c40*/  STL [R1+0x4754], R10 ;  /* 0x0047540a01007387 */ /* 0x0081e80000100800 */
[----:B0-----:R-:W3:Y:S04]  /*53c50*/  LDL.LU R10, [R1+0xa9c] ;  /* 0x000a9c00010a7983 */ /* 0x001ee80000300800 */
[----:B------:R-:W-:Y:S04]  /*53c60*/  STS.U16 [R8+UR5+0x7180], R11 ;  /* 0x0071800b08007988 */ /* 0x000fe80008000405 */
[----:B------:R-:W-:Y:S04]  /*53c70*/  STS.U16 [R8+UR5+0x7580], R20 ;  /* 0x0075801408007988 */ /* 0x000fe80008000405 */
[----:B---3--:R0:W-:Y:S04]  /*53c80*/  STL [R1+0x4758], R10 ;  /* 0x0047580a01007387 */ /* 0x0081e80000100800 */
[----:B0-----:R-:W3:Y:S04]  /*53c90*/  LDL.LU R10, [R1+0xab4] ;  /* 0x000ab400010a7983 */ /* 0x001ee80000300800 */
        /* <DEDUP_REMOVED lines=25> */
[----:B--2---:R0:W-:Y:S04]  /*53e30*/  STS.U16 [R8+UR5+0x7980], R9 ;  /* 0x0079800908007988 */ /* 0x0041e80008000405 */
[----:B------:R-:W2:Y:S04]  /*53e40*/  LDL.LU R7, [R1+0x24] ;  /* 0x0000240001077983 */ /* 0x000ea80000300800 */
[----:B0-----:R-:W2:Y:S04]  /*53e50*/  LDL.LU R9, [R1+0x18] ;  /* 0x0000180001097983 */ /* 0x001ea80000300800 */
[----:B---3--:R0:W-:Y:S04]  /*53e60*/  STS.U16 [R8+UR5+0x7d80], R10 ;  /* 0x007d800a08007988 */ /* 0x0081e80008000405 */
[----:B0-----:R-:W3:Y:S04]  /*53e70*/  LDL.LU R10, [R1+0x4758] ;  /* 0x00475800010a7983 */ /* 0x001ee80000300800 */
[----:B---3--:R0:W-:Y:S04]  /*53e80*/  STS.U16 [R8+UR5+0x8180], R10 ;  /* 0x0081800a08007988 */ /* 0x0081e80008000405 */
[----:B0-----:R-:W3:Y:S04]  /*53e90*/  LDL.LU R10, [R1+0x4754] ;  /* 0x00475400010a7983 */ /* 0x001ee80000300800 */
[----:B---3--:R0:W-:Y:S04]  /*53ea0*/  STS.U16 [R8+UR5+0x8580], R10 ;  /* 0x0085800a08007988 */ /* 0x0081e80008000405 */
[----:B----4-:R1:W-:Y:S04]  /*53eb0*/  STS.U16 [R8+UR5+0x8980], R11 ;  /* 0x0089800b08007988 */ /* 0x0103e80008000405 */
[----:B------:R3:W-:Y:S04]  /*53ec0*/  STS.U16 [R8+UR5+0x8d80], R20 ;  /* 0x008d801408007988 */ /* 0x0007e80008000405 */
[----:B------:R4:W-:Y:S04]  /*53ed0*/  STS.U16 [R8+UR5+0x9180], R12 ;  /* 0x0091800c08007988 */ /* 0x0009e80008000405 */
[----:B0-----:R-:W2:Y:S04]  /*53ee0*/  LDL.LU R10, [R1+0x4750] ;  /* 0x00475000010a7983 */ /* 0x001ea80000300800 */
[----:B-1----:R-:W2:Y:S04]  /*53ef0*/  LDL.LU R11, [R1+0x474c] ;  /* 0x00474c00010b7983 */ /* 0x002ea80000300800 */
[----:B---3--:R-:W3:Y:S04]  /*53f00*/  LDL.LU R20, [R1+0x4748] ;  /* 0x0047480001147983 */ /* 0x008ee80000300800 */
[----:B----4-:R-:W4:Y:S04]  /*53f10*/  LDL.LU R12, [R1+0xd34] ;  /* 0x000d3400010c7983 */ /* 0x010f280000300800 */
        /* <DEDUP_REMOVED lines=19> */
[----:B0-----:R-:W4:Y:S01]  /*54050*/  LDL.LU R12, [R1+0xd84] ;  /* 0x000d8400010c7983 */ /* 0x001f220000300800 */
[----:B------:R-:W0:Y:S03]  /*54060*/  S2R R26, SR_TID.X ;  /* 0x00000000001a7919 */ /* 0x000e260000002100 */
[----:B------:R-:W-:Y:S04]  /*54070*/  STS.U16 [R8+UR5+0xdd80], R6 ;  /* 0x00dd800608007988 */ /* 0x000fe80008000405 */
[----:B------:R-:W-:Y:S04]  /*54080*/  STS.U16 [R8+UR5+0xe180], R24 ;  /* 0x00e1801808007988 */ /* 0x000fe80008000405 */
[----:B------:R1:W-:Y:S04]  /*54090*/  STS.U16 [R8+UR5+0xe580], R28 ;  /* 0x00e5801c08007988 */ /* 0x0003e80008000405 */
[----:B------:R-:W-:Y:S04]  /*540a0*/  STS.U16 [R8+UR5+0xe980], R3 ;  /* 0x00e9800308007988 */ /* 0x000fe80008000405 */
[----:B--2---:R-:W-:Y:S04]  /*540b0*/  STS.U16 [R8+UR5+0xed80], R7 ;  /* 0x00ed800708007988 */ /* 0x004fe80008000405 */
[----:B------:R-:W-:Y:S01]  /*540c0*/  STS.U16 [R8+UR5+0xf180], R9 ;  /* 0x00f1800908007988 */ /* 0x000fe20008000405 */
[----:B0-----:R-:W-:-:S05]  /*540d0*/  LOP3.LUT R26, R26, 0x3f, RZ, 0xc0, !PT ;  /* 0x0000003f1a1a7812 */ /* 0x001fca00078ec0ff */
[C---:B-1----:R-:W-:Y:S01]  /*540e0*/  IMAD.SHL.U32 R28, R26.reuse, 0x2, RZ ;  /* 0x000000021a1c7824 */ /* 0x042fe200078e00ff */
[----:B----4-:R0:W-:Y:S04]  /*540f0*/  STL [R1+0x4744], R12 ;  /* 0x0047440c01007387 */ /* 0x0101e80000100800 */
[----:B------:R-:W2:Y:S04]  /*54100*/  LDL.LU R13, [R1+0xd20] ;  /* 0x000d2000010d7983 */ /* 0x000ea80000300800 */
[----:B------:R-:W4:Y:S04]  /*54110*/  LDL.LU R22, [R1+0xd0c] ;  /* 0x000d0c0001167983 */ /* 0x000f280000300800 */
        /* <DEDUP_REMOVED lines=11> */
[----:B------:R-:W2:Y:S01]  /*541d0*/  LDL.LU R18, [R1+0xbe8] ;  /* 0x000be80001127983 */ /* 0x000ea20000300800 */
[----:B0-----:R-:W-:-:S03]  /*541e0*/  IMAD.SHL.U32 R12, R26, 0x2, RZ ;  /* 0x000000021a0c7824 */ /* 0x001fc600078e00ff */
[----:B------:R-:W2:Y:S04]  /*541f0*/  LDL.LU R2, [R1+0xbd0] ;  /* 0x000bd00001027983 */ /* 0x000ea80000300800 */
[----:B------:R-:W2:Y:S04]  /*54200*/  LDL.LU R4, [R1+0xbb8] ;  /* 0x000bb80001047983 */ /* 0x000ea80000300800 */
[----:B------:R-:W2:Y:S04]  /*54210*/  LDL.LU R5, [R1+0xba0] ;  /* 0x000ba00001057983 */ /* 0x000ea80000300800 */
[----:B------:R-:W2:Y:S04]  /*54220*/  LDL.LU R6, [R1+0xb88] ;  /* 0x000b880001067983 */ /* 0x000ea80000300800 */
[----:B------:R-:W2:Y:S01]  /*54230*/  LDL.LU R24, [R1+0xb70] ;  /* 0x000b700001187983 */ /* 0x000ea20000300800 */
[----:B------:R-:W-:-:S03]  /*54240*/  LOP3.LUT R12, R12, 0x30, RZ, 0x3c, !PT ;  /* 0x000000300c0c7812 */ /* 0x000fc600078e3cff */
[----:B------:R-:W2:Y:S04]  /*54250*/  LDL.LU R3, [R1+0xb58] ;  /* 0x000b580001037983 */ /* 0x000ea80000300800 */
[----:B------:R-:W2:Y:S04]  /*54260*/  LDL.LU R7, [R1+0xb40] ;  /* 0x000b400001077983 */ /* 0x000ea80000300800 */
[----:B------:R-:W2:Y:S04]  /*54270*/  LDL.LU R8, [R1+0xb28] ;  /* 0x000b280001087983 */ /* 0x000ea80000300800 */
[----:B------:R-:W2:Y:S04]  /*54280*/  LDL.LU R9, [R1+0xb10] ;  /* 0x000b100001097983 */ /* 0x000ea80000300800 */
[----:B------:R-:W2:Y:S04]  /*54290*/  LDL.LU R26, [R1+0xaf8] ;  /* 0x000af800011a7983 */ /* 0x000ea80000300800 */
[----:B---3--:R0:W-:Y:S04]  /*542a0*/  STS.U16 [R12+UR5+0xf580], R20 ;  /* 0x00f580140c007988 */ /* 0x0081e80008000405 */
[----:B------:R1:W-:Y:S04]  /*542b0*/  STS.U16 [R12+UR5+0xf980], R11 ;  /* 0x00f9800b0c007988 */ /* 0x0003e80008000405 */
[----:B------:R3:W-:Y:S04]  /*542c0*/  STS.U16 [R12+UR5+0xfd80], R10 ;  /* 0x00fd800a0c007988 */ /* 0x0007e80008000405 */
[----:B0-----:R-:W2:Y:S04]  /*542d0*/  LDL.LU R20, [R1+0xd48] ;  /* 0x000d480001147983 */ /* 0x001ea80000300800 */
[----:B-1----:R-:W2:Y:S04]  /*542e0*/  LDL.LU R11, [R1+0xd5c] ;  /* 0x000d5c00010b7983 */ /* 0x002ea80000300800 */
[----:B---3--:R-:W3:Y:S01]  /*542f0*/  LDL.LU R12, [R1+0x4744] ;  /* 0x00474400010c7983 */ /* 0x008ee20000300800 */
[----:B------:R-:W-:-:S03]  /*54300*/  LOP3.LUT R28, R28, 0x40, RZ, 0x3c, !PT ;  /* 0x000000401c1c7812 */ /* 0x000fc600078e3cff */
[----:B------:R-:W2:Y:S04]  /*54310*/  LDL.LU R10, [R1+0xd70] ;  /* 0x000d7000010a7983 */ /* 0x000ea80000300800 */
[----:B---3--:R0:W-:Y:S04]  /*54320*/  STS.U16 [R28+UR5+0x200], R12 ;  /* 0x0002000c1c007988 */ /* 0x0081e80008000405 */
[----:B0-----:R-:W3:Y:S04]  /*54330*/  LDL.LU R12, [R1+0x4740] ;  /* 0x00474000010c7983 */ /* 0x001ee80000300800 */
[----:B--2---:R-:W-:Y:S04]  /*54340*/  STS.U16 [R28+UR5+0x600], R10 ;  /* 0x0006000a1c007988 */ /* 0x004fe80008000405 */
[----:B------:R-:W-:Y:S04]  /*54350*/  STS.U16 [R28+UR5+0xa00], R11 ;  /* 0x000a000b1c007988 */ /* 0x000fe80008000405 */
[----:B------:R-:W-:Y:S04]  /*54360*/  STS.U16 [R28+UR5+0xe00], R20 ;  /* 0x000e00141c007988 */ /* 0x000fe80008000405 */
[----:B---3--:R-:W-:Y:S04]  /*54370*/  STS.U16 [R28+UR5+0x1200], R12 ;  /* 0x0012000c1c007988 */ /* 0x008fe80008000405 */
        /* <DEDUP_REMOVED lines=92> */
[----:B--2---:R-:W-:Y:S04]  /*54940*/  STS.U16 [R28+UR5+0xea00], R6 ;  /* 0x00ea00061c007988 */ /* 0x004fe80008000405 */
[----:B------:R-:W-:Y:S04]  /*54950*/  STS.U16 [R28+UR5+0xee00], R24 ;  /* 0x00ee00181c007988 */ /* 0x000fe80008000405 */
[----:B----4-:R0:W-:Y:S04]  /*54960*/  STS.U16 [R28+UR5+0xf200], R26 ;  /* 0x00f2001a1c007988 */ /* 0x0101e80008000405 */
[----:B0-----:R-:W2:Y:S01]  /*54970*/  LDL.LU R26, [R1+0xd44] ;  /* 0x000d4400011a7983 */ /* 0x001ea20000300800 */
[----:B------:R-:W0:Y:S02]  /*54980*/  S2R R3, SR_TID.X ;  /* 0x0000000000037919 */ /* 0x000e240000002100 */
[----:B0-----:R-:W-:-:S05]  /*54990*/  LOP3.LUT R3, R3, 0x3f, RZ, 0xc0, !PT ;  /* 0x0000003f03037812 */ /* 0x001fca00078ec0ff */
[C---:B------:R-:W-:Y:S01]  /*549a0*/  IMAD.SHL.U32 R2, R3.reuse, 0x2, RZ ;  /* 0x0000000203027824 */ /* 0x040fe200078e00ff */
[----:B--2---:R0:W-:Y:S04]  /*549b0*/  STL [R1+0x4724], R26 ;  /* 0x0047241a01007387 */ /* 0x0041e80000100800 */
        /* <DEDUP_REMOVED lines=31> */
[----:B---3--:R-:W3:Y:S04]  /*54bb0*/  LDL.LU R26, [R1+0x4724] ;  /* 0x00472400011a7983 */ /* 0x008ee80000300800 */
[----:B------:R-:W2:Y:S01]  /*54bc0*/  LDL.LU R7, [R1+0xd80] ;  /* 0x000d800001077983 */ /* 0x000ea20000300800 */
[----:B------:R-:W-:-:S05]  /*54bd0*/  LOP3.LUT R2, R2, 0x50, RZ, 0x3c, !PT ;  /* 0x0000005002027812 */ /* 0x000fca00078e3cff */
        /* <DEDUP_REMOVED lines=56> */
[----:B--2---:R1:W-:Y:S04]  /*54f60*/  STS.U16 [R2+UR5+0x7280], R18 ;  /* 0x0072801202007988 */ /* 0x0043e80008000405 */
[----:B0-----:R-:W2:Y:S04]  /*54f70*/  LDL.LU R3, [R1+0x7c] ;  /* 0x00007c0001037983 */ /* 0x001ea80000300800 */
[----:B------:R-:W2:Y:S04]  /*54f80*/  LDL.LU R19, [R1+0x64] ;  /* 0x0000640001137983 */ /* 0x000ea80000300800 */
[----:B------:R-:W2:Y:S04]  /*54f90*/  LDL.LU R17, [R1+0x3c] ;  /* 0x00003c0001117983 */ /* 0x000ea80000300800 */
[----:B------:R-:W2:Y:S04]  /*54fa0*/  LDL.LU R16, [R1+0x14] ;  /* 0x0000140001107983 */ /* 0x000ea80000300800 */
[----:B-1----:R-:W2:Y:S04]  /*54fb0*/  LDL.LU R18, [R1+0x8] ;  /* 0x0000080001127983 */ /* 0x002ea80000300800 */
        /* <DEDUP_REMOVED lines=8> */
[----:B------:R2:W-:Y:S04]  /*55040*/  STS.U16 [R2+UR5+0x8e80], R28 ;  /* 0x008e801c02007988 */ /* 0x0005e80008000405 */
[----:B0-----:R-:W2:Y:S04]  /*55050*/  LDL.LU R4, [R1+0x4718] ;  /* 0x0047180001047983 */ /* 0x001ea80000300800 */
[----:B-1----:R-:W2:Y:S04]  /*55060*/  LDL.LU R5, [R1+0x4714] ;  /* 0x0047140001057983 */ /* 0x002ea80000300800 */
[----:B---3--:R-:W3:Y:S04]  /*55070*/  LDL.LU R6, [R1+0x4710] ;  /* 0x0047100001067983 */ /* 0x008ee80000300800 */
[----:B----4-:R-:W4:Y:S04]  /*55080*/  LDL.LU R24, [R1+0x470c] ;  /* 0x00470c0001187983 */ /* 0x010f280000300800 */
[----:B--2---:R-:W2:Y:S04]  /*55090*/  LDL.LU R28, [R1+0x4708] ;  /* 0x00470800011c7983 */ /* 0x004ea80000300800 */
        /* <DEDUP_REMOVED lines=90> */
[----:B0-----:R-:W2:Y:S04]  /*55640*/  LDL.LU R16, [R1+0xaf0] ;  /* 0x000af00001107983 */ /* 0x001ea80000300800 */
[----:B------:R-:W3:Y:S04]  /*55650*/  LDL.LU R29, [R1+0xaa8] ;  /* 0x000aa800011d7983 */ /* 0x000ee80000300800 */
        /* <DEDUP_REMOVED lines=110> */
[----:B------:R-:W-:-:S05]  /*55d40*/  LOP3.LUT R2, R2, 0x70, RZ, 0x3c, !PT ;  /* 0x0000007002027812 */ /* 0x000fca00078e3cff */
[----:B--2---:R-:W-:Y:S04]  /*55d50*/  STS.U16 [R2+UR5+0x380], R25 ;  /* 0x0003801902007988 */ /* 0x004fe80008000405 */
        /* <DEDUP_REMOVED lines=21> */
[----:B------:R2:W-:Y:S04]  /*55eb0*/  STS.U16 [R2+UR5+0x5b80], R27 ;  /* 0x005b801b02007988 */ /* 0x0005e80008000405 */
[----:B0-----:R-:W3:Y:S04]  /*55ec0*/  LDL.LU R15, [R1+0xb04] ;  /* 0x000b0400010f7983 */ /* 0x001ee80000300800 */
[----:B-1----:R-:W4:Y:S04]  /*55ed0*/  LDL.LU R0, [R1+0xaec] ;  /* 0x000aec0001007983 */ /* 0x002f280000300800 */
[----:B--2---:R-:W2:Y:S04]  /*55ee0*/  LDL.LU R27, [R1+0xabc] ;  /* 0x000abc00011b7983 */ /* 0x004ea80000300800 */
[----:B------:R-:W-:Y:S04]  /*55ef0*/  STS.U16 [R2+UR5+0x5f80], R23 ;  /* 0x005f801702007988 */ /* 0x000fe80008000405 */
[----:B------:R-:W-:Y:S04]  /*55f00*/  STS.U16 [R2+UR5+0x6380], R19 ;  /* 0x0063801302007988 */ /* 0x000fe80008000405 */
[----:B------:R-:W-:Y:S04]  /*55f10*/  STS.U16 [R2+UR5+0x6780], R16 ;  /* 0x0067801002007988 */ /* 0x000fe80008000405 */
[----:B------:R-:W-:Y:S04]  /*55f20*/  STS.U16 [R2+UR5+0x6b80], R3 ;  /* 0x006b800302007988 */ /* 0x000fe80008000405 */
[----:B--2---:R0:W-:Y:S04]  /*55f30*/  STL [R1+0x46e0], R27 ;  /* 0x0046e01b01007387 */ /* 0x0041e80000100800 */
        /* <DEDUP_REMOVED lines=25> */
[----:B---3--:R0:W-:Y:S04]  /*560d0*/  STS.U16 [R2+UR5+0x6f80], R15 ;  /* 0x006f800f02007988 */ /* 0x0081e80008000405 */
[----:B------:R-:W3:Y:S04]  /*560e0*/  LDL.LU R14, [R1+0x5c] ;  /* 0x00005c00010e7983 */ /* 0x000ee80000300800 */
[----:B----4-:R1:W-:Y:S04]  /*560f0*/  STS.U16 [R2+UR5+0x7380], R0 ;  /* 0x0073800002007988 */ /* 0x0103e80008000405 */
[----:B0-----:R-:W4:Y:S04]  /*56100*/  LDL.LU R15, [R1+0x34] ;  /* 0x00003400010f7983 */ /* 0x001f280000300800 */
[----:B-1----:R-:W3:Y:S04]  /*56110*/  LDL.LU R0, [R1+0xc] ;  /* 0x00000c0001007983 */ /* 0x002ee80000300800 */
[----:B--2---:R0:W-:Y:S04]  /*56120*/  STS.U16 [R2+UR5+0x7780], R27 ;  /* 0x0077801b02007988 */ /* 0x0041e80008000405 */
[----:B0-----:R-:W2:Y:S04]  /*56130*/  LDL.LU R27, [R1+0x46e0] ;  /* 0x0046e000011b7983 */ /* 0x001ea80000300800 */
[----:B--2---:R0:W-:Y:S04]  /*56140*/  STS.U16 [R2+UR5+0x7b80], R27 ;  /* 0x007b801b02007988 */ /* 0x0041e80008000405 */
[----:B------:R1:W-:Y:S04]  /*56150*/  STS.U16 [R2+UR5+0x7f80], R23 ;  /* 0x007f801702007988 */ /* 0x0003e80008000405 */
[----:B------:R2:W-:Y:S04]  /*56160*/  STS.U16 [R2+UR5+0x8380], R19 ;  /* 0x0083801302007988 */ /* 0x0005e80008000405 */
[----:B------:R1:W-:Y:S04]  /*56170*/  STS.U16 [R2+UR5+0x8780], R16 ;  /* 0x0087801002007988 */ /* 0x0003e80008000405 */
[----:B------:R2:W-:Y:S04]  /*56180*/  STS.U16 [R2+UR5+0x8b80], R3 ;  /* 0x008b800302007988 */ /* 0x0005e80008000405 */
[----:B0-----:R-:W4:Y:S04]  /*56190*/  LDL.LU R27, [R1+0x46dc] ;  /* 0x0046dc00011b7983 */ /* 0x001f280000300800 */
[----:B-1----:R-:W4:Y:S04]  /*561a0*/  LDL.LU R23, [R1+0x46d8] ;  /* 0x0046d80001177983 */ /* 0x002f280000300800 */
[----:B--2---:R-:W2:Y:S04]  /*561b0*/  LDL.LU R19, [R1+0x46d4] ;  /* 0x0046d40001137983 */ /* 0x004ea80000300800 */
[----:B------:R-:W2:Y:S04]  /*561c0*/  LDL.LU R16, [R1+0x46d0] ;  /* 0x0046d00001107983 */ /* 0x000ea80000300800 */
[----:B------:R-:W2:Y:S04]  /*561d0*/  LDL.LU R3, [R1+0x46cc] ;  /* 0x0046cc0001037983 */ /* 0x000ea80000300800 */
[----:B------:R-:W-:Y:S04]  /*561e0*/  STS.U16 [R2+UR5+0x8f80], R29 ;  /* 0x008f801d02007988 */ /* 0x000fe80008000405 */
[----:B------:R-:W-:Y:S04]  /*561f0*/  STS.U16 [R2+UR5+0x9380], R25 ;  /* 0x0093801902007988 */ /* 0x000fe80008000405 */
[----:B------:R-:W-:Y:S04]  /*56200*/  STS.U16 [R2+UR5+0x9780], R21 ;  /* 0x0097801502007988 */ /* 0x000fe80008000405 */
[----:B------:R-:W-:Y:S04]  /*56210*/  STS.U16 [R2+UR5+0x9b80], R17 ;  /* 0x009b801102007988 */ /* 0x000fe80008000405 */
[----:B------:R-:W-:Y:S04]  /*56220*/  STS.U16 [R2+UR5+0x9f80], R18 ;  /* 0x009f801202007988 */ /* 0x000fe80008000405 */
[----:B------:R0:W-:Y:S04]  /*56230*/  STS.U16 [R2+UR5+0xa380], R4 ;  /* 0x00a3800402007988 */ /* 0x0001e80008000405 */
        /* <DEDUP_REMOVED lines=14> */
[----:B---3--:R-:W-:Y:S04]  /*56320*/  STS.U16 [R2+UR5+0xdf80], R14 ;  /* 0x00df800e02007988 */ /* 0x008fe80008000405 */
[----:B----4-:R-:W-:Y:S04]  /*56330*/  STS.U16 [R2+UR5+0xe380], R15 ;  /* 0x00e3800f02007988 */ /* 0x010fe80008000405 */
[----:B------:R-:W-:Y:S04]  /*56340*/  STS.U16 [R2+UR5+0xe780], R0 ;  /* 0x00e7800002007988 */ /* 0x000fe80008000405 */
[----:B0-----:R-:W3:Y:S04]  /*56350*/  LDL R4, [R1+0x9c0] ;  /* 0x0009c00001047983 */ /* 0x001ee80000100800 */
[----:B--2---:R0:W-:Y:S04]  /*56360*/  STS.U16 [R2+UR5+0xeb80], R3 ;  /* 0x00eb800302007988 */ /* 0x0041e80008000405 */
[----:B0-----:R-:W2:Y:S04]  /*56370*/  LDL.LU R3, [R1+0x46c8] ;  /* 0x0046c80001037983 */ /* 0x001ea80000300800 */
[----:B------:R-:W-:Y:S04]  /*56380*/  STS.U16 [R2+UR5+0xef80], R16 ;  /* 0x00ef801002007988 */ /* 0x000fe80008000405 */
[----:B------:R-:W-:Y:S04]  /*56390*/  STS.U16 [R2+UR5+0xf380], R19 ;  /* 0x00f3801302007988 */ /* 0x000fe80008000405 */
[----:B------:R-:W-:Y:S04]  /*563a0*/  STS.U16 [R2+UR5+0xf780], R23 ;  /* 0x00f7801702007988 */ /* 0x000fe80008000405 */
[----:B------:R-:W-:Y:S01]  /*563b0*/  STS.U16 [R2+UR5+0xfb80], R27 ;  /* 0x00fb801b02007988 */ /* 0x000fe20008000405 */
[----:B------:R-:W0:Y:S02]  /*563c0*/  S2R R15, SR_TID.X ;  /* 0x00000000000f7919 */ /* 0x000e240000002100 */
[C---:B0-----:R-:W-:Y:S01]  /*563d0*/  LOP3.LUT R0, R15.reuse, 0x7, RZ, 0xc0, !PT ;  /* 0x000000070f007812 */ /* 0x041fe200078ec0ff */
[----:B------:R-:W-:-:S04]  /*563e0*/  IMAD.SHL.U32 R14, R15, 0x2, RZ ;  /* 0x000000020f0e7824 */ /* 0x000fc800078e00ff */
[----:B------:R-:W-:Y:S02]  /*563f0*/  IMAD R0, R0, 0x90, RZ ;  /* 0x0000009000007824 */ /* 0x000fe400078e02ff */
[----:B------:R-:W-:-:S03]  /*56400*/  IMAD.SHL.U32 R15, R15, 0x40, RZ ;  /* 0x000000400f0f7824 */ /* 0x000fc600078e00ff */
[----:B------:R-:W-:-:S04]  /*56410*/  LOP3.LUT R0, R0, 0x10, R14, 0x78, !PT ;  /* 0x0000001000007812 */ /* 0x000fc800078e780e */
[----:B------:R-:W-:Y:S01]  /*56420*/  LOP3.LUT R0, R0, 0x400, R15, 0xf8, !PT ;  /* 0x0000040000007812 */ /* 0x000fe200078ef80f */
[----:B--2---:R-:W-:Y:S01]  /*56430*/  STS.U16 [R2+UR5+0xff80], R3 ;  /* 0x00ff800302007988 */ /* 0x004fe20008000405 */
[----:B------:R-:W-:Y:S06]  /*56440*/  BAR.SYNC.DEFER_BLOCKING 0x0 ;  /* 0x0000000000007b1d */ /* 0x000fec0000010000 */
[----:B---3--:R-:W0:Y:S04]  /*56450*/  LDSM.16.M88.4 R8, [R4+UR5] ;  /* 0x000000050408783b */ /* 0x008e280008000200 */
[----:B------:R-:W1:Y:S04]  /*56460*/  LDSM.16.M88.4 R12, [R4+UR5+0x800] ;  /* 0x00080005040c783b */ /* 0x000e680008000200 */
[----:B------:R-:W-:Y:S04]  /*56470*/  LDSM.16.M88.4 R16, [R4+UR5+0x2800] ;  /* 0x002800050410783b */ /* 0x000fe80008000200 */
[----:B------:R-:W-:Y:S04]  /*56480*/  LDSM.16.MT88.4 R20, [R0+UR5+0x10000] ;  /* 0x010000050014783b */ /* 0x000fe80008004200 */
[----:B0-----:R-:W-:Y:S01]  /*56490*/  STL.64 [R1+0x1b0], R8 ;  /* 0x0001b00801007387 */ /* 0x001fe20000100a00 */
[----:B------:R-:W-:-:S03]  /*564a0*/  IMAD.MOV.U32 R6, RZ, RZ, R8 ;  /* 0x000000ffff067224 */ /* 0x000fc600078e0008 */
[----:B------:R-:W-:Y:S01]  /*564b0*/  STL.64 [R1+0x1b8], R10 ;  /* 0x0001b80a01007387 */ /* 0x000fe20000100a00 */
[----:B------:R-:W-:-:S03]  /*564c0*/  IMAD.MOV.U32 R5, RZ, RZ, R9 ;  /* 0x000000ffff057224 */ /* 0x000fc600078e0009 */
[----:B------:R-:W0:Y:S04]  /*564d0*/  LDSM.16.M88.4 R8, [R4+UR5+0x1000] ;  /* 0x001000050408783b */ /* 0x000e280008000200 */
[----:B-1----:R-:W-:Y:S04]  /*564e0*/  STL.64 [R1+0x1a0], R12 ;  /* 0x0001a00c01007387 */ /* 0x002fe80000100a00 */
[----:B------:R-:W-:Y:S04]  /*564f0*/  STL.64 [R1+0x1a8], R14 ;  /* 0x0001a80e01007387 */ /* 0x000fe80000100a00 */
[----:B------:R-:W-:Y:S04]  /*56500*/  LDSM.16.M88.4 R12, [R4+UR5+0x1800] ;  /* 0x00180005040c783b */ /* 0x000fe80008000200 */
[----:B0-----:R-:W-:Y:S01]  /*56510*/  STL.64 [R1+0x190], R8 ;  /* 0x0001900801007387 */ /* 0x001fe20000100a00 */
[----:B------:R-:W-:-:S03]  /*56520*/  IMAD.MOV.U32 R25, RZ, RZ, R8 ;  /* 0x000000ffff197224 */ /* 0x000fc600078e0008 */
[----:B------:R-:W-:Y:S01]  /*56530*/  STL.64 [R1+0x198], R10 ;  /* 0x0001980a01007387 */ /* 0x000fe20000100a00 */
[----:B------:R-:W-:-:S03]  /*56540*/  IMAD.MOV.U32 R24, RZ, RZ, R9 ;  /* 0x000000ffff187224 */ /* 0x000fc600078e0009 */
[----:B------:R-:W0:Y:S04]  /*56550*/  LDSM.16.M88.4 R8, [R4+UR5+0x2000] ;  /* 0x002000050408783b */ /* 0x000e280008000200 */
[----:B0-----:R-:W-:Y:S04]  /*56560*/  STL.64 [R1+0x170], R8 ;  /* 0x0001700801007387 */ /* 0x001fe80000100a00 */
[----:B------:R-:W-:Y:S04]  /*56570*/  STL.64 [R1+0x180], R12 ;  /* 0x0001800c01007387 */ /* 0x000fe80000100a00 */
[----:B------:R-:W-:Y:S04]  /*56580*/  STL.64 [R1+0x188], R14 ;  /* 0x0001880e01007387 */ /* 0x000fe80000100a00 */
[----:B------:R-:W0:Y:S04]  /*56590*/  LDSM.16.M88.4 R12, [R4+UR5+0x3000] ;  /* 0x00300005040c783b */ /* 0x000e280008000200 */
[----:B------:R-:W-:Y:S01]  /*565a0*/  STL.64 [R1+0x178], R10 ;  /* 0x0001780a01007387 */ /* 0x000fe20000100a00 */
[----:B------:R-:W-:-:S03]  /*565b0*/  IMAD.MOV.U32 R29, RZ, RZ, R9 ;  /* 0x000000ffff1d7224 */ /* 0x000fc600078e0009 */
[----:B------:R-:W1:Y:S04]  /*565c0*/  LDSM.16.M88.4 R8, [R4+UR5+0x3800] ;  /* 0x003800050408783b */ /* 0x000e680008000200 */
[----:B------:R-:W-:Y:S04]  /*565d0*/  STL [R1+0x46c0], R29 ;  /* 0x0046c01d01007387 */ /* 0x000fe80000100800 */
[----:B------:R-:W-:Y:S04]  /*565e0*/  STL.64 [R1+0x160], R16 ;  /* 0x0001601001007387 */ /* 0x000fe80000100a00 */
[----:B------:R-:W-:Y:S04]  /*565f0*/  STL.64 [R1+0x168], R18 ;  /* 0x0001681201007387 */ /* 0x000fe80000100a00 */
[----:B------:R-:W2:Y:S04]  /*56600*/  LDSM.16.M88.4 R16, [R4+UR5+0x4000] ;  /* 0x004000050410783b */ /* 0x000ea80008000200 */
[----:B0-----:R-:W-:Y:S04]  /*56610*/  STL.64 [R1+0x150], R12 ;  /* 0x0001500c01007387 */ /* 0x001fe80000100a00 */
[----:B------:R-:W-:Y:S04]  /*56620*/  STL.64 [R1+0x158], R14 ;  /* 0x0001580e01007387 */ /* 0x000fe80000100a00 */
[----:B-1----:R-:W-:Y:S04]  /*56630*/  STL.64 [R1+0x140], R8 ;  /* 0x0001400801007387 */ /* 0x002fe80000100a00 */
[----:B------:R-:W-:Y:S04]  /*56640*/  STL.64 [R1+0x148], R10 ;  /* 0x0001480a01007387 */ /* 0x000fe80000100a00 */
[----:B------:R-:W0:Y:S04]  /*56650*/  LDSM.16.M88.4 R8, [R4+UR5+0x5000] ;  /* 0x005000050408783b */ /* 0x000e280008000200 */
[----:B------:R-:W1:Y:S04]  /*56660*/  LDSM.16.M88.4 R12, [R4+UR5+0x4800] ;  /* 0x00480005040c783b */ /* 0x000e680008000200 */
[----:B--2---:R-:W-:Y:S04]  /*56670*/  STL.64 [R1+0x130], R16 ;  /* 0x0001301001007387 */ /* 0x004fe80000100a00 */
[----:B------:R-:W-:Y:S04]  /*56680*/  STL.64 [R1+0x138], R18 ;  /* 0x0001381201007387 */ /* 0x000fe80000100a00 */
[----:B------:R-:W2:Y:S04]  /*56690*/  LDSM.16.M88.4 R16, [R4+UR5+0x5800] ;  /* 0x005800050410783b */ /* 0x000ea80008000200 */
[----:B0-----:R-:W-:Y:S04]  /*566a0*/  STL.64 [R1+0x110], R8 ;  /* 0x0001100801007387 */ /* 0x001fe80000100a00 */
[----:B-1----:R-:W-:Y:S04]  /*566b0*/  STL.64 [R1+0x120], R12 ;  /* 0x0001200c01007387 */ /* 0x002fe80000100a00 */
[----:B------:R-:W-:Y:S04]  /*566c0*/  STL.64 [R1+0x128], R14 ;  /* 0x0001280e01007387 */ /* 0x000fe80000100a00 */
[----:B------:R-:W-:Y:S01]  /*566d0*/  STL.64 [R1+0x118], R10 ;  /* 0x0001180a01007387 */ /* 0x000fe20000100a00 */
[----:B------:R-:W-:-:S03]  /*566e0*/  IMAD.MOV.U32 R29, RZ, RZ, R9 ;  /* 0x000000ffff1d7224 */ /* 0x000fc600078e0009 */
[----:B------:R-:W-:Y:S04]  /*566f0*/  LDSM.16.M88.4 R12, [R4+UR5+0x6000] ;  /* 0x00600005040c783b */ /* 0x000fe80008000200 */
[----:B------:R-:W0:Y:S04]  /*56700*/  LDSM.16.M88.4 R8, [R4+UR5+0x6800] ;  /* 0x006800050408783b */ /* 0x000e280008000200 */
[----:B------:R1:W-:Y:S04]  /*56710*/  STL [R1+0x46c4], R29 ;  /* 0x0046c41d01007387 */ /* 0x0003e80000100800 */
[----:B--2---:R-:W-:Y:S04]  /*56720*/  STL.64 [R1+0x100], R16 ;  /* 0x0001001001007387 */ /* 0x004fe80000100a00 */
[----:B------:R-:W-:Y:S04]  /*56730*/  STL.64 [R1+0x108], R18 ;  /* 0x0001081201007387 */ /* 0x000fe80000100a00 */
[----:B------:R-:W-:Y:S04]  /*56740*/  LDSM.16.M88.4 R16, [R4+UR5+0x9000] ;  /* 0x009000050410783b */ /* 0x000fe80008000200 */
[----:B0-----:R-:W-:Y:S04]  /*56750*/  STL.64 [R1+0xe0], R8 ;  /* 0x0000e00801007387 */ /* 0x001fe80000100a00 */
[----:B------:R-:W-:Y:S04]  /*56760*/  STL.64 [R1+0xf0], R12 ;  /* 0x0000f00c01007387 */ /* 0x000fe80000100a00 */
[----:B------:R-:W-:Y:S04]  /*56770*/  STL.64 [R1+0xf8], R14 ;  /* 0x0000f80e01007387 */ /* 0x000fe80000100a00 */
[----:B------:R-:W-:Y:S01]  /*56780*/  STL.64 [R1+0xe8], R10 ;  /* 0x0000e80a01007387 */ /* 0x000fe20000100a00 */
[----:B-1----:R-:W-:-:S03]  /*56790*/  IMAD.MOV.U32 R29, RZ, RZ, R9 ;  /* 0x000000ffff1d7224 */ /* 0x002fc600078e0009 */
[----:B------:R-:W-:Y:S04]  /*567a0*/  LDSM.16.M88.4 R12, [R4+UR5+0x7000] ;  /* 0x00700005040c783b */ /* 0x000fe80008000200 */
[----:B------:R-:W0:Y:S04]  /*567b0*/  LDSM.16.M88.4 R8, [R4+UR5+0x7800] ;  /* 0x007800050408783b */ /* 0x000e280008000200 */
[----:B0-----:R-:W-:Y:S04]  /*567c0*/  STL.64 [R1+0xc0], R8 ;  /* 0x0000c00801007387 */ /* 0x001fe80000100a00 */
[----:B------:R-:W-:Y:S04]  /*567d0*/  STL.64 [R1+0xd0], R12 ;  /* 0x0000d00c01007387 */ /* 0x000fe80000100a00 */
[----:B------:R-:W-:Y:S04]  /*567e0*/  STL.64 [R1+0xd8], R14 ;  /* 0x0000d80e01007387 */ /* 0x000fe80000100a00 */
[----:B------:R-:W-:Y:S01]  /*567f0*/  STL.64 [R1+0xc8], R10 ;  /* 0x0000c80a01007387 */ /* 0x000fe20000100a00 */
[----:B------:R-:W-:-:S03]  /*56800*/  IMAD.MOV.U32 R3, RZ, RZ, R9 ;  /* 0x000000ffff037224 */ /* 0x000fc600078e0009 */
[----:B------:R-:W-:Y:S04]  /*56810*/  LDSM.16.M88.4 R12, [R4+UR5+0x8000] ;  /* 0x00800005040c783b */ /* 0x000fe80008000200 */
[----:B------:R-:W0:Y:S04]  /*56820*/  LDSM.16.M88.4 R8, [R4+UR5+0x8800] ;  /* 0x008800050408783b */ /* 0x000e280008000200 */
[----:B------:R1:W-:Y:S04]  /*56830*/  STL [R1+0x4638], R3 ;  /* 0x0046380301007387 */ /* 0x0003e80000100800 */
[----:B0-----:R-:W-:Y:S04]  /*56840*/  STL.64 [R1+0xa0], R8 ;  /* 0x0000a00801007387 */ /* 0x001fe80000100a00 */
[----:B------:R-:W-:Y:S04]  /*56850*/  STL.64 [R1+0xb0], R12 ;  /* 0x0000b00c01007387 */ /* 0x000fe80000100a00 */
[----:B------:R-:W-:Y:S04]  /*56860*/  STL.64 [R1+0xb8], R14 ;  /* 0x0000b80e01007387 */ /* 0x000fe80000100a00 */
[----:B------:R-:W-:Y:S01]  /*56870*/  STL.64 [R1+0xa8], R10 ;  /* 0x0000a80a01007387 */ /* 0x000fe20000100a00 */
[----:B-1----:R-:W-:-:S03]  /*56880*/  IMAD.MOV.U32 R3, RZ, RZ, R8 ;  /* 0x000000ffff037224 */ /* 0x002fc600078e0008 */
[----:B------:R-:W-:Y:S04]  /*56890*/  LDSM.16.M88.4 R12, [R4+UR5+0x9800] ;  /* 0x00980005040c783b */ /* 0x000fe80008000200 */
[----:B------:R-:W0:Y:S04]  /*568a0*/  LDSM.16.M88.4 R8, [R4+UR5+0xa000] ;  /* 0x00a000050408783b */ /* 0x000e280008000200 */
[----:B------:R1:W-:Y:S04]  /*568b0*/  STL [R1+0x463c], R3 ;  /* 0x00463c0301007387 */ /* 0x0003e80000100800 */
[----:B------:R-:W-:Y:S04]  /*568c0*/  STL.64 [R1+0x90], R16 ;  /* 0x0000901001007387 */ /* 0x000fe80000100a00 */
[----:B------:R-:W-:Y:S04]  /*568d0*/  STL.64 [R1+0x98], R18 ;  /* 0x0000981201007387 */ /* 0x000fe80000100a00 */
[----:B------:R-:W-:Y:S04]  /*568e0*/  LDSM.16.M88.4 R16, [R4+UR5+0xd000] ;  /* 0x00d000050410783b */ /* 0x000fe80008000200 */
[----:B0-----:R-:W-:Y:S04]  /*568f0*/  STL.64 [R1+0x70], R8 ;  /* 0x0000700801007387 */ /* 0x001fe80000100a00 */
[----:B------:R-:W-:Y:S04]  /*56900*/  STL.64 [R1+0x80], R12 ;  /* 0x0000800c01007387 */ /* 0x000fe80000100a00 */
[----:B------:R-:W-:Y:S04]  /*56910*/  STL.64 [R1+0x88], R14 ;  /* 0x0000880e01007387 */ /* 0x000fe80000100a00 */
[----:B------:R-:W0:Y:S04]  /*56920*/  LDSM.16.M88.4 R12, [R4+UR5+0xa800] ;  /* 0x00a80005040c783b */ /* 0x000e280008000200 */
[----:B------:R-:W-:Y:S01]  /*56930*/  STL.64 [R1+0x78], R10 ;  /* 0x0000780a01007387 */ /* 0x000fe20000100a00 */
[----:B-1----:R-:W-:-:S03]  /*56940*/  IMAD.MOV.U32 R3, RZ, RZ, R9 ;  /* 0x000000ffff037224 */ /* 0x002fc600078e0009 */
[----:B------:R-:W1:Y:S04]  /*56950*/  LDSM.16.M88.4 R8, [R4+UR5+0xb000] ;  /* 0x00b000050408783b */ /* 0x000e680008000200 */
[----:B0-----:R-:W-:Y:S04]  /*56960*/  STL.64 [R1+0x60], R12 ;  /* 0x0000600c01007387 */ /* 0x001fe80000100a00 */
[----:B------:R-:W-:Y:S04]  /*56970*/  STL.64 [R1+0x68], R14 ;  /* 0x0000680e01007387 */ /* 0x000fe80000100a00 */
[----:B------:R-:W0:Y:S01]  /*56980*/  LDSM.16.M88.4 R12, [R4+UR5+0xb800] ;  /* 0x00b80005040c783b */ /* 0x000e220008000200 */
[----:B-1----:R-:W-:-:S02]  /*56990*/  IMAD.MOV.U32 R0, RZ, RZ, R9 ;  /* 0x000000ffff007224 */ /* 0x002fc400078e0009 */
[----:B------:R-:W-:Y:S01]  /*569a0*/  IMAD.MOV.U32 R2, RZ, RZ, R8 ;  /* 0x000000ffff027224 */ /* 0x000fe200078e0008 */
[----:B------:R-:W-:Y:S04]  /*569b0*/  STL.64 [R1+0x50], R8 ;  /* 0x0000500801007387 */ /* 0x000fe80000100a00 */
[----:B------:R-:W-:Y:S04]  /*569c0*/  STL.64 [R1+0x58], R10 ;  /* 0x0000580a01007387 */ /* 0x000fe80000100a00 */
[----:B------:R-:W-:Y:S04]  /*569d0*/  STL [R1+0x4644], R0 ;  /* 0x0046440001007387 */ /* 0x000fe80000100800 */
[----:B------:R-:W1:Y:S04]  /*569e0*/  LDSM.16.M88.4 R8, [R4+UR5+0xc000] ;  /* 0x00c000050408783b */ /* 0x000e680008000200 */
[----:B------:R2:W-:Y:S04]  /*569f0*/  STL [R1+0x4640], R2 ;  /* 0x0046400201007387 */ /* 0x0005e80000100800 */
[----:B0-----:R-:W-:Y:S04]  /*56a00*/  STL.64 [R1+0x40], R12 ;  /* 0x0000400c01007387 */ /* 0x001fe80000100a00 */
[----:B------:R-:W-:Y:S04]  /*56a10*/  STL.64 [R1+0x48], R14 ;  /* 0x0000480e01007387 */ /* 0x000fe80000100a00 */
[----:B------:R-:W0:Y:S04]  /*56a20*/  LDSM.16.M88.4 R12, [R4+UR5+0xc800] ;  /* 0x00c80005040c783b */ /* 0x000e280008000200 */
[----:B-1----:R-:W-:Y:S04]  /*56a30*/  STL.64 [R1+0x30], R8 ;  /* 0x0000300801007387 */ /* 0x002fe80000100a00 */
[----:B------:R-:W-:Y:S01]  /*56a40*/  STL.64 [R1+0x38], R10 ;  /* 0x0000380a01007387 */ /* 0x000fe20000100a00 */
[----:B------:R-:W-:-:S02]  /*56a50*/  IMAD.MOV.U32 R0, RZ, RZ, R8 ;  /* 0x000000ffff007224 */ /* 0x000fc400078e0008 */
[----:B--2---:R-:W-:Y:S02]  /*56a60*/  IMAD.MOV.U32 R2, RZ, RZ, R9 ;  /* 0x000000ffff027224 */ /* 0x004fe400078e0009 */
[----:B------:R-:W1:Y:S04]  /*56a70*/  LDSM.16.M88.4 R8, [R4+UR5+0xd800] ;  /* 0x00d800050408783b */ /* 0x000e680008000200 */
[----:B0-----:R-:W-:Y:S04]  /*56a80*/  STL.64 [R1+0x20], R12 ;  /* 0x0000200c01007387 */ /* 0x001fe80000100a00 */
[----:B------:R0:W-:Y:S02]  /*56a90*/  STL.64 [R1+0x28], R14 ;  /* 0x0000280e01007387 */ /* 0x0001e40000100a00 */
[----:B0-----:R-:W0:Y:S02]  /*56aa0*/  S2R R15, SR_TID.X ;  /* 0x00000000000f7919 */ /* 0x001e240000002100 */
[----:B------:R-:W-:Y:S04]  /*56ab0*/  STL.64 [R1+0x10], R16 ;  /* 0x0000101001007387 */ /* 0x000fe80000100a00 */
[----:B------:R-:W-:Y:S04]  /*56ac0*/  STL.64 [R1+0x18], R18 ;  /* 0x0000181201007387 */ /* 0x000fe80000100a00 */
[----:B------:R-:W2:Y:S04]  /*56ad0*/  LDSM.16.M88.4 R16, [R4+UR5+0xe000] ;  /* 0x00e000050410783b */ /* 0x000ea80008000200 */
[----:B-1----:R-:W-:Y:S04]  /*56ae0*/  STL.64 [R1], R8 ;  /* 0x0000000801007387 */ /* 0x002fe80000100a00 */
[----:B------:R-:W-:Y:S04]  /*56af0*/  STL.64 [R1+0x8], R10 ;  /* 0x0000080a01007387 */ /* 0x000fe80000100a00 */
[----:B------:R-:W-:Y:S01]  /*56b00*/  LDSM.16.M88.4 R8, [R4+UR5+0xf000] ;  /* 0x00f000050408783b */ /* 0x000fe20008000200 */
[C---:B0-----:R-:W-:Y:S01]  /*56b10*/  LOP3.LUT R14, R15.reuse, 0x7, RZ, 0xc0, !PT ;  /* 0x000000070f0e7812 */ /* 0x041fe200078ec0ff */
[----:B------:R-:W-:-:S04]  /*56b20*/  IMAD.SHL.U32 R13, R15, 0x2, RZ ;  /* 0x000000020f0d7824 */ /* 0x000fc800078e00ff */
[----:B------:R-:W-:Y:S02]  /*56b30*/  IMAD R14, R14, 0x90, RZ ;  /* 0x000000900e0e7824 */ /* 0x000fe400078e02ff */
[----:B------:R-:W-:-:S03]  /*56b40*/  IMAD.SHL.U32 R15, R15, 0x40, RZ ;  /* 0x000000400f0f7824 */ /* 0x000fc600078e00ff */
[----:B------:R-:W-:-:S04]  /*56b50*/  LOP3.LUT R28, R14, 0x10, R13, 0x78, !PT ;  /* 0x000000100e1c7812 */ /* 0x000fc800078e780d */
[----:B------:R-:W-:Y:S02]  /*56b60*/  LOP3.LUT R28, R28, 0x400, R15, 0xf8, !PT ;  /* 0x000004001c1c7812 */ /* 0x000fe400078ef80f */
[----:B------:R-:W0:Y:S04]  /*56b70*/  LDSM.16.M88.4 R12, [R4+UR5+0xe800] ;  /* 0x00e80005040c783b */ /* 0x000e280008000200 */
[----:B--2---:R-:W-:Y:S04]  /*56b80*/  STL.64 [R1+0x4540], R18 ;  /* 0x0045401201007387 */ /* 0x004fe80000100a00 */
[----:B------:R-:W-:Y:S04]  /*56b90*/  STL.64 [R1+0x4538], R16 ;  /* 0x0045381001007387 */ /* 0x000fe80000100a00 */
[----:B0-----:R-:W-:Y:S04]  /*56ba0*/  STL [R1+0x3d34], R14 ;  /* 0x003d340e01007387 */ /* 0x001fe80000100800 */
[----:B------:R-:W-:Y:S04]  /*56bb0*/  STL [R1+0x3d30], R15 ;  /* 0x003d300f01007387 */ /* 0x000fe80000100800 */
[----:B------:R-:W-:Y:S04]  /*56bc0*/  STL [R1+0x3d1c], R10 ;  /* 0x003d1c0a01007387 */ /* 0x000fe80000100800 */
[----:B------:R-:W-:Y:S04]  /*56bd0*/  STL [R1+0x3d18], R11 ;  /* 0x003d180b01007387 */ /* 0x000fe80000100800 */
[----:B------:R0:W-:Y:S04]  /*56be0*/  STL.64 [R1+0x4528], R8 ;  /* 0x0045280801007387 */ /* 0x0001e80000100a00 */
[----:B0-----:R-:W2:Y:S04]  /*56bf0*/  LDL.LU.64 R8, [R1+0x9b0] ;  /* 0x0009b00001087983 */ /* 0x001ea80000300a00 */
[----:B------:R-:W2:Y:S01]  /*56c00*/  LDL.LU.64 R10, [R1+0x9b8] ;  /* 0x0009b800010a7983 */ /* 0x000ea20000300a00 */
[----:B------:R-:W-:-:S02]  /*56c10*/  IMAD.MOV.U32 R16, RZ, RZ, R6 ;  /* 0x000000ffff107224 */ /* 0x000fc400078e0006 */
[----:B------:R-:W-:Y:S02]  /*56c20*/  IMAD.MOV.U32 R17, RZ, RZ, R5 ;  /* 0x000000ffff117224 */ /* 0x000fe400078e0005 */
[----:B------:R-:W0:Y:S01]  /*56c30*/  LDSM.16.M88.4 R4, [R4+UR5+0xf800] ;  /* 0x00f800050404783b */ /* 0x000e220008000200 */
[----:B------:R-:W-:-:S03]  /*56c40*/  LOP3.LUT R28, R28, 0x20, RZ, 0x3c, !PT ;  /* 0x000000201c1c7812 */ /* 0x000fc600078e3cff */
[----:B0-----:R-:W-:Y:S04]  /*56c50*/  STL [R1+0x3d84], R6 ;  /* 0x003d840601007387 */ /* 0x001fe80000100800 */
[----:B------:R-:W-:Y:S04]  /*56c60*/  STL [R1+0x3d80], R7 ;  /* 0x003d800701007387 */ /* 0x000fe80000100800 */
[----:B------:R0:W-:Y:S02]  /*56c70*/  STL.64 [R1+0x4530], R4 ;  /* 0x0045300401007387 */ /* 0x0001e40000100a00 */
[----:B0-----:R-:W-:-:S02]  /*56c80*/  IMAD.MOV.U32 R4, RZ, RZ, R25 ;  /* 0x000000ffff047224 */ /* 0x001fc400078e0019 */
[----:B------:R-:W-:Y:S02]  /*56c90*/  IMAD.MOV.U32 R5, RZ, RZ, R24 ;  /* 0x000000ffff057224 */ /* 0x000fe400078e0018 */
[----:B------:R-:W0:Y:S04]  /*56ca0*/  LDSM.16.MT88.4 R24, [R28+UR5+0x10000] ;  /* 0x010000051c18783b */ /* 0x000e280008004200 */
[----:B0-----:R-:W-:Y:S04]  /*56cb0*/  STL [R1+0x4524], R24 ;  /* 0x0045241801007387 */ /* 0x001fe80000100800 */
[----:B------:R0:W-:Y:S04]  /*56cc0*/  STL [R1+0x4520], R25 ;  /* 0x0045201901007387 */ /* 0x0001e80000100800 */
[----:B------:R-:W-:Y:S04]  /*56cd0*/  STL [R1+0x451c], R26 ;  /* 0x00451c1a01007387 */ /* 0x000fe80000100800 */
[----:B------:R1:W-:Y:S04]  /*56ce0*/  STL [R1+0x4518], R27 ;  /* 0x0045181b01007387 */ /* 0x0003e80000100800 */
[----:B0-----:R-:W3:Y:S04]  /*56cf0*/  LDL.LU.64 R24, [R1+0x990] ;  /* 0x0009900001187983 */ /* 0x001ee80000300a00 */
[----:B-1----:R-:W3:Y:S04]  /*56d00*/  LDL.LU.64 R26, [R1+0x998] ;  /* 0x00099800011a7983 */ /* 0x002ee80000300a00 */
[----:B------:R-:W-:Y:S01]  /*56d10*/  STL [R1+0x3f30], R28 ;  /* 0x003f301c01007387 */ /* 0x000fe20000100800 */
[----:B--2---:R-:W-:Y:S03]  /*56d20*/  HMMA.16816.F32.BF16 R8, R20, R16, R8 ;  /* 0x000000101408723c */ /* 0x004fe60000041808 */
[----:B------:R-:W2:-:S15]  /*56d30*/  LDL R16, [R1+0xd0] ;  /* 0x0000d00001107983 */ /* 0x000e9e0000100800 */
[----:B------:R-:W-:Y:S01]  /*56d40*/  NOP ;  /* 0x0000000000007918 */ /* 0x000fe20000000000 */
[----:B------:R0:W-:Y:S04]  /*56d50*/  STL.64 [R1+0x9b0], R8 ;  /* 0x0009b00801007387 */ /* 0x0001e80000100a00 */
[----:B------:R-:W-:Y:S04]  /*56d60*/  STL.64 [R1+0x9b8], R10 ;  /* 0x0009b80a01007387 */ /* 0x000fe80000100a00 */
[----:B------:R-:W2:Y:S04]  /*56d70*/  LDL R17, [R1+0xd4] ;  /* 0x0000d40001117983 */ /* 0x000ea80000100800 */
[----:B0-----:R-:W4:Y:S04]  /*56d80*/  LDL R8, [R1+0x160] ;  /* 0x0001600001087983 */ /* 0x001f280000100800 */
[----:B------:R-:W4:Y:S04]  /*56d90*/  LDL R9, [R1+0x164] ;  /* 0x0001640001097983 */ /* 0x000f280000100800 */
[----:B----4-:R0:W-:Y:S04]  /*56da0*/  STL.64 [R1+0x46b0], R8 ;  /* 0x0046b00801007387 */ /* 0x0101e80000100a00 */
[----:B0-----:R-:W4:Y:S04]  /*56db0*/  LDL R8, [R1+0x1a0] ;  /* 0x0001a00001087983 */ /* 0x001f280000100800 */
[----:B------:R-:W4:Y:S04]  /*56dc0*/  LDL R9, [R1+0x1a4] ;  /* 0x0001a40001097983 */ /* 0x000f280000100800 */
[----:B--2---:R0:W-:Y:S04]  /*56dd0*/  STL.64 [R1+0x4648], R16 ;  /* 0x0046481001007387 */ /* 0x0041e80000100a00 */
[----:B0-----:R-:W4:Y:S04]  /*56de0*/  LDL.LU.64 R16, [R1+0x9a0] ;  /* 0x0009a00001107983 */ /* 0x001f280000300a00 */
[----:B------:R-:W4:Y:S01]  /*56df0*/  LDL.LU.64 R18, [R1+0x9a8] ;  /* 0x0009a80001127983 */ /* 0x000f220000300a00 */
[----:B---3--:R-:W-:-:S15]  /*56e00*/  HMMA.16816.F32.BF16 R4, R20, R4, R24 ;  /* 0x000000041404723c */ /* 0x008fde0000041818 */
[----:B------:R-:W-:-:S04]  /*56e10*/  NOP ;  /* 0x0000000000007918 */ /* 0x000fc80000000000 */
[----:B------:R-:W-:Y:S02]  /*56e20*/  IMAD.MOV.U32 R14, RZ, RZ, R6 ;  /* 0x000000ffff0e7224 */ /* 0x000fe400078e0006 */
[----:B------:R-:W-:Y:S01]  /*56e30*/  IMAD.MOV.U32 R15, RZ, RZ, R7 ;  /* 0x000000ffff0f7224 */ /* 0x000fe200078e0007 */
[----:B----4-:R-:W-:-:S15]  /*56e40*/  HMMA.16816.F32.BF16 R8, R20, R8, R16 ;  /* 0x000000081408723c */ /* 0x010fde0000041810 */
[----:B------:R-:W-:-:S04]  /*56e50*/  NOP ;  /* 0x0000000000007918 */ /* 0x000fc80000000000 */
[----:B------:R-:W-:Y:S01]  /*56e60*/  IMAD.MOV.U32 R28, RZ, RZ, R10 ;  /* 0x000000ffff1c7224 */ /* 0x000fe200078e000a */
[----:B------:R-:W-:Y:S04]  /*56e70*/  STL.64 [R1+0x9a0], R8 ;  /* 0x0009a00801007387 */ /* 0x000fe80000100a00 */
[----:B------:R-:W-:Y:S04]  /*56e80*/  STL [R1+0x9ac], R11 ;  /* 0x0009ac0b01007387 */ /* 0x000fe80000100800 */
[----:B------:R-:W-:Y:S04]  /*56e90*/  STL [R1+0x4078], R28 ;  /* 0x0040781c01007387 */ /* 0x000fe80000100800 */
[----:B------:R-:W-:Y:S04]  /*56ea0*/  STL.64 [R1+0x990], R4 ;  /* 0x0009900401007387 */ /* 0x000fe80000100a00 */
[----:B------:R-:W2:Y:S04]  /*56eb0*/  LDL.LU.64 R24, [R1+0x980] ;  /* 0x0009800001187983 */ /* 0x000ea80000300a00 */
[----:B------:R-:W2:Y:S04]  /*56ec0*/  LDL.LU.64 R26, [R1+0x988] ;  /* 0x00098800011a7983 */ /* 0x000ea80000300a00 */
[----:B------:R-:W-:Y:S04]  /*56ed0*/  STL.64 [R1+0x4550], R14 ;  /* 0x0045500e01007387 */ /* 0x000fe80000100a00 */
[----:B------:R0:W-:Y:S04]  /*56ee0*/  STL.64 [R1+0x4548], R12 ;  /* 0x0045480c01007387 */ /* 0x0001e80000100a00 */
[----:B0-----:R-:W3:Y:S01]  /*56ef0*/  LDL R12, [R1+0xe0] ;  /* 0x0000e000010c7983 */ /* 0x001ee20000100800 */
[----:B------:R-:W-:-:S03]  /*56f00*/  IMAD.MOV.U32 R13, RZ, RZ, R29 ;  /* 0x000000ffff0d7224 */ /* 0x000fc600078e001d */
[----:B------:R-:W4:Y:S04]  /*56f10*/  LDL.LU R29, [R1+0x46c4] ;  /* 0x0046c400011d7983 */ /* 0x000f280000300800 */
[----:B---3--:R0:W-:Y:S04]  /*56f20*/  STL.64 [R1+0x4650], R12 ;  /* 0x0046500c01007387 */ /* 0x0081e80000100a00 */
[----:B------:R-:W3:Y:S04]  /*56f30*/  LDL R16, [R1+0x150] ;  /* 0x0001500001107983 */ /* 0x000ee80000100800 */
[----:B------:R-:W3:Y:S04]  /*56f40*/  LDL R17, [R1+0x154] ;  /* 0x0001540001117983 */ /* 0x000ee80000100800 */
[----:B0-----:R-:W2:Y:S04]  /*56f50*/  LDL R12, [R1+0x100] ;  /* 0x00010000010c7983 */ /* 0x001ea80000100800 */
[----:B------:R-:W2:Y:S04]  /*56f60*/  LDL R13, [R1+0x104] ;  /* 0x00010400010d7983 */ /* 0x000ea80000100800 */
[----:B---3--:R0:W-:Y:S04]  /*56f70*/  STL.64 [R1+0x46b8], R16 ;  /* 0x0046b81001007387 */ /* 0x0081e80000100a00 */
[----:B------:R-:W3:Y:S04]  /*56f80*/  LDL R4, [R1+0x130] ;  /* 0x0001300001047983 */ /* 0x000ee80000100800 */
[----:B------:R-:W3:Y:S04]  /*56f90*/  LDL R5, [R1+0x134] ;  /* 0x0001340001057983 */ /* 0x000ee80000100800 */
[----:B0-----:R-:W2:Y:S04]  /*56fa0*/  LDL.64 R16, [R1+0x180] ;  /* 0x0001800001107983 */ /* 0x001ea80000100a00 */
[----:B------:R-:W2:Y:S04]  /*56fb0*/  LDL.LU.64 R8, [R1+0x970] ;  /* 0x0009700001087983 */ /* 0x000ea80000300a00 */
[----:B------:R-:W2:Y:S04]  /*56fc0*/  LDL.LU.64 R10, [R1+0x978] ;  /* 0x00097800010a7983 */ /* 0x000ea80000300a00 */
[----:B---3--:R0:W-:Y:S04]  /*56fd0*/  STL.64 [R1+0x4698], R4 ;  /* 0x0046980401007387 */ /* 0x0081e80000100a00 */
[----:B0-----:R-:W3:Y:S04]  /*56fe0*/  LDL.64 R4, [R1+0x140] ;  /* 0x0001400001047983 */ /* 0x001ee80000100a00 */
[----:B--2---:R0:W-:Y:S04]  /*56ff0*/  STL.64 [R1+0x4668], R12 ;  /* 0x0046680c01007387 */ /* 0x0041e80000100a00 */
[----:B0-----:R-:W2:Y:S01]  /*57000*/  LDL R12, [R1+0x110] ;  /* 0x00011000010c7983 */ /* 0x001ea20000100800 */
[----:B----4-:R-:W-:-:S03]  /*57010*/  IMAD.MOV.U32 R13, RZ, RZ, R29 ;  /* 0x000000ffff0d7224 */ /* 0x010fc600078e001d */
[----:B------:R-:W4:Y:S01]  /*57020*/  LDL.LU R29, [R1+0x46c0] ;  /* 0x0046c000011d7983 */ /* 0x000f220000300800 */
[----:B------:R-:W-:Y:S03]  /*57030*/  HMMA.16816.F32.BF16 R24, R20, R16, R24 ;  /* 0x000000101418723c */ /* 0x000fe60000041818 */
[----:B--2---:R0:W-:Y:S04]  /*57040*/  STL.64 [R1+0x4680], R12 ;  /* 0x0046800c01007387 */ /* 0x0041e80000100a00 */
[----:B0-----:R-:W2:Y:S04]  /*57050*/  LDL.64 R12, [R1+0x120] ;  /* 0x00012000010c7983 */ /* 0x001ea80000100a00 */
[----:B--2---:R0:W-:Y:S04]  /*57060*/  STL.64 [R1+0x4690], R12 ;  /* 0x0046900c01007387 */ /* 0x0041e80000100a00 */
[----:B0-----:R-:W2:Y:S04]  /*57070*/  LDL.LU.64 R12, [R1+0x960] ;  /* 0x00096000010c7983 */ /* 0x001ea80000300a00 */
[----:B------:R-:W2:Y:S04]  /*57080*/  LDL.LU.64 R14, [R1+0x968] ;  /* 0x00096800010e7983 */ /* 0x000ea80000300a00 */
[----:B------:R0:W-:Y:S04]  /*57090*/  STL.64 [R1+0x980], R24 ;  /* 0x0009801801007387 */ /* 0x0001e80000100a00 */
[----:B------:R-:W-:Y:S01]  /*570a0*/  STL.64 [R1+0x988], R26 ;  /* 0x0009881a01007387 */ /* 0x000fe20000100a00 */
[----:B0-----:R-:W-:-:S02]  /*570b0*/  IMAD.MOV.U32 R24, RZ, RZ, R16 ;  /* 0x000000ffff187224 */ /* 0x001fc400078e0010 */
[----:B------:R-:W-:Y:S02]  /*570c0*/  IMAD.MOV.U32 R25, RZ, RZ, R17 ;  /* 0x000000ffff197224 */ /* 0x000fe400078e0011 */
[----:B------:R-:W2:Y:S04]  /*570d0*/  LDL.LU.64 R16, [R1+0x46b8] ;  /* 0x0046b80001107983 */ /* 0x000ea80000300a00 */
[----:B------:R0:W-:Y:S04]  /*570e0*/  STL.64 [R1+0x4688], R24 ;  /* 0x0046881801007387 */ /* 0x0001e80000100a00 */
[----:B0-----:R-:W2:Y:S01]  /*570f0*/  LDL R24, [R1+0x170] ;  /* 0x0001700001187983 */ /* 0x001ea20000100800 */
[----:B----4-:R-:W-:-:S07]  /*57100*/  IMAD.MOV.U32 R25, RZ, RZ, R29 ;  /* 0x000000ffff197224 */ /* 0x010fce00078e001d */
[C---:B--2---:R-:W-:Y:S01]  /*57110*/  HMMA.16816.F32.BF16 R24, R20.reuse, R24, R8 ;  /* 0x000000181418723c */ /* 0x044fe20000041808 */
[----:B------:R-:W2:Y:S07]  /*57120*/  LDL.LU.64 R8, [R1+0x46b0] ;  /* 0x0046b00001087983 */ /* 0x000eae0000300a00 */
[----:B--2---:R-:W-:-:S15]  /*57130*/  HMMA.16816.F32.BF16 R8, R20, R8, R12 ;  /* 0x000000081408723c */ /* 0x004fde000004180c */
[----:B------:R-:W-:-:S04]  /*57140*/  NOP ;  /* 0x0000000000007918 */ /* 0x000fc80000000000 */
[----:B------:R-:W-:Y:S04]  /*57150*/  STL.64 [R1+0x960], R8 ;  /* 0x0009600801007387 */ /* 0x000fe80000100a00 */
[----:B------:R-:W-:Y:S04]  /*57160*/  STL.64 [R1+0x970], R24 ;  /* 0x0009701801007387 */ /* 0x000fe80000100a00 */
[----:B------:R-:W-:Y:S04]  /*57170*/  STL.64 [R1+0x978], R26 ;  /* 0x0009781a01007387 */ /* 0x000fe80000100a00 */
[----:B------:R-:W-:Y:S04]  /*57180*/  STL [R1+0x968], R10 ;  /* 0x0009680a01007387 */ /* 0x000fe80000100800 */
[----:B------:R-:W2:Y:S04]  /*57190*/  LDL.LU.64 R12, [R1+0x930] ;  /* 0x00093000010c7983 */ /* 0x000ea80000300a00 */
[----:B------:R-:W4:Y:S01]  /*571a0*/  LDL.LU.64 R14, [R1+0x938] ;  /* 0x00093800010e7983 */ /* 0x000f220000300a00 */
[----:B------:R-:W-:-:S03]  /*571b0*/  IMAD.MOV.U32 R29, RZ, RZ, R11 ;  /* 0x000000ffff1d7224 */ /* 0x000fc600078e000b */
[----:B----4-:R-:W-:Y:S04]  /*571c0*/  STL.64 [R1+0x46a8], R14 ;  /* 0x0046a80e01007387 */ /* 0x010fe80000100a00 */
[----:B--2---:R0:W-:Y:S04]  /*571d0*/  STL.64 [R1+0x46a0], R12 ;  /* 0x0046a00c01007387 */ /* 0x0041e80000100a00 */
[----:B0-----:R-:W3:Y:S04]  /*571e0*/  LDL.LU.64 R12, [R1+0x940] ;  /* 0x00094000010c7983 */ /* 0x001ee80000300a00 */
[----:B------:R-:W3:Y:S04]  /*571f0*/  LDL.LU.64 R14, [R1+0x948] ;  /* 0x00094800010e7983 */ /* 0x000ee80000300a00 */
[----:B------:R-:W2:Y:S04]  /*57200*/  LDL.LU.64 R24, [R1+0x920] ;  /* 0x0009200001187983 */ /* 0x000ea80000300a00 */
[----:B------:R-:W2:Y:S04]  /*57210*/  LDL.LU.64 R26, [R1+0x928] ;  /* 0x00092800011a7983 */ /* 0x000ea80000300a00 */
[----:B------:R-:W4:Y:S04]  /*57220*/  LDL.LU.64 R8, [R1+0x8d0] ;  /* 0x0008d00001087983 */ /* 0x000f280000300a00 */
[----:B------:R-:W2:Y:S04]  /*57230*/  LDL.LU.64 R10, [R1+0x8d8] ;  /* 0x0008d800010a7983 */ /* 0x000ea80000300a00 */
[----:B--2---:R-:W-:Y:S04]  /*57240*/  STL.64 [R1+0x4660], R10 ;  /* 0x0046600a01007387 */ /* 0x004fe80000100a00 */
[----:B----4-:R0:W-:Y:S04]  /*57250*/  STL.64 [R1+0x4658], R8 ;  /* 0x0046580801007387 */ /* 0x0101e80000100a00 */
[----:B0-----:R-:W2:Y:S04]  /*57260*/  LDL.LU.64 R8, [R1+0x950] ;  /* 0x0009500001087983 */ /* 0x001ea80000300a00 */
[----:B------:R-:W2:Y:S04]  /*57270*/  LDL.LU.64 R10, [R1+0x958] ;  /* 0x00095800010a7983 */ /* 0x000ea80000300a00 */
[----:B------:R0:W-:Y:S01]  /*57280*/  STL [R1+0x407c], R29 ;  /* 0x00407c1d01007387 */ /* 0x0001e20000100800 */
[C---:B---3--:R-:W-:Y:S08]  /*57290*/  HMMA.16816.F32.BF16 R12, R20.reuse, R4, R12 ;  /* 0x00000004140c723c */ /* 0x048ff0000004180c */
[----:B--2---:R-:W-:Y:S01]  /*572a0*/  HMMA.16816.F32.BF16 R16, R20, R16, R8 ;  /* 0x000000101410723c */ /* 0x004fe20000041808 */
[----:B------:R-:W2:Y:S04]  /*572b0*/  LDL.LU.64 R8, [R1+0x900] ;  /* 0x0009000001087983 */ /* 0x000ea80000300a00 */
[----:B------:R-:W3:Y:S01]  /*572c0*/  LDL.LU.64 R10, [R1+0x908] ;  /* 0x00090800010a7983 */ /* 0x000ee20000300a00 */
[----:B0-----:R-:W-:-:S13]  /*572d0*/  IMAD.MOV.U32 R29, RZ, RZ, R5 ;  /* 0x000000ffff1d7224 */ /* 0x001fda00078e0005 */
[----:B------:R-:W-:Y:S04]  /*572e0*/  STL.64 [R1+0x950], R16 ;  /* 0x0009501001007387 */ /* 0x000fe80000100a00 */
[----:B------:R-:W-:Y:S04]  /*572f0*/  STL.64 [R1+0x958], R18 ;  /* 0x0009581201007387 */ /* 0x000fe80000100a00 */
[----:B---3--:R-:W-:Y:S04]  /*57300*/  STL.64 [R1+0x4678], R10 ;  /* 0x0046780a01007387 */ /* 0x008fe80000100a00 */
[----:B--2---:R0:W-:Y:S04]  /*57310*/  STL.64 [R1+0x4670], R8 ;  /* 0x0046700801007387 */ /* 0x0041e80000100a00 */
[----:B0-----:R-:W2:Y:S04]  /*57320*/  LDL.LU.64 R8, [R1+0x910] ;  /* 0x0009100001087983 */ /* 0x001ea80000300a00 */
[----:B------:R-:W2:Y:S04]  /*57330*/  LDL.LU.64 R10, [R1+0x918] ;  /* 0x00091800010a7983 */ /* 0x000ea80000300a00 */
[----:B------:R-:W3:Y:S04]  /*57340*/  LDL.LU.64 R16, [R1+0x8f0] ;  /* 0x0008f00001107983 */ /* 0x000ee80000300a00 */
[----:B------:R-:W3:Y:S04]  /*57350*/  LDL.LU.64 R18, [R1+0x8f8] ;  /* 0x0008f80001127983 */ /* 0x000ee80000300a00 */
[----:B------:R-:W-:Y:S04]  /*57360*/  STL.64 [R1+0x940], R12 ;  /* 0x0009400c01007387 */ /* 0x000fe80000100a00 */
[----:B------:R0:W-:Y:S04]  /*57370*/  STL.64 [R1+0x948], R14 ;  /* 0x0009480e01007387 */ /* 0x0001e80000100a00 */
[----:B0-----:R-:W4:Y:S04]  /*57380*/  LDL.LU.64 R14, [R1+0x46a8] ;  /* 0x0046a800010e7983 */ /* 0x001f280000300a00 */
[----:B------:R-:W4:Y:S04]  /*57390*/  LDL.LU.64 R12, [R1+0x46a0] ;  /* 0x0046a000010c7983 */ /* 0x000f280000300a00 */
[----:B------:R-:W4:Y:S02]  /*573a0*/  LDL.LU.64 R4, [R1+0x4698] ;  /* 0x0046980001047983 */ /* 0x000f240000300a00 */
[----:B----4-:R-:W-:Y:S02]  /*573b0*/  HMMA.16816.F32.BF16 R4, R20, R4, R12 ;  /* 0x000000041404723c */ /* 0x010fe4000004180c */
[----:B------:R-:W4:-:S15]  /*573c0*/  LDL.LU.64 R12, [R1+0x4690] ;  /* 0x00469000010c7983 */ /* 0x000f1e0000300a00 */
[----:B------:R-:W-:Y:S02]  /*573d0*/  NOP ;  /* 0x0000000000007918 */ /* 0x000fe40000000000 */
[----:B------:R0:W-:Y:S04]  /*573e0*/  STL.64 [R1+0x930], R4 ;  /* 0x0009300401007387 */ /* 0x0001e80000100a00 */
[----:B------:R-:W-:Y:S04]  /*573f0*/  STL.64 [R1+0x938], R6 ;  /* 0x0009380601007387 */ /* 0x000fe80000100a00 */
[----:B0-----:R-:W2:Y:S01]  /*57400*/  LDL.64 R4, [R1+0x40] ;  /* 0x0000400001047983 */ /* 0x001ea20000100a00 */
[----:B----4-:R-:W-:Y:S03]  /*57410*/  HMMA.16816.F32.BF16 R24, R20, R12, R24 ;  /* 0x0000000c1418723c */ /* 0x010fe60000041818 */
[----:B--2---:R0:W-:Y:S04]  /*57420*/  STL.64 [R1+0x4590], R4 ;  /* 0x0045900401007387 */ /* 0x0041e80000100a00 */
[----:B0-----:R-:W2:Y:S04]  /*57430*/  LDL.LU.64 R4, [R1+0x8e0] ;  /* 0x0008e00001047983 */ /* 0x001ea80000300a00 */
[----:B------:R-:W2:Y:S08]  /*57440*/  LDL.LU.64 R6, [R1+0x8e8] ;  /* 0x0008e80001067983 */ /* 0x000eb00000300a00 */
[----:B------:R0:W-:Y:S04]  /*57450*/  STL.64 [R1+0x920], R24 ;  /* 0x0009201801007387 */ /* 0x0001e80000100a00 */
[----:B------:R1:W-:Y:S04]  /*57460*/  STL.64 [R1+0x928], R26 ;  /* 0x0009281a01007387 */ /* 0x0003e80000100a00 */
[----:B0-----:R-:W4:Y:S01]  /*57470*/  LDL.LU.64 R24, [R1+0x4688] ;  /* 0x0046880001187983 */ /* 0x001f220000300a00 */
[----:B-1----:R-:W-:-:S02]  /*57480*/  IMAD.MOV.U32 R26, RZ, RZ, R12 ;  /* 0x000000ffff1a7224 */ /* 0x002fc400078e000c */
[----:B------:R-:W-:Y:S02]  /*57490*/  IMAD.MOV.U32 R27, RZ, RZ, R13 ;  /* 0x000000ffff1b7224 */ /* 0x000fe400078e000d */
[----:B------:R-:W2:Y:S04]  /*574a0*/  LDL.LU.64 R12, [R1+0x4680] ;  /* 0x00468000010c7983 */ /* 0x000ea80000300a00 */
[----:B------:R-:W-:Y:S01]  /*574b0*/  STL.64 [R1+0x4560], R26 ;  /* 0x0045601a01007387 */ /* 0x000fe20000100a00 */
[C---:B--2---:R-:W-:Y:S03]  /*574c0*/  HMMA.16816.F32.BF16 R12, R20.reuse, R12, R8 ;  /* 0x0000000c140c723c */ /* 0x044fe60000041808 */
[----:B----4-:R0:W-:Y:S04]  /*574d0*/  STL.64 [R1+0x4558], R24 ;  /* 0x0045581801007387 */ /* 0x0101e80000100a00 */
[----:B0-----:R-:W3:Y:S04]  /*574e0*/  LDL R24, [R1+0xf0] ;  /* 0x0000f00001187983 */ /* 0x001ee80000100800 */
[----:B------:R-:W3:Y:S04]  /*574f0*/  LDL R25, [R1+0xf4] ;  /* 0x0000f40001197983 */ /* 0x000ee80000100800 */
[----:B------:R-:W2:Y:S04]  /*57500*/  LDL.LU.64 R10, [R1+0x4678] ;  /* 0x00467800010a7983 */ /* 0x000ea80000300a00 */
[----:B------:R-:W2:Y:S04]  /*57510*/  LDL.LU.64 R8, [R1+0x4670] ;  /* 0x0046700001087983 */ /* 0x000ea80000300a00 */
[----:B------:R0:W-:Y:S04]  /*57520*/  STL.64 [R1+0x910], R12 ;  /* 0x0009100c01007387 */ /* 0x0001e80000100a00 */
[----:B------:R2:W-:Y:S04]  /*57530*/  STL.64 [R1+0x918], R14 ;  /* 0x0009180e01007387 */ /* 0x0005e80000100a00 */
[----:B0-----:R-:W2:Y:S02]  /*57540*/  LDL.LU.64 R12, [R1+0x4668] ;  /* 0x00466800010c7983 */ /* 0x001ea40000300a00 */
[C---:B--2---:R-:W-:Y:S02]  /*57550*/  HMMA.16816.F32.BF16 R12, R20.reuse, R12, R8 ;  /* 0x0000000c140c723c */ /* 0x044fe40000041808 */
[----:B------:R-:W2:Y:S04]  /*57560*/  LDL.LU.64 R10, [R1+0x4660] ;  /* 0x00466000010a7983 */ /* 0x000ea80000300a00 */
[----:B------:R-:W2:Y:S02]  /*57570*/  LDL.LU.64 R8, [R1+0x4658] ;  /* 0x0046580001087983 */ /* 0x000ea40000300a00 */
[C---:B---3--:R-:W-:Y:S11]  /*57580*/  HMMA.16816.F32.BF16 R24, R20.reuse, R24, R16 ;  /* 0x000000181418723c */ /* 0x048ff60000041810 */
[----:B------:R0:W-:Y:S04]  /*57590*/  STL.64 [R1+0x900], R12 ;  /* 0x0009000c01007387 */ /* 0x0001e80000100a00 */
[----:B------:R1:W-:Y:S04]  /*575a0*/  STL.64 [R1+0x908], R14 ;  /* 0x0009080e01007387 */ /* 0x0003e80000100a00 */
[----:B0-----:R-:W1:Y:S04]  /*575b0*/  LDL.LU.64 R12, [R1+0x4650] ;  /* 0x00465000010c7983 */ /* 0x001e680000300a00 */
[----:B------:R-:W2:Y:S04]  /*575c0*/  LDL.LU.64 R16, [R1+0x4648] ;  /* 0x0046480001107983 */ /* 0x000ea80000300a00 */
[----:B------:R-:W-:Y:S04]  /*575d0*/  STL.64 [R1+0x8f0], R24 ;  /* 0x0008f01801007387 */ /* 0x000fe80000100a00 */
[----:B------:R-:W-:Y:S01]  /*575e0*/  STL.64 [R1+0x8f8], R26 ;  /* 0x0008f81a01007387 */ /* 0x000fe20000100a00 */
[C---:B-1----:R-:W-:Y:S08]  /*575f0*/  HMMA.16816.F32.BF16 R12, R20.reuse, R12, R4 ;  /* 0x0000000c140c723c */ /* 0x042ff00000041804 */
[----:B--2---:R-:W-:Y:S01]  /*57600*/  HMMA.16816.F32.BF16 R4, R20, R16, R8 ;  /* 0x000000101404723c */ /* 0x004fe20000041808 */
[----:B------:R-:W-:-:S02]  /*57610*/  IMAD.MOV.U32 R8, RZ, RZ, R0 ;  /* 0x000000ffff087224 */ /* 0x000fc400078e0000 */
[----:B------:R-:W-:-:S08]  /*57620*/  IMAD.MOV.U32 R9, RZ, RZ, R2 ;  /* 0x000000ffff097224 */ /* 0x000fd000078e0002 */
[----:B------:R-:W-:Y:S04]  /*57630*/  STL.64 [R1+0x8e0], R12 ;  /* 0x0008e00c01007387 */ /* 0x000fe80000100a00 */
[----:B------:R-:W-:Y:S04]  /*57640*/  STL.64 [R1+0x8e8], R14 ;  /* 0x0008e80e01007387 */ /* 0x000fe80000100a00 */
[----:B------:R-:W2:Y:S04]  /*57650*/  LDL.LU R0, [R1+0x4644] ;  /* 0x0046440001007983 */ /* 0x000ea80000300800 */
[----:B------:R-:W-:Y:S04]  /*57660*/  STL.64 [R1+0x8d0], R4 ;  /* 0x0008d00401007387 */ /* 0x000fe80000100a00 */
[----:B------:R-:W-:Y:S04]  /*57670*/  STL.64 [R1+0x8d8], R6 ;  /* 0x0008d80601007387 */ /* 0x000fe80000100a00 */
[----:B------:R-:W3:Y:S04]  /*57680*/  LDL.LU R2, [R1+0x4640] ;  /* 0x0046400001027983 */ /* 0x000ee80000300800 */
[----:B------:R0:W-:Y:S04]  /*57690*/  STL.64 [R1+0x4598], R8 ;  /* 0x0045980801007387 */ /* 0x0001e80000100a00 */
[----:B0-----:R-:W4:Y:S04]  /*576a0*/  LDL.LU.64 R8, [R1+0x860] ;  /* 0x0008600001087983 */ /* 0x001f280000300a00 */
[----:B------:R-:W2:Y:S04]  /*576b0*/  LDL.LU.64 R10, [R1+0x868] ;  /* 0x00086800010a7983 */ /* 0x000ea80000300a00 */
[----:B--2---:R-:W-:Y:S04]  /*576c0*/  STL.64 [R1+0x45a8], R10 ;  /* 0x0045a80a01007387 */ /* 0x004fe80000100a00 */
[----:B----4-:R0:W-:Y:S04]  /*576d0*/  STL.64 [R1+0x45a0], R8 ;  /* 0x0045a00801007387 */ /* 0x0101e80000100a00 */
[----:B0-----:R-:W2:Y:S01]  /*576e0*/  LDL R8, [R1+0x70] ;  /* 0x0000700001087983 */ /* 0x001ea20000100800 */
[----:B------:R-:W-:-:S03]  /*576f0*/  IMAD.MOV.U32 R9, RZ, RZ, R3 ;  /* 0x000000ffff097224 */ /* 0x000fc600078e0003 */
[----:B------:R-:W4:Y:S04]  /*57700*/  LDL.LU R3, [R1+0x463c] ;  /* 0x00463c0001037983 */ /* 0x000f280000300800 */
[----:B--2---:R0:W-:Y:S04]  /*57710*/  STL.64 [R1+0x45c0], R8 ;  /* 0x0045c00801007387 */ /* 0x0041e80000100a00 */
[----:B0-----:R-:W2:Y:S04]  /*57720*/  LDL R8, [R1+0x80] ;  /* 0x0000800001087983 */ /* 0x001ea80000100800 */
[----:B------:R-:W2:Y:S04]  /*57730*/  LDL R9, [R1+0x84] ;  /* 0x0000840001097983 */ /* 0x000ea80000100800 */
[----:B--2---:R0:W-:Y:S04]  /*57740*/  STL.64 [R1+0x45d8], R8 ;  /* 0x0045d80801007387 */ /* 0x0041e80000100a00 */
[----:B0-----:R-:W2:Y:S04]  /*57750*/  LDL R8, [R1+0x90] ;  /* 0x0000900001087983 */ /* 0x001ea80000100800 */
[----:B------:R-:W2:Y:S04]  /*57760*/  LDL R9, [R1+0x94] ;  /* 0x0000940001097983 */ /* 0x000ea80000100800 */
[----:B--2---:R4:W-:Y:S02]  /*57770*/  STL.64 [R1+0x45f0], R8 ;  /* 0x0045f00801007387 */ /* 0x0049e40000100a00 */
[----:B----4-:R-:W-:-:S02]  /*57780*/  IMAD.MOV.U32 R8, RZ, RZ, R3 ;  /* 0x000000ffff087224 */ /* 0x010fc400078e0003 */
[----:B------:R-:W2:Y:S04]  /*57790*/  LDL.LU R3, [R1+0x4638] ;  /* 0x0046380001037983 */ /* 0x000ea80000300800 */
[----:B------:R-:W4:Y:S04]  /*577a0*/  LDL R9, [R1+0xa4] ;  /* 0x0000a40001097983 */ /* 0x000f280000100800 */
[----:B----4-:R0:W-:Y:S04]  /*577b0*/  STL.64 [R1+0x4608], R8 ;  /* 0x0046080801007387 */ /* 0x0101e80000100a00 */
[----:B0-----:R-:W4:Y:S04]  /*577c0*/  LDL R8, [R1+0xb0] ;  /* 0x0000b00001087983 */ /* 0x001f280000100800 */
[----:B------:R-:W4:Y:S04]  /*577d0*/  LDL R9, [R1+0xb4] ;  /* 0x0000b40001097983 */ /* 0x000f280000100800 */
[----:B----4-:R0:W-:Y:S04]  /*577e0*/  STL.64 [R1+0x4620], R8 ;  /* 0x0046200801007387 */ /* 0x0101e80000100a00 */
[----:B0-----:R-:W4:Y:S04]  /*577f0*/  LDL R8, [R1+0xc0] ;  /* 0x0000c00001087983 */ /* 0x001f280000100800 */
[----:B------:R-:W2:Y:S04]  /*57800*/  LDL.LU.64 R4, [R1+0x850] ;  /* 0x0008500001047983 */ /* 0x000ea80000300a00 */
[----:B------:R-:W2:Y:S04]  /*57810*/  LDL.LU.64 R6, [R1+0x858] ;  /* 0x0008580001067983 */ /* 0x000ea80000300a00 */
[----:B--2---:R-:W-:Y:S04]  /*57820*/  STL.64 [R1+0x45b8], R6 ;  /* 0x0045b80601007387 */ /* 0x004fe80000100a00 */
[----:B------:R0:W-:Y:S04]  /*57830*/  STL.64 [R1+0x45b0], R4 ;  /* 0x0045b00401007387 */ /* 0x0001e80000100a00 */
[----:B0-----:R-:W2:Y:S04]  /*57840*/  LDL.LU.64 R4, [R1+0x870] ;  /* 0x0008700001047983 */ /* 0x001ea80000300a00 */
        /* <DEDUP_REMOVED lines=19> */
[----:B0-----:R-:W4:Y:S04]  /*57980*/  LDL.LU.64 R4, [R1+0x8c0] ;  /* 0x0008c00001047983 */ /* 0x001f280000300a00 */
[----:B------:R-:W4:Y:S04]  /*57990*/  LDL.LU.64 R6, [R1+0x8c8] ;  /* 0x0008c80001067983 */ /* 0x000f280000300a00 */
[----:B------:R-:W2:Y:S04]  /*579a0*/  LDL.LU.64 R12, [R1+0x840] ;  /* 0x00084000010c7983 */ /* 0x000ea80000300a00 */
[----:B------:R-:W2:Y:S04]  /*579b0*/  LDL.LU.64 R14, [R1+0x848] ;  /* 0x00084800010e7983 */ /* 0x000ea80000300a00 */
[----:B------:R-:W2:Y:S04]  /*579c0*/  LDL.64 R24, [R1+0x10] ;  /* 0x0000100001187983 */ /* 0x000ea80000100a00 */
[----:B--2---:R0:W-:Y:S04]  /*579d0*/  STL.64 [R1+0x4570], R24 ;  /* 0x0045701801007387 */ /* 0x0041e80000100a00 */
[----:B0-----:R-:W2:Y:S01]  /*579e0*/  LDL.64 R24, [R1+0x20] ;  /* 0x0000200001187983 */ /* 0x001ea20000100a00 */
[----:B------:R-:W-:-:S07]  /*579f0*/  IMAD.MOV.U32 R9, RZ, RZ, R3 ;  /* 0x000000ffff097224 */ /* 0x000fce00078e0003 */
[C---:B----4-:R-:W-:Y:S01]  /*57a00*/  HMMA.16816.F32.BF16 R8, R20.reuse, R8, R4 ;  /* 0x000000081408723c */ /* 0x050fe20000041804 */
[----:B--2---:R0:W-:Y:S04]  /*57a10*/  STL.64 [R1+0x4588], R24 ;  /* 0x0045881801007387 */ /* 0x0041e80000100a00 */
[----:B------:R-:W2:Y:S04]  /*57a20*/  LDL.64 R16, [R1] ;  /* 0x0000000001107983 */ /* 0x000ea80000100a00 */
[----:B0-----:R-:W4:Y:S04]  /*57a30*/  LDL.64 R24, [R1+0x60] ;  /* 0x0000600001187983 */ /* 0x001f280000100a00 */
[----:B--2---:R-:W-:Y:S04]  /*57a40*/  STL.64 [R1+0x4568], R16 ;  /* 0x0045681001007387 */ /* 0x004fe80000100a00 */
[----:B------:R-:W2:Y:S04]  /*57a50*/  LDL.LU.64 R6, [R1+0x4630] ;  /* 0x0046300001067983 */ /* 0x000ea80000300a00 */
[----:B------:R-:W2:Y:S04]  /*57a60*/  LDL.LU.64 R4, [R1+0x4628] ;  /* 0x0046280001047983 */ /* 0x000ea80000300a00 */
[----:B------:R0:W-:Y:S04]  /*57a70*/  STL.64 [R1+0x8c0], R8 ;  /* 0x0008c00801007387 */ /* 0x0001e80000100a00 */
[----:B------:R2:W-:Y:S04]  /*57a80*/  STL.64 [R1+0x8c8], R10 ;  /* 0x0008c80a01007387 */ /* 0x0005e80000100a00 */
[----:B0-----:R-:W2:Y:S02]  /*57a90*/  LDL.LU.64 R8, [R1+0x4620] ;  /* 0x0046200001087983 */ /* 0x001ea40000300a00 */
[----:B--2---:R-:W-:Y:S02]  /*57aa0*/  HMMA.16816.F32.BF16 R8, R20, R8, R4 ;  /* 0x000000081408723c */ /* 0x004fe40000041804 */
[----:B------:R-:W2:Y:S04]  /*57ab0*/  LDL.LU.64 R6, [R1+0x4618] ;  /* 0x0046180001067983 */ /* 0x000ea80000300a00 */
[----:B------:R-:W2:-:S13]  /*57ac0*/  LDL.LU.64 R4, [R1+0x4610] ;  /* 0x0046100001047983 */ /* 0x000e9a0000300a00 */
        /* <DEDUP_REMOVED lines=24> */
[----:B------:R-:W-:Y:S04]  /*57c50*/  STL.64 [R1+0x870], R8 ;  /* 0x0008700801007387 */ /* 0x000fe80000100a00 */
[----:B------:R0:W-:Y:S04]  /*57c60*/  STL.64 [R1+0x878], R10 ;  /* 0x0008780a01007387 */ /* 0x0001e80000100a00 */
[----:B0-----:R-:W2:Y:S04]  /*57c70*/  LDL.LU.64 R10, [R1+0x45a8] ;  /* 0x0045a800010a7983 */ /* 0x001ea80000300a00 */
[----:B------:R-:W2:Y:S01]  /*57c80*/  LDL.LU.64 R8, [R1+0x45a0] ;  /* 0x0045a00001087983 */ /* 0x000ea20000300a00 */
[----:B---3--:R-:W-:-:S02]  /*57c90*/  IMAD.MOV.U32 R16, RZ, RZ, R2 ;  /* 0x000000ffff107224 */ /* 0x008fc400078e0002 */
[----:B------:R-:W-:Y:S02]  /*57ca0*/  IMAD.MOV.U32 R17, RZ, RZ, R0 ;  /* 0x000000ffff117224 */ /* 0x000fe400078e0000 */
[----:B----4-:R-:W-:Y:S02]  /*57cb0*/  IMAD.MOV.U32 R0, RZ, RZ, R25 ;  /* 0x000000ffff007224 */ /* 0x010fe400078e0019 */
[----:B------:R-:W-:-:S03]  /*57cc0*/  IMAD.MOV.U32 R2, RZ, RZ, R24 ;  /* 0x000000ffff027224 */ /* 0x000fc600078e0018 */
[C---:B--2---:R-:W-:Y:S08]  /*57cd0*/  HMMA.16816.F32.BF16 R16, R20.reuse, R16, R4 ;  /* 0x000000101410723c */ /* 0x044ff00000041804 */
[----:B------:R-:W-:-:S15]  /*57ce0*/  HMMA.16816.F32.BF16 R8, R20, R24, R8 ;  /* 0x000000181408723c */ /* 0x000fde0000041808 */
[----:B------:R-:W-:-:S04]  /*57cf0*/  NOP ;  /* 0x0000000000007918 */ /* 0x000fc80000000000 */
[----:B------:R0:W-:Y:S04]  /*57d00*/  STL.64 [R1+0x860], R8 ;  /* 0x0008600801007387 */ /* 0x0001e80000100a00 */
[----:B------:R-:W-:Y:S04]  /*57d10*/  STL.64 [R1+0x868], R10 ;  /* 0x0008680a01007387 */ /* 0x000fe80000100a00 */
[----:B0-----:R-:W2:Y:S04]  /*57d20*/  LDL.LU.64 R8, [R1+0x4598] ;  /* 0x0045980001087983 */ /* 0x001ea80000300a00 */
[----:B------:R-:W2:Y:S04]  /*57d30*/  LDL.LU.64 R24, [R1+0x830] ;  /* 0x0008300001187983 */ /* 0x000ea80000300a00 */
[----:B------:R-:W2:Y:S04]  /*57d40*/  LDL.LU.64 R26, [R1+0x838] ;  /* 0x00083800011a7983 */ /* 0x000ea80000300a00 */
[----:B------:R-:W-:Y:S04]  /*57d50*/  STL [R1+0x448c], R0 ;  /* 0x00448c0001007387 */ /* 0x000fe80000100800 */
[----:B------:R-:W-:Y:S04]  /*57d60*/  STL [R1+0x4488], R2 ;  /* 0x0044880201007387 */ /* 0x000fe80000100800 */
[----:B------:R-:W3:Y:S04]  /*57d70*/  LDL.LU.64 R4, [R1+0x4590] ;  /* 0x0045900001047983 */ /* 0x000ee80000300a00 */
[----:B------:R0:W-:Y:S04]  /*57d80*/  STL.64 [R1+0x850], R16 ;  /* 0x0008501001007387 */ /* 0x0001e80000100a00 */
[----:B------:R1:W-:Y:S01]  /*57d90*/  STL.64 [R1+0x858], R18 ;  /* 0x0008581201007387 */ /* 0x0003e20000100a00 */
[----:B---3--:R-:W-:-:S15]  /*57da0*/  HMMA.16816.F32.BF16 R12, R20, R4, R12 ;  /* 0x00000004140c723c */ /* 0x008fde000004180c */
[----:B------:R-:W-:-:S04]  /*57db0*/  NOP ;  /* 0x0000000000007918 */ /* 0x000fc80000000000 */
[----:B------:R-:W-:Y:S04]  /*57dc0*/  STL.64 [R1+0x840], R12 ;  /* 0x0008400c01007387 */ /* 0x000fe80000100a00 */
[----:B------:R-:W-:Y:S04]  /*57dd0*/  STL.64 [R1+0x848], R14 ;  /* 0x0008480e01007387 */ /* 0x000fe80000100a00 */
[----:B0-----:R-:W3:Y:S04]  /*57de0*/  LDL.LU.64 R16, [R1+0x810] ;  /* 0x0008100001107983 */ /* 0x001ee80000300a00 */
[----:B-1----:R-:W4:Y:S01]  /*57df0*/  LDL.LU.64 R18, [R1+0x818] ;  /* 0x0008180001127983 */ /* 0x002f220000300a00 */
[----:B------:R-:W-:-:S02]  /*57e00*/  IMAD.MOV.U32 R2, RZ, RZ, R5 ;  /* 0x000000ffff027224 */ /* 0x000fc400078e0005 */
[----:B------:R-:W-:Y:S01]  /*57e10*/  IMAD.MOV.U32 R0, RZ, RZ, R4 ;  /* 0x000000ffff007224 */ /* 0x000fe200078e0004 */
[C---:B--2---:R-:W-:Y:S01]  /*57e20*/  HMMA.16816.F32.BF16 R8, R20.reuse, R8, R24 ;  /* 0x000000081408723c */ /* 0x044fe20000041818 */
[----:B----4-:R-:W-:Y:S04]  /*57e30*/  STL.64 [R1+0x4580], R18 ;  /* 0x0045801201007387 */ /* 0x010fe80000100a00 */
[----:B---3--:R0:W-:Y:S04]  /*57e40*/  STL.64 [R1+0x4578], R16 ;  /* 0x0045781001007387 */ /* 0x0081e80000100a00 */
[----:B0-----:R-:W2:Y:S04]  /*57e50*/  LDL.LU.64 R16, [R1+0x820] ;  /* 0x0008200001107983 */ /* 0x001ea80000300a00 */
[----:B------:R-:W2:Y:S04]  /*57e60*/  LDL.LU.64 R18, [R1+0x828] ;  /* 0x0008280001127983 */ /* 0x000ea80000300a00 */
[----:B------:R-:W3:Y:S04]  /*57e70*/  LDL.LU.64 R12, [R1+0x800] ;  /* 0x00080000010c7983 */ /* 0x000ee80000300a00 */
[----:B------:R-:W3:Y:S04]  /*57e80*/  LDL.LU.64 R14, [R1+0x808] ;  /* 0x00080800010e7983 */ /* 0x000ee80000300a00 */
[----:B------:R-:W4:Y:S04]  /*57e90*/  LDL.LU.64 R4, [R1+0x7f0] ;  /* 0x0007f00001047983 */ /* 0x000f280000300a00 */
[----:B------:R-:W4:Y:S04]  /*57ea0*/  LDL.LU.64 R6, [R1+0x7f8] ;  /* 0x0007f80001067983 */ /* 0x000f280000300a00 */
[----:B------:R-:W-:Y:S04]  /*57eb0*/  STL [R1+0x4494], R2 ;  /* 0x0044940201007387 */ /* 0x000fe80000100800 */
[----:B------:R-:W-:Y:S04]  /*57ec0*/  STL [R1+0x4490], R0 ;  /* 0x0044900001007387 */ /* 0x000fe80000100800 */
[----:B------:R-:W2:Y:S04]  /*57ed0*/  LDL.LU.64 R24, [R1+0x4588] ;  /* 0x0045880001187983 */ /* 0x000ea80000300a00 */
[----:B------:R0:W-:Y:S04]  /*57ee0*/  STL.64 [R1+0x830], R8 ;  /* 0x0008300801007387 */ /* 0x0001e80000100a00 */
[----:B------:R1:W-:Y:S04]  /*57ef0*/  STL.64 [R1+0x838], R10 ;  /* 0x0008380a01007387 */ /* 0x0003e80000100a00 */
[----:B0-----:R-:W3:Y:S04]  /*57f00*/  LDL.LU.64 R8, [R1+0x7e0] ;  /* 0x0007e00001087983 */ /* 0x001ee80000300a00 */
[----:B-1----:R-:W3:Y:S01]  /*57f10*/  LDL.LU.64 R10, [R1+0x7e8] ;  /* 0x0007e800010a7983 */ /* 0x002ee20000300a00 */
[----:B--2---:R-:W-:Y:S01]  /*57f20*/  HMMA.16816.F32.BF16 R16, R20, R24, R16 ;  /* 0x000000181410723c */ /* 0x004fe20000041810 */
[----:B------:R-:W-:-:S02]  /*57f30*/  IMAD.MOV.U32 R2, RZ, RZ, R24 ;  /* 0x000000ffff027224 */ /* 0x000fc400078e0018 */
[----:B------:R-:W-:-:S15]  /*57f40*/  IMAD.MOV.U32 R0, RZ, RZ, R25 ;  /* 0x000000ffff007224 */ /* 0x000fde00078e0019 */
[----:B------:R-:W-:Y:S01]  /*57f50*/  NOP ;  /* 0x0000000000007918 */ /* 0x000fe20000000000 */
[----:B------:R-:W-:Y:S04]  /*57f60*/  STL.64 [R1+0x820], R16 ;  /* 0x0008201001007387 */ /* 0x000fe80000100a00 */
[----:B------:R0:W-:Y:S04]  /*57f70*/  STL.64 [R1+0x828], R18 ;  /* 0x0008281201007387 */ /* 0x0001e80000100a00 */
[----:B0-----:R-:W2:Y:S04]  /*57f80*/  LDL.LU.64 R18, [R1+0x4580] ;  /* 0x0045800001127983 */ /* 0x001ea80000300a00 */
[----:B------:R-:W2:Y:S04]  /*57f90*/  LDL.LU.64 R16, [R1+0x4578] ;  /* 0x0045780001107983 */ /* 0x000ea80000300a00 */
[----:B------:R-:W2:Y:S04]  /*57fa0*/  LDL.LU.64 R24, [R1+0x4570] ;  /* 0x0045700001187983 */ /* 0x000ea80000300a00 */
[----:B------:R-:W-:Y:S04]  /*57fb0*/  STL [R1+0x449c], R0 ;  /* 0x00449c0001007387 */ /* 0x000fe80000100800 */
[----:B------:R-:W-:Y:S01]  /*57fc0*/  STL [R1+0x4498], R2 ;  /* 0x0044980201007387 */ /* 0x000fe20000100800 */
[----:B--2---:R-:W-:-:S15]  /*57fd0*/  HMMA.16816.F32.BF16 R16, R20, R24, R16 ;  /* 0x000000181410723c */ /* 0x004fde0000041810 */
[----:B------:R-:W-:-:S04]  /*57fe0*/  NOP ;  /* 0x0000000000007918 */ /* 0x000fc80000000000 */
[----:B------:R0:W-:Y:S04]  /*57ff0*/  STL.64 [R1+0x810], R16 ;  /* 0x0008101001007387 */ /* 0x0001e80000100a00 */
[----:B------:R-:W-:Y:S04]  /*58000*/  STL.64 [R1+0x818], R18 ;  /* 0x0008181201007387 */ /* 0x000fe80000100a00 */
[----:B0-----:R-:W3:Y:S01]  /*58010*/  LDL.LU.64 R16, [R1+0x4568] ;  /* 0x0045680001107983 */ /* 0x001ee20000300a00 */
[----:B------:R-:W-:Y:S02]  /*58020*/  IMAD.MOV.U32 R28, RZ, RZ, R24 ;  /* 0x000000ffff1c7224 */ /* 0x000fe400078e0018 */
[----:B------:R-:W-:Y:S01]  /*58030*/  IMAD.MOV.U32 R3, RZ, RZ, R25 ;  /* 0x000000ffff037224 */ /* 0x000fe200078e0019 */
[----:B------:R-:W2:Y:S04]  /*58040*/  LDL.LU.64 R26, [R1+0x4560] ;  /* 0x00456000011a7983 */ /* 0x000ea80000300a00 */
[----:B------:R-:W2:Y:S01]  /*58050*/  LDL.LU.64 R24, [R1+0x4558] ;  /* 0x0045580001187983 */ /* 0x000ea20000300a00 */
[----:B---3--:R-:W-:Y:S01]  /*58060*/  HMMA.16816.F32.BF16 R12, R20, R16, R12 ;  /* 0x00000010140c723c */ /* 0x008fe2000004180c */
[----:B------:R-:W-:-:S02]  /*58070*/  IMAD.MOV.U32 R0, RZ, RZ, R16 ;  /* 0x000000ffff007224 */ /* 0x000fc400078e0010 */
[----:B------:R-:W-:-:S15]  /*58080*/  IMAD.MOV.U32 R2, RZ, RZ, R17 ;  /* 0x000000ffff027224 */ /* 0x000fde00078e0011 */
[----:B------:R-:W-:Y:S01]  /*58090*/  NOP ;  /* 0x0000000000007918 */ /* 0x000fe20000000000 */
[----:B------:R-:W-:Y:S04]  /*580a0*/  STL.64 [R1+0x800], R12 ;  /* 0x0008000c01007387 */ /* 0x000fe80000100a00 */
[----:B------:R0:W-:Y:S04]  /*580b0*/  STL.64 [R1+0x808], R14 ;  /* 0x0008080e01007387 */ /* 0x0001e80000100a00 */
[----:B0-----:R-:W3:Y:S04]  /*580c0*/  LDL.LU.64 R14, [R1+0x4550] ;  /* 0x00455000010e7983 */ /* 0x001ee80000300a00 */
[----:B------:R-:W2:Y:S04]  /*580d0*/  LDL.LU.64 R12, [R1+0x4548] ;  /* 0x00454800010c7983 */ /* 0x000ea80000300a00 */
[----:B------:R-:W2:Y:S04]  /*580e0*/  LDL.LU.64 R18, [R1+0x4540] ;  /* 0x0045400001127983 */ /* 0x000ea80000300a00 */
[----:B------:R-:W4:Y:S02]  /*580f0*/  LDL.LU.64 R16, [R1+0x4538] ;  /* 0x0045380001107983 */ /* 0x000f240000300a00 */
[C---:B----4-:R-:W-:Y:S08]  /*58100*/  HMMA.16816.F32.BF16 R4, R20.reuse, R16, R4 ;  /* 0x000000101404723c */ /* 0x050ff00000041804 */
[----:B--2---:R-:W-:Y:S11]  /*58110*/  HMMA.16816.F32.BF16 R8, R20, R12, R8 ;  /* 0x0000000c1408723c */ /* 0x004ff60000041808 */
[----:B------:R0:W-:Y:S04]  /*58120*/  STL.64 [R1+0x7f0], R4 ;  /* 0x0007f00401007387 */ /* 0x0001e80000100a00 */
[----:B------:R-:W-:Y:S04]  /*58130*/  STL.64 [R1+0x7f8], R6 ;  /* 0x0007f80601007387 */ /* 0x000fe80000100a00 */
[----:B0-----:R-:W2:Y:S04]  /*58140*/  LDL.LU.64 R4, [R1+0x4530] ;  /* 0x0045300001047983 */ /* 0x001ea80000300a00 */
[----:B------:R-:W-:Y:S04]  /*58150*/  STL.64 [R1+0x4370], R18 ;  /* 0x0043701201007387 */ /* 0x000fe80000100a00 */
[----:B------:R0:W-:Y:S04]  /*58160*/  STL.64 [R1+0x4368], R16 ;  /* 0x0043681001007387 */ /* 0x0001e80000100a00 */
[----:B0-----:R-:W4:Y:S04]  /*58170*/  LDL.LU.64 R16, [R1+0x7d0] ;  /* 0x0007d00001107983 */ /* 0x001f280000300a00 */
[----:B------:R-:W4:Y:S04]  /*58180*/  LDL.LU.64 R18, [R1+0x7d8] ;  /* 0x0007d80001127983 */ /* 0x000f280000300a00 */
[----:B------:R0:W-:Y:S04]  /*58190*/  STL.64 [R1+0x7e0], R8 ;  /* 0x0007e00801007387 */ /* 0x0001e80000100a00 */
[----:B0-----:R-:W4:Y:S01]  /*581a0*/  LDL.LU.64 R8, [R1+0x4528] ;  /* 0x0045280001087983 */ /* 0x001f220000300a00 */
[----:B------:R-:W-:-:S02]  /*581b0*/  IMAD.MOV.U32 R7, RZ, RZ, R11 ;  /* 0x000000ffff077224 */ /* 0x000fc400078e000b */
[----:B------:R-:W-:Y:S01]  /*581c0*/  IMAD.MOV.U32 R6, RZ, RZ, R10 ;  /* 0x000000ffff067224 */ /* 0x000fe200078e000a */
[----:B---3--:R-:W-:Y:S04]  /*581d0*/  STL.64 [R1+0x4360], R14 ;  /* 0x0043600e01007387 */ /* 0x008fe80000100a00 */
[----:B------:R0:W-:Y:S04]  /*581e0*/  STL.64 [R1+0x4358], R12 ;  /* 0x0043580c01007387 */ /* 0x0001e80000100a00 */
[----:B0-----:R-:W2:Y:S04]  /*581f0*/  LDL.LU.64 R12, [R1+0x450] ;  /* 0x00045000010c7983 */ /* 0x001ea80000300a00 */
[----:B------:R-:W2:Y:S04]  /*58200*/  LDL.LU.64 R14, [R1+0x458] ;  /* 0x00045800010e7983 */ /* 0x000ea80000300a00 */
[----:B------:R-:W-:Y:S04]  /*58210*/  STL [R1+0x419c], R7 ;  /* 0x00419c0701007387 */ /* 0x000fe80000100800 */
[----:B------:R-:W-:Y:S01]  /*58220*/  STL [R1+0x4198], R6 ;  /* 0x0041980601007387 */ /* 0x000fe20000100800 */
[----:B----4-:R-:W-:Y:S03]  /*58230*/  HMMA.16816.F32.BF16 R16, R20, R8, R16 ;  /* 0x000000081410723c */ /* 0x010fe60000041810 */
[----:B------:R0:W-:Y:S04]  /*58240*/  STL.64 [R1+0x4508], R8 ;  /* 0x0045080801007387 */ /* 0x0001e80000100a00 */
[----:B0-----:R-:W3:-:S12]  /*58250*/  LDL.64 R8, [R1+0x1a0] ;  /* 0x0001a00001087983 */ /* 0x001ed80000100a00 */
[----:B------:R0:W-:Y:S04]  /*58260*/  STL.64 [R1+0x7d0], R16 ;  /* 0x0007d01001007387 */ /* 0x0001e80000100a00 */
[----:B------:R-:W-:Y:S01]  /*58270*/  STL.64 [R1+0x7d8], R18 ;  /* 0x0007d81201007387 */ /* 0x000fe20000100a00 */
[----:B--2---:R-:W-:Y:S03]  /*58280*/  HMMA.16816.F32.BF16 R12, R20, R4, R12 ;  /* 0x00000004140c723c */ /* 0x004fe6000004180c */
[----:B---3--:R1:W-:Y:S04]  /*58290*/  STL.64 [R1+0x4510], R8 ;  /* 0x0045100801007387 */ /* 0x0083e80000100a00 */
[----:B0-----:R-:W2:Y:S01]  /*582a0*/  LDL.64 R16, [R1+0x110] ;  /* 0x0001100001107983 */ /* 0x001ea20000100a00 */
[----:B------:R-:W-:-:S02]  /*582b0*/  IMAD.MOV.U32 R20, RZ, RZ, R24 ;  /* 0x000000ffff147224 */ /* 0x000fc400078e0018 */
[----:B------:R-:W-:Y:S01]  /*582c0*/  IMAD.MOV.U32 R21, RZ, RZ, R25 ;  /* 0x000000ffff157224 */ /* 0x000fe200078e0019 */
[----:B--2---:R-:W-:Y:S04]  /*582d0*/  STL.64 [R1+0x44a0], R16 ;  /* 0x0044a01001007387 */ /* 0x004fe80000100a00 */
[----:B-1----:R-:W2:Y:S04]  /*582e0*/  LDL.LU.64 R8, [R1+0x440] ;  /* 0x0004400001087983 */ /* 0x002ea80000300a00 */
[----:B------:R-:W2:Y:S04]  /*582f0*/  LDL.LU.64 R10, [R1+0x448] ;  /* 0x00044800010a7983 */ /* 0x000ea80000300a00 */
[----:B------:R-:W-:Y:S04]  /*58300*/  STL.64 [R1+0x450], R12 ;  /* 0x0004500c01007387 */ /* 0x000fe80000100a00 */
[----:B------:R-:W-:Y:S04]  /*58310*/  STL.64 [R1+0x458], R14 ;  /* 0x0004580e01007387 */ /* 0x000fe80000100a00 */
[----:B------:R-:W2:Y:S04]  /*58320*/  LDL.LU R24, [R1+0x4524] ;  /* 0x0045240001187983 */ /* 0x000ea80000300800 */
[----:B------:R-:W2:Y:S04]  /*58330*/  LDL.LU R25, [R1+0x4520] ;  /* 0x0045200001197983 */ /* 0x000ea80000300800 */
[----:B------:R0:W-:Y:S04]  /*58340*/  STL.64 [R1+0x4500], R20 ;  /* 0x0045001401007387 */ /* 0x0001e80000100a00 */
[----:B0-----:R-:W3:Y:S04]  /*58350*/  LDL.LU.64 R20, [R1+0x430] ;  /* 0x0004300001147983 */ /* 0x001ee80000300a00 */
[----:B------:R-:W3:Y:S04]  /*58360*/  LDL.LU.64 R22, [R1+0x438] ;  /* 0x0004380001167983 */ /* 0x000ee80000300a00 */
[----:B------:R-:W4:Y:S01]  /*58370*/  LDL.64 R16, [R1+0x130] ;  /* 0x0001300001107983 */ /* 0x000f220000100a00 */
[----:B------:R-:W-:-:S02]  /*58380*/  IMAD.MOV.U32 R12, RZ, RZ, R26 ;  /* 0x000000ffff0c7224 */ /* 0x000fc400078e001a */
[----:B------:R-:W-:Y:S01]  /*58390*/  IMAD.MOV.U32 R13, RZ, RZ, R27 ;  /* 0x000000ffff0d7224 */ /* 0x000fe200078e001b */
[----:B----4-:R0:W-:Y:S04]  /*583a0*/  STL.64 [R1+0x44b0], R16 ;  /* 0x0044b01001007387 */ /* 0x0101e80000100a00 */
[----:B0-----:R-:W4:Y:S04]  /*583b0*/  LDL.LU.64 R16, [R1+0x410] ;  /* 0x0004100001107983 */ /* 0x001f280000300a00 */
[----:B------:R-:W4:Y:S04]  /*583c0*/  LDL.LU.64 R18, [R1+0x418] ;  /* 0x0004180001127983 */ /* 0x000f280000300a00 */
[----:B------:R-:W2:Y:S04]  /*583d0*/  LDL.LU R26, [R1+0x451c] ;  /* 0x00451c00011a7983 */ /* 0x000ea80000300800 */
[----:B------:R-:W2:Y:S04]  /*583e0*/  LDL.LU R27, [R1+0x4518] ;  /* 0x00451800011b7983 */ /* 0x000ea80000300800 */
[----:B------:R0:W-:Y:S04]  /*583f0*/  STL.64 [R1+0x44a8], R12 ;  /* 0x0044a80c01007387 */ /* 0x0001e80000100a00 */
[----:B0-----:R-:W2:Y:S04]  /*58400*/  LDL R12, [R1+0x190] ;  /* 0x00019000010c7983 */ /* 0x001ea80000100800 */
[----:B------:R-:W2:Y:S04]  /*58410*/  LDL R13, [R1+0x194] ;  /* 0x00019400010d7983 */ /* 0x000ea80000100800 */
[----:B------:R0:W-:Y:S04]  /*58420*/  STL [R1+0x434c], R4 ;  /* 0x00434c0401007387 */ /* 0x0001e80000100800 */
[----:B------:R1:W-:Y:S04]  /*58430*/  STL [R1+0x4348], R5 ;  /* 0x0043480501007387 */ /* 0x0003e80000100800 */
[----:B0-----:R-:W2:Y:S04]  /*58440*/  LDL R4, [R1+0x1b0] ;  /* 0x0001b00001047983 */ /* 0x001ea80000100800 */
[----:B-1----:R-:W2:Y:S02]  /*58450*/  LDL R5, [R1+0x1b4] ;  /* 0x0001b40001057983 */ /* 0x002ea40000100800 */
[----:B--2---:R-:W-:Y:S02]  /*58460*/  HMMA.16816.F32.BF16 R4, R24, R4, R8 ;  /* 0x000000041804723c */ /* 0x004fe40000041808 */
[----:B------:R-:W3:-:S15]  /*58470*/  LDL.LU.64 R8, [R1+0x4510] ;  /* 0x0045100001087983 */ /* 0x000ede0000300a00 */
[----:B------:R-:W-:Y:S02]  /*58480*/  NOP ;  /* 0x0000000000007918 */ /* 0x000fe40000000000 */
[----:B------:R0:W-:Y:S04]  /*58490*/  STL.64 [R1+0x440], R4 ;  /* 0x0004400401007387 */ /* 0x0001e80000100a00 */
[----:B------:R-:W-:Y:S01]  /*584a0*/  STL.64 [R1+0x448], R6 ;  /* 0x0004480601007387 */ /* 0x000fe20000100a00 */
[----:B---3--:R-:W-:Y:S01]  /*584b0*/  HMMA.16816.F32.BF16 R20, R24, R8, R20 ;  /* 0x000000081814723c */ /* 0x008fe20000041814 */
[----:B0-----:R-:W-:Y:S02]  /*584c0*/  IMAD.MOV.U32 R4, RZ, RZ, R8 ;  /* 0x000000ffff047224 */ /* 0x001fe400078e0008 */
[----:B------:R-:W-:Y:S02]  /*584d0*/  IMAD.MOV.U32 R5, RZ, RZ, R9 ;  /* 0x000000ffff057224 */ /* 0x000fe400078e0009 */
[----:B------:R-:W2:-:S14]  /*584e0*/  LDL.LU.64 R8, [R1+0x4508] ;  /* 0x0045080001087983 */ /* 0x000e9c0000300a00 */
[----:B------:R0:W-:Y:S04]  /*584f0*/  STL.64 [R1+0x430], R20 ;  /* 0x0004301401007387 */ /* 0x0001e80000100a00 */
[----:B0-----:R-:W4:Y:S04]  /*58500*/  LDL.LU.64 R20, [R1+0x4500] ;  /* 0x0045000001147983 */ /* 0x001f280000300a00 */
[----:B------:R0:W-:Y:S04]  /*58510*/  STL.64 [R1+0x44f8], R4 ;  /* 0x0044f80401007387 */ /* 0x0001e80000100a00 */
[----:B0-----:R-:W3:Y:S04]  /*58520*/  LDL.LU.64 R4, [R1+0x420] ;  /* 0x0004200001047983 */ /* 0x001ee80000300a00 */
[----:B------:R-:W3:Y:S01]  /*58530*/  LDL.LU.64 R6, [R1+0x428] ;  /* 0x0004280001067983 */ /* 0x000ee20000300a00 */
[----:B------:R-:W-:-:S02]  /*58540*/  IMAD.MOV.U32 R11, RZ, RZ, R23 ;  /* 0x000000ffff0b7224 */ /* 0x000fc400078e0017 */
[----:B------:R-:W-:-:S03]  /*58550*/  IMAD.MOV.U32 R10, RZ, RZ, R22 ;  /* 0x000000ffff0a7224 */ /* 0x000fc600078e0016 */
[----:B------:R-:W-:Y:S04]  /*58560*/  STL [R1+0x41a4], R11 ;  /* 0x0041a40b01007387 */ /* 0x000fe80000100800 */
[----:B------:R-:W-:Y:S04]  /*58570*/  STL [R1+0x41a0], R10 ;  /* 0x0041a00a01007387 */ /* 0x000fe80000100800 */
[----:B--2---:R4:W-:Y:S02]  /*58580*/  STL.64 [R1+0x4350], R8 ;  /* 0x0043500801007387 */ /* 0x0049e40000100a00 */
[C---:B----4-:R-:W-:Y:S08]  /*58590*/  HMMA.16816.F32.BF16 R8, R24.reuse, R20, R16 ;  /* 0x000000141808723c */ /* 0x050ff00000041810 */
[----:B---3--:R-:W-:Y:S01]  /*585a0*/  HMMA.16816.F32.BF16 R12, R24, R12, R4 ;  /* 0x0000000c180c723c */ /* 0x008fe20000041804 */
[----:B------:R-:W2:-:S15]  /*585b0*/  LDL.LU.64 R4, [R1+0x400] ;  /* 0x0004000001047983 */ /* 0x000e9e0000300a00 */
[----:B------:R-:W-:-:S03]  /*585c0*/  NOP ;  /* 0x0000000000007918 */ /* 0x000fc60000000000 */
[----:B------:R-:W-:Y:S04]  /*585d0*/  STL.64 [R1+0x420], R12 ;  /* 0x0004200c01007387 */ /* 0x000fe80000100a00 */
[----:B------:R-:W-:Y:S04]  /*585e0*/  STL.64 [R1+0x428], R14 ;  /* 0x0004280e01007387 */ /* 0x000fe80000100a00 */
[----:B------:R-:W2:Y:S04]  /*585f0*/  LDL.LU.64 R6, [R1+0x408] ;  /* 0x0004080001067983 */ /* 0x000ea80000300a00 */
[----:B------:R-:W-:Y:S04]  /*58600*/  STL.64 [R1+0x410], R8 ;  /* 0x0004100801007387 */ /* 0x000fe80000100a00 */
[----:B------:R-:W-:Y:S04]  /*58610*/  STL.64 [R1+0x418], R10 ;  /* 0x0004180a01007387 */ /* 0x000fe80000100a00 */
[----:B------:R-:W3:Y:S04]  /*58620*/  LDL.LU.64 R16, [R1+0x7c0] ;  /* 0x0007c00001107983 */ /* 0x000ee80000300a00 */
[----:B------:R-:W4:Y:S04]  /*58630*/  LDL.LU.64 R18, [R1+0x7c8] ;  /* 0x0007c80001127983 */ /* 0x000f280000300a00 */
[----:B----4-:R-:W-:Y:S04]  /*58640*/  STL.64 [R1+0x44c0], R18 ;  /* 0x0044c01201007387 */ /* 0x010fe80000100a00 */
[----:B---3--:R0:W-:Y:S04]  /*58650*/  STL.64 [R1+0x44b8], R16 ;  /* 0x0044b81001007387 */ /* 0x0081e80000100a00 */
[----:B0-----:R-:W3:Y:S04]  /*58660*/  LDL R16, [R1+0x150] ;  /* 0x0001500001107983 */ /* 0x001ee80000100800 */
[----:B------:R-:W3:Y:S04]  /*58670*/  LDL R17, [R1+0x154] ;  /* 0x0001540001117983 */ /* 0x000ee80000100800 */
[----:B---3--:R0:W-:Y:S04]  /*58680*/  STL.64 [R1+0x44d8], R16 ;  /* 0x0044d81001007387 */ /* 0x0081e80000100a00 */
[----:B0-----:R-:W3:Y:S04]  /*58690*/  LDL R16, [R1+0x160] ;  /* 0x0001600001107983 */ /* 0x001ee80000100800 */
[----:B------:R-:W3:Y:S04]  /*586a0*/  LDL R17, [R1+0x164] ;  /* 0x0001640001117983 */ /* 0x000ee80000100800 */
[----:B---3--:R0:W-:Y:S04]  /*586b0*/  STL.64 [R1+0x44f0], R16 ;  /* 0x0044f01001007387 */ /* 0x0081e80000100a00 */
[----:B0-----:R-:W2:Y:S04]  /*586c0*/  LDL.64 R16, [R1+0x170] ;  /* 0x0001700001107983 */ /* 0x001ea80000100a00 */
[----:B------:R-:W3:Y:S04]  /*586d0*/  LDL.LU.64 R12, [R1+0x7b0] ;  /* 0x0007b000010c7983 */ /* 0x000ee80000300a00 */
[----:B------:R-:W4:Y:S04]  /*586e0*/  LDL.LU.64 R14, [R1+0x7b8] ;  /* 0x0007b800010e7983 */ /* 0x000f280000300a00 */
[----:B----4-:R-:W-:Y:S04]  /*586f0*/  STL.64 [R1+0x44d0], R14 ;  /* 0x0044d00e01007387 */ /* 0x010fe80000100a00 */
[----:B---3--:R0:W-:Y:S04]  /*58700*/  STL.64 [R1+0x44c8], R12 ;  /* 0x0044c80c01007387 */ /* 0x0081e80000100a00 */
[----:B0-----:R-:W3:Y:S04]  /*58710*/  LDL.LU.64 R12, [R1+0x3e0] ;  /* 0x0003e000010c7983 */ /* 0x001ee80000300a00 */
[----:B------:R-:W4:Y:S01]  /*58720*/  LDL.LU.64 R14, [R1+0x3e8] ;  /* 0x0003e800010e7983 */ /* 0x000f220000300a00 */
[----:B--2---:R-:W-:Y:S03]  /*58730*/  HMMA.16816.F32.BF16 R4, R24, R16, R4 ;  /* 0x000000101804723c */ /* 0x004fe60000041804 */
[----:B----4-:R-:W-:Y:S04]  /*58740*/  STL.64 [R1+0x44e8], R14 ;  /* 0x0044e80e01007387 */ /* 0x010fe80000100a00 */
[----:B---3--:R0:W-:Y:S04]  /*58750*/  STL.64 [R1+0x44e0], R12 ;  /* 0x0044e00c01007387 */ /* 0x0081e80000100a00 */
[----:B0-----:R-:W2:Y:S04]  /*58760*/  LDL.LU.64 R12, [R1+0x3f0] ;  /* 0x0003f000010c7983 */ /* 0x001ea80000300a00 */
[----:B------:R-:W2:Y:S04]  /*58770*/  LDL.LU.64 R14, [R1+0x3f8] ;  /* 0x0003f800010e7983 */ /* 0x000ea80000300a00 */
[----:B------:R-:W3:Y:S04]  /*58780*/  LDL.LU.64 R8, [R1+0x790] ;  /* 0x0007900001087983 */ /* 0x000ee80000300a00 */
[----:B------:R-:W3:Y:S04]  /*58790*/  LDL.LU.64 R10, [R1+0x798] ;  /* 0x00079800010a7983 */ /* 0x000ee80000300a00 */
[----:B------:R0:W-:Y:S04]  /*587a0*/  STL.64 [R1+0x400], R4 ;  /* 0x0004000401007387 */ /* 0x0001e80000100a00 */
[----:B------:R1:W-:Y:S04]  /*587b0*/  STL.64 [R1+0x408], R6 ;  /* 0x0004080601007387 */ /* 0x0003e80000100a00 */
[----:B0-----:R-:W4:Y:S01]  /*587c0*/  LDL.LU.64 R4, [R1+0x44f8] ;  /* 0x0044f80001047983 */ /* 0x001f220000300a00 */
[----:B-1----:R-:W-:-:S02]  /*587d0*/  IMAD.MOV.U32 R7, RZ, RZ, R16 ;  /* 0x000000ffff077224 */ /* 0x002fc400078e0010 */
[----:B------:R-:W-:Y:S02]  /*587e0*/  IMAD.MOV.U32 R6, RZ, RZ, R17 ;  /* 0x000000ffff067224 */ /* 0x000fe400078e0011 */
[----:B------:R-:W2:Y:S04]  /*587f0*/  LDL.LU.64 R16, [R1+0x44f0] ;  /* 0x0044f00001107983 */ /* 0x000ea80000300a00 */
[----:B------:R-:W-:Y:S01]  /*58800*/  STL.64 [R1+0x4380], R6 ;  /* 0x0043800601007387 */ /* 0x000fe20000100a00 */
[----:B--2---:R-:W-:Y:S03]  /*58810*/  HMMA.16816.F32.BF16 R16, R24, R16, R12 ;  /* 0x000000101810723c */ /* 0x004fe6000004180c */
[----:B----4-:R0:W-:Y:S04]  /*58820*/  STL.64 [R1+0x4378], R4 ;  /* 0x0043780401007387 */ /* 0x0101e80000100a00 */
[----:B0-----:R-:W2:Y:S04]  /*58830*/  LDL R4, [R1+0x140] ;  /* 0x0001400001047983 */ /* 0x001ea80000100800 */
[----:B------:R-:W4:Y:S04]  /*58840*/  LDL.LU.64 R14, [R1+0x44e8] ;  /* 0x0044e800010e7983 */ /* 0x000f280000300a00 */
[----:B------:R-:W4:Y:S04]  /*58850*/  LDL.LU.64 R12, [R1+0x44e0] ;  /* 0x0044e000010c7983 */ /* 0x000f280000300a00 */
[----:B------:R0:W-:Y:S04]  /*58860*/  STL.64 [R1+0x3f0], R16 ;  /* 0x0003f01001007387 */ /* 0x0001e80000100a00 */
[----:B------:R4:W-:Y:S04]  /*58870*/  STL.64 [R1+0x3f8], R18 ;  /* 0x0003f81201007387 */ /* 0x0009e80000100a00 */
[----:B0-----:R-:W4:Y:S01]  /*58880*/  LDL.LU.64 R16, [R1+0x44d8] ;  /* 0x0044d80001107983 */ /* 0x001f220000300a00 */
[----:B------:R-:W0:Y:S02]  /*58890*/  S2R R23, SR_TID.X ;  /* 0x0000000000177919 */ /* 0x000e240000002100 */
[C---:B0-----:R-:W-:Y:S01]  /*588a0*/  LOP3.LUT R22, R23.reuse, 0x7, RZ, 0xc0, !PT ;  /* 0x0000000717167812 */ /* 0x041fe200078ec0ff */
[----:B------:R-:W-:-:S04]  /*588b0*/  IMAD.SHL.U32 R21, R23, 0x2, RZ ;  /* 0x0000000217157824 */ /* 0x000fc800078e00ff */
[----:B------:R-:W-:Y:S01]  /*588c0*/  IMAD R22, R22, 0x90, RZ ;  /* 0x0000009016167824 */ /* 0x000fe200078e02ff */
[----:B----4-:R-:W-:Y:S01]  /*588d0*/  HMMA.16816.F32.BF16 R16, R24, R16, R12 ;  /* 0x000000101810723c */ /* 0x010fe2000004180c */
[----:B------:R-:W4:Y:S04]  /*588e0*/  LDL.LU.64 R14, [R1+0x44d0] ;  /* 0x0044d000010e7983 */ /* 0x000f280000300a00 */
[----:B------:R-:W4:-:S14]  /*588f0*/  LDL.LU.64 R12, [R1+0x44c8] ;  /* 0x0044c800010c7983 */ /* 0x000f1c0000300a00 */
[----:B------:R-:W-:Y:S04]  /*58900*/  STL.64 [R1+0x3e0], R16 ;  /* 0x0003e01001007387 */ /* 0x000fe80000100a00 */
[----:B------:R0:W-:Y:S04]  /*58910*/  STL.64 [R1+0x3e8], R18 ;  /* 0x0003e81201007387 */ /* 0x0001e80000100a00 */
[----:B0-----:R-:W2:Y:S04]  /*58920*/  LDL.LU.64 R18, [R1+0x44c0] ;  /* 0x0044c00001127983 */ /* 0x001ea80000300a00 */
[----:B------:R-:W2:Y:S01]  /*58930*/  LDL.LU.64 R16, [R1+0x44b8] ;  /* 0x0044b80001107983 */ /* 0x000ea20000300a00 */
[----:B------:R-:W-:Y:S01]  /*58940*/  IMAD.SHL.U32 R23, R23, 0x40, RZ ;  /* 0x0000004017177824 */ /* 0x000fe200078e00ff */
[----:B------:R-:W-:-:S04]  /*58950*/  LOP3.LUT R20, R22, 0x10, R21, 0x78, !PT ;  /* 0x0000001016147812 */ /* 0x000fc800078e7815 */
[----:B------:R-:W-:-:S04]  /*58960*/  LOP3.LUT R20, R20, 0x400, R23, 0xf8, !PT ;  /* 0x0000040014147812 */ /* 0x000fc800078ef817 */
[----:B------:R-:W-:-:S06]  /*58970*/  LOP3.LUT R20, R20, 0x40, RZ, 0x3c, !PT ;  /* 0x0000004014147812 */ /* 0x000fcc00078e3cff */
[----:B------:R-:W0:Y:S01]  /*58980*/  LDSM.16.MT88.4 R20, [R20+UR5+0x10000] ;  /* 0x010000051414783b */ /* 0x000e220008004200 */
[----:B------:R-:W-:-:S03]  /*58990*/  IMAD.MOV.U32 R5, RZ, RZ, R29 ;  /* 0x000000ffff057224 */ /* 0x000fc600078e001d */
[----:B0-----:R-:W-:Y:S04]  /*589a0*/  STL.64 [R1+0x4390], R22 ;  /* 0x0043901601007387 */ /* 0x001fe80000100a00 */
[----:B------:R0:W-:Y:S04]  /*589b0*/  STL.64 [R1+0x4388], R20 ;  /* 0x0043881401007387 */ /* 0x0001e80000100a00 */
[----:B0-----:R-:W3:Y:S04]  /*589c0*/  LDL.LU.64 R20, [R1+0x7a0] ;  /* 0x0007a00001147983 */ /* 0x001ee80000300a00 */
[----:B------:R-:W3:Y:S01]  /*589d0*/  LDL.LU.64 R22, [R1+0x7a8] ;  /* 0x0007a80001167983 */ /* 0x000ee20000300a00 */
[----:B--2---:R-:W-:Y:S03]  /*589e0*/  HMMA.16816.F32.BF16 R4, R24, R4, R16 ;  /* 0x000000041804723c */ /* 0x004fe60000041810 */
[----:B------:R-:W4:-:S15]  /*589f0*/  LDL.LU.64 R16, [R1+0x44b0] ;  /* 0x0044b00001107983 */ /* 0x000f1e0000300a00 */
[----:B------:R-:W-:Y:S01]  /*58a00*/  NOP ;  /* 0x0000000000007918 */ /* 0x000fe20000000000 */
[----:B------:R0:W-:Y:S04]  /*58a10*/  STL.64 [R1+0x7c0], R4 ;  /* 0x0007c00401007387 */ /* 0x0001e80000100a00 */
[----:B------:R-:W-:Y:S04]  /*58a20*/  STL.64 [R1+0x7c8], R6 ;  /* 0x0007c80601007387 */ /* 0x000fe80000100a00 */
[----:B0-----:R-:W2:Y:S01]  /*58a30*/  LDL.64 R4, [R1+0xf0] ;  /* 0x0000f00001047983 */ /* 0x001ea20000100a00 */
[----:B----4-:R-:W-:Y:S01]  /*58a40*/  HMMA.16816.F32.BF16 R12, R24, R16, R12 ;  /* 0x00000010180c723c */ /* 0x010fe2000004180c */
[----:B------:R-:W-:-:S15]  /*58a50*/  IMAD.MOV.U32 R29, RZ, RZ, R17 ;  /* 0x000000ffff1d7224 */ /* 0x000fde00078e0011 */
[----:B------:R-:W-:-:S03]  /*58a60*/  NOP ;  /* 0x0000000000007918 */ /* 0x000fc60000000000 */
[----:B------:R0:W-:Y:S04]  /*58a70*/  STL.64 [R1+0x7b0], R12 ;  /* 0x0007b00c01007387 */ /* 0x0001e80000100a00 */
[----:B------:R3:W-:Y:S04]  /*58a80*/  STL.64 [R1+0x7b8], R14 ;  /* 0x0007b80e01007387 */ /* 0x0007e80000100a00 */
[----:B0-----:R-:W3:Y:S04]  /*58a90*/  LDL.LU.64 R12, [R1+0x44a8] ;  /* 0x0044a800010c7983 */ /* 0x001ee80000300a00 */
[----:B------:R-:W4:Y:S04]  /*58aa0*/  LDL.LU.64 R16, [R1+0x44a0] ;  /* 0x0044a00001107983 */ /* 0x000f280000300a00 */
[----:B------:R0:W-:Y:S01]  /*58ab0*/  STL [R1+0x42e0], R29 ;  /* 0x0042e01d01007387 */ /* 0x0001e20000100800 */
[C---:B---3--:R-:W-:Y:S08]  /*58ac0*/  HMMA.16816.F32.BF16 R12, R24.reuse, R12, R20 ;  /* 0x0000000c180c723c */ /* 0x048ff00000041814 */
[----:B----4-:R-:W-:Y:S01]  /*58ad0*/  HMMA.16816.F32.BF16 R8, R24, R16, R8 ;  /* 0x000000101808723c */ /* 0x010fe20000041808 */
[----:B0-----:R-:W-:-:S02]  /*58ae0*/  IMAD.MOV.U32 R29, RZ, RZ, R16 ;  /* 0x000000ffff1d7224 */ /* 0x001fc400078e0010 */
[----:B------:R-:W-:Y:S02]  /*58af0*/  IMAD.MOV.U32 R16, RZ, RZ, R0 ;  /* 0x000000ffff107224 */ /* 0x000fe400078e0000 */
[----:B------:R-:W-:-:S06]  /*58b00*/  IMAD.MOV.U32 R17, RZ, RZ, R2 ;  /* 0x000000ffff117224 */ /* 0x000fcc00078e0002 */
[----:B------:R-:W-:Y:S04]  /*58b10*/  STL.64 [R1+0x7a0], R12 ;  /* 0x0007a00c01007387 */ /* 0x000fe80000100a00 */
[----:B------:R-:W-:Y:S04]  /*58b20*/  STL.64 [R1+0x7a8], R14 ;  /* 0x0007a80e01007387 */ /* 0x000fe80000100a00 */
[----:B------:R0:W-:Y:S04]  /*58b30*/  STL.64 [R1+0x790], R8 ;  /* 0x0007900801007387 */ /* 0x0001e80000100a00 */
[----:B------:R-:W-:Y:S04]  /*58b40*/  STL.64 [R1+0x798], R10 ;  /* 0x0007980a01007387 */ /* 0x000fe80000100a00 */
[----:B------:R-:W3:Y:S04]  /*58b50*/  LDL.LU R0, [R1+0x449c] ;  /* 0x00449c0001007983 */ /* 0x000ee80000300800 */
[----:B------:R-:W4:Y:S04]  /*58b60*/  LDL.LU R2, [R1+0x4498] ;  /* 0x0044980001027983 */ /* 0x000f280000300800 */
[----:B0-----:R-:W2:Y:S04]  /*58b70*/  LDL.64 R8, [R1+0xd0] ;  /* 0x0000d00001087983 */ /* 0x001ea80000100a00 */
[----:B--2---:R0:W-:Y:S04]  /*58b80*/  STL.64 [R1+0x4480], R8 ;  /* 0x0044800801007387 */ /* 0x0041e80000100a00 */
[----:B0-----:R-:W2:Y:S04]  /*58b90*/  LDL.64 R8, [R1+0x100] ;  /* 0x0001000001087983 */ /* 0x001ea80000100a00 */
[----:B------:R0:W-:Y:S04]  /*58ba0*/  STL.64 [R1+0x4398], R16 ;  /* 0x0043981001007387 */ /* 0x0001e80000100a00 */
[----:B0-----:R-:W2:Y:S04]  /*58bb0*/  LDL.LU.64 R16, [R1+0x780] ;  /* 0x0007800001107983 */ /* 0x001ea80000300a00 */
[----:B------:R-:W2:Y:S01]  /*58bc0*/  LDL.LU.64 R18, [R1+0x788] ;  /* 0x0007880001127983 */ /* 0x000ea20000300a00 */
[----:B------:R-:W-:-:S02]  /*58bd0*/  IMAD.MOV.U32 R20, RZ, RZ, R28 ;  /* 0x000000ffff147224 */ /* 0x000fc400078e001c */
[----:B------:R-:W-:Y:S01]  /*58be0*/  IMAD.MOV.U32 R21, RZ, RZ, R3 ;  /* 0x000000ffff157224 */ /* 0x000fe200078e0003 */
[----:B------:R-:W2:Y:S04]  /*58bf0*/  LDL.64 R12, [R1+0xc0] ;  /* 0x0000c000010c7983 */ /* 0x000ea80000100a00 */
[----:B------:R4:W-:Y:S04]  /*58c00*/  STL.64 [R1+0x43a0], R20 ;  /* 0x0043a01401007387 */ /* 0x0009e80000100a00 */
[----:B------:R-:W-:Y:S01]  /*58c10*/  STL [R1+0x42e4], R29 ;  /* 0x0042e41d01007387 */ /* 0x000fe20000100800 */
[----:B----4-:R-:W-:-:S02]  /*58c20*/  IMAD.MOV.U32 R20, RZ, RZ, R2 ;  /* 0x000000ffff147224 */ /* 0x010fc400078e0002 */
[----:B---3--:R-:W-:Y:S01]  /*58c30*/  IMAD.MOV.U32 R21, RZ, RZ, R0 ;  /* 0x000000ffff157224 */ /* 0x008fe200078e0000 */
[----:B--2---:R-:W-:Y:S01]  /*58c40*/  HMMA.16816.F32.BF16 R16, R24, R8, R16 ;  /* 0x000000081810723c */ /* 0x004fe20000041810 */
[----:B------:R-:W-:Y:S02]  /*58c50*/  IMAD.MOV.U32 R28, RZ, RZ, R8 ;  /* 0x000000ffff1c7224 */ /* 0x000fe400078e0008 */
[----:B------:R-:W-:-:S15]  /*58c60*/  IMAD.MOV.U32 R3, RZ, RZ, R9 ;  /* 0x000000ffff037224 */ /* 0x000fde00078e0009 */
[----:B------:R-:W-:Y:S01]  /*58c70*/  NOP ;  /* 0x0000000000007918 */ /* 0x000fe20000000000 */
[----:B------:R-:W-:Y:S04]  /*58c80*/  STL.64 [R1+0x780], R16 ;  /* 0x0007801001007387 */ /* 0x000fe80000100a00 */
[----:B------:R-:W-:Y:S04]  /*58c90*/  STL.64 [R1+0x788], R18 ;  /* 0x0007881201007387 */ /* 0x000fe80000100a00 */
[----:B------:R-:W2:Y:S04]  /*58ca0*/  LDL.LU R2, [R1+0x4494] ;  /* 0x0044940001027983 */ /* 0x000ea80000300800 */
[----:B------:R-:W3:Y:S04]  /*58cb0*/  LDL.LU R0, [R1+0x4490] ;  /* 0x0044900001007983 */ /* 0x000ee80000300800 */
[----:B------:R-:W4:Y:S04]  /*58cc0*/  LDL.LU.64 R8, [R1+0x760] ;  /* 0x0007600001087983 */ /* 0x000f280000300a00 */
[----:B------:R-:W4:Y:S04]  /*58cd0*/  LDL.LU.64 R10, [R1+0x768] ;  /* 0x00076800010a7983 */ /* 0x000f280000300a00 */
[----:B------:R0:W-:Y:S04]  /*58ce0*/  STL.64 [R1+0x43b8], R20 ;  /* 0x0043b81401007387 */ /* 0x0001e80000100a00 */
[----:B0-----:R-:W2:Y:S04]  /*58cf0*/  LDL R20, [R1+0x30] ;  /* 0x0000300001147983 */ /* 0x001ea80000100800 */
[----:B------:R-:W2:Y:S04]  /*58d00*/  LDL R21, [R1+0x34] ;  /* 0x0000340001157983 */ /* 0x000ea80000100800 */
[----:B------:R-:W3:Y:S04]  /*58d10*/  LDL.LU.64 R16, [R1+0x750] ;  /* 0x0007500001107983 */ /* 0x000ee80000300a00 */
[----:B------:R-:W3:Y:S04]  /*58d20*/  LDL.LU.64 R18, [R1+0x758] ;  /* 0x0007580001127983 */ /* 0x000ee80000300a00 */
[----:B--2---:R0:W-:Y:S04]  /*58d30*/  STL.64 [R1+0x43d0], R20 ;  /* 0x0043d01401007387 */ /* 0x0041e80000100a00 */
[----:B0-----:R-:W2:Y:S04]  /*58d40*/  LDL.LU.64 R20, [R1+0x770] ;  /* 0x0007700001147983 */ /* 0x001ea80000300a00 */
[----:B------:R-:W2:Y:S04]  /*58d50*/  LDL.LU.64 R22, [R1+0x778] ;  /* 0x0007780001167983 */ /* 0x000ea80000300a00 */
[----:B------:R-:W-:Y:S04]  /*58d60*/  STL [R1+0x42ec], R3 ;  /* 0x0042ec0301007387 */ /* 0x000fe80000100800 */
[----:B------:R-:W-:Y:S01]  /*58d70*/  STL [R1+0x42e8], R28 ;  /* 0x0042e81c01007387 */ /* 0x000fe20000100800 */
[----:B------:R-:W-:Y:S01]  /*58d80*/  IMAD.MOV.U32 R29, RZ, RZ, R4 ;  /* 0x000000ffff1d7224 */ /* 0x000fe200078e0004 */
[----:B--2---:R-:W-:Y:S02]  /*58d90*/  HMMA.16816.F32.BF16 R20, R24, R4, R20 ;  /* 0x000000041814723c */ /* 0x004fe40000041814 */
[----:B------:R-:W2:-:S15]  /*58da0*/  LDL.LU.64 R4, [R1+0x740] ;  /* 0x0007400001047983 */ /* 0x000e9e0000300a00 */
[----:B------:R-:W-:Y:S02]  /*58db0*/  NOP ;  /* 0x0000000000007918 */ /* 0x000fe40000000000 */
[----:B------:R3:W-:Y:S04]  /*58dc0*/  STL.64 [R1+0x770], R20 ;  /* 0x0007701401007387 */ /* 0x0007e80000100a00 */
[----:B------:R-:W-:Y:S04]  /*58dd0*/  STL.64 [R1+0x778], R22 ;  /* 0x0007781601007387 */ /* 0x000fe80000100a00 */
[----:B------:R-:W2:Y:S01]  /*58de0*/  LDL.LU.64 R6, [R1+0x748] ;  /* 0x0007480001067983 */ /* 0x000ea20000300a00 */
[----:B---3--:R-:W-:Y:S02]  /*58df0*/  IMAD.MOV.U32 R20, RZ, RZ, R0 ;  /* 0x000000ffff147224 */ /* 0x008fe400078e0000 */
[----:B------:R-:W-:Y:S01]  /*58e00*/  IMAD.MOV.U32 R21, RZ, RZ, R2 ;  /* 0x000000ffff157224 */ /* 0x000fe200078e0002 */
[----:B------:R-:W3:Y:S04]  /*58e10*/  LDL.LU R0, [R1+0x448c] ;  /* 0x00448c0001007983 */ /* 0x000ee80000300800 */
[----:B------:R-:W2:Y:S04]  /*58e20*/  LDL.LU R2, [R1+0x4488] ;  /* 0x0044880001027983 */ /* 0x000ea80000300800 */
[----:B------:R0:W-:Y:S04]  /*58e30*/  STL.64 [R1+0x43e8], R20 ;  /* 0x0043e81401007387 */ /* 0x0001e80000100a00 */
[----:B0-----:R-:W4:Y:S04]  /*58e40*/  LDL.64 R20, [R1+0xe0] ;  /* 0x0000e00001147983 */ /* 0x001f280000100a00 */
[----:B------:R-:W-:Y:S01]  /*58e50*/  STL [R1+0x42f0], R29 ;  /* 0x0042f01d01007387 */ /* 0x000fe20000100800 */
[----:B----4-:R-:W-:Y:S01]  /*58e60*/  HMMA.16816.F32.BF16 R8, R24, R20, R8 ;  /* 0x000000141808723c */ /* 0x010fe20000041808 */
[----:B------:R-:W-:-:S02]  /*58e70*/  IMAD.MOV.U32 R3, RZ, RZ, R20 ;  /* 0x000000ffff037224 */ /* 0x000fc400078e0014 */
[----:B------:R-:W-:-:S15]  /*58e80*/  IMAD.MOV.U32 R28, RZ, RZ, R21 ;  /* 0x000000ffff1c7224 */ /* 0x000fde00078e0015 */
[----:B------:R-:W-:Y:S01]  /*58e90*/  NOP ;  /* 0x0000000000007918 */ /* 0x000fe20000000000 */
[----:B------:R0:W-:Y:S04]  /*58ea0*/  STL.64 [R1+0x760], R8 ;  /* 0x0007600801007387 */ /* 0x0001e80000100a00 */
[----:B------:R-:W-:Y:S04]  /*58eb0*/  STL.64 [R1+0x768], R10 ;  /* 0x0007680a01007387 */ /* 0x000fe80000100a00 */
[----:B0-----:R-:W4:Y:S04]  /*58ec0*/  LDL.LU.64 R8, [R1+0x4480] ;  /* 0x0044800001087983 */ /* 0x001f280000300a00 */
[----:B------:R-:W3:Y:S04]  /*58ed0*/  LDL R20, [R1+0x50] ;  /* 0x0000500001147983 */ /* 0x000ee80000100800 */
[----:B------:R-:W3:Y:S01]  /*58ee0*/  LDL R21, [R1+0x54] ;  /* 0x0000540001157983 */ /* 0x000ee20000100800 */
[C---:B--2---:R-:W-:Y:S08]  /*58ef0*/  HMMA.16816.F32.BF16 R4, R24.reuse, R12, R4 ;  /* 0x0000000c1804723c */ /* 0x044ff00000041804 */
[----:B----4-:R-:W-:Y:S01]  /*58f00*/  HMMA.16816.F32.BF16 R16, R24, R8, R16 ;  /* 0x000000081810723c */ /* 0x010fe20000041810 */
[----:B---3--:R0:W-:Y:S02]  /*58f10*/  STL.64 [R1+0x4400], R20 ;  /* 0x0044001401007387 */ /* 0x0081e40000100a00 */
[----:B0-----:R-:W-:-:S02]  /*58f20*/  IMAD.MOV.U32 R20, RZ, RZ, R2 ;  /* 0x000000ffff147224 */ /* 0x001fc400078e0002 */
[----:B------:R-:W-:-:S14]  /*58f30*/  IMAD.MOV.U32 R21, RZ, RZ, R0 ;  /* 0x000000ffff157224 */ /* 0x000fdc00078e0000 */
[----:B------:R-:W-:Y:S04]  /*58f40*/  STL.64 [R1+0x750], R16 ;  /* 0x0007501001007387 */ /* 0x000fe80000100a00 */
[----:B------:R-:W-:Y:S04]  /*58f50*/  STL.64 [R1+0x758], R18 ;  /* 0x0007581201007387 */ /* 0x000fe80000100a00 */
[----:B------:R0:W-:Y:S04]  /*58f60*/  STL.64 [R1+0x4418], R20 ;  /* 0x0044181401007387 */ /* 0x0001e80000100a00 */
[----:B------:R-:W-:Y:S04]  /*58f70*/  STL.64 [R1+0x740], R4 ;  /* 0x0007400401007387 */ /* 0x000fe80000100a00 */
[----:B------:R-:W-:Y:S04]  /*58f80*/  STL.64 [R1+0x748], R6 ;  /* 0x0007480601007387 */ /* 0x000fe80000100a00 */
[----:B0-----:R-:W2:Y:S04]  /*58f90*/  LDL R20, [R1+0x70] ;  /* 0x0000700001147983 */ /* 0x001ea80000100800 */
[----:B------:R-:W2:Y:S04]  /*58fa0*/  LDL R21, [R1+0x74] ;  /* 0x0000740001157983 */ /* 0x000ea80000100800 */
[----:B--2---:R0:W-:Y:S04]  /*58fb0*/  STL.64 [R1+0x4430], R20 ;  /* 0x0044301401007387 */ /* 0x0041e80000100a00 */
[----:B0-----:R-:W2:Y:S04]  /*58fc0*/  LDL R20, [R1+0x80] ;  /* 0x0000800001147983 */ /* 0x001ea80000100800 */
[----:B------:R-:W2:Y:S04]  /*58fd0*/  LDL R21, [R1+0x84] ;  /* 0x0000840001157983 */ /* 0x000ea80000100800 */
[----:B--2---:R0:W-:Y:S04]  /*58fe0*/  STL.64 [R1+0x4448], R20 ;  /* 0x0044481401007387 */ /* 0x0041e80000100a00 */
[----:B0-----:R-:W2:Y:S04]  /*58ff0*/  LDL R20, [R1+0x90] ;  /* 0x0000900001147983 */ /* 0x001ea80000100800 */
[----:B------:R-:W2:Y:S04]  /*59000*/  LDL R21, [R1+0x94] ;  /* 0x0000940001157983 */ /* 0x000ea80000100800 */
[----:B--2---:R0:W-:Y:S04]  /*59010*/  STL.64 [R1+0x4460], R20 ;  /* 0x0044601401007387 */ /* 0x0041e80000100a00 */
[----:B0-----:R-:W2:Y:S04]  /*59020*/  LDL R20, [R1+0xa0] ;  /* 0x0000a00001147983 */ /* 0x001ea80000100800 */
[----:B------:R-:W2:Y:S01]  /*59030*/  LDL R21, [R1+0xa4] ;  /* 0x0000a40001157983 */ /* 0x000ea20000100800 */
[----:B------:R-:W-:-:S03]  /*59040*/  IMAD.MOV.U32 R29, RZ, RZ, R8 ;  /* 0x000000ffff1d7224 */ /* 0x000fc600078e0008 */
[----:B--2---:R0:W-:Y:S04]  /*59050*/  STL.64 [R1+0x4478], R20 ;  /* 0x0044781401007387 */ /* 0x0041e80000100a00 */
[----:B------:R-:W2:Y:S04]  /*59060*/  LDL R8, [R1+0xb0] ;  /* 0x0000b00001087983 */ /* 0x000ea80000100800 */
[----:B------:R-:W2:Y:S04]  /*59070*/  LDL R9, [R1+0xb4] ;  /* 0x0000b40001097983 */ /* 0x000ea80000100800 */
[----:B0-----:R-:W2:Y:S04]  /*59080*/  LDL.LU.64 R20, [R1+0x730] ;  /* 0x0007300001147983 */ /* 0x001ea80000300a00 */
[----:B------:R-:W2:Y:S04]  /*59090*/  LDL.LU.64 R22, [R1+0x738] ;  /* 0x0007380001167983 */ /* 0x000ea80000300a00 */
[----:B------:R-:W3:Y:S04]  /*590a0*/  LDL.LU.64 R16, [R1+0x690] ;  /* 0x0006900001107983 */ /* 0x000ee80000300a00 */
[----:B------:R-:W4:Y:S04]  /*590b0*/  LDL.LU.64 R18, [R1+0x698] ;  /* 0x0006980001127983 */ /* 0x000f280000300a00 */
[----:B----4-:R-:W-:Y:S04]  /*590c0*/  STL.64 [R1+0x43b0], R18 ;  /* 0x0043b01201007387 */ /* 0x010fe80000100a00 */
[----:B---3--:R0:W-:Y:S04]  /*590d0*/  STL.64 [R1+0x43a8], R16 ;  /* 0x0043a81001007387 */ /* 0x0081e80000100a00 */
[----:B0-----:R-:W3:Y:S04]  /*590e0*/  LDL.LU.64 R16, [R1+0x6a0] ;  /* 0x0006a00001107983 */ /* 0x001ee80000300a00 */
        /* <DEDUP_REMOVED lines=28> */
[----:B------:R-:W4:Y:S01]  /*592b0*/  LDL.LU.64 R18, [R1+0x718] ;  /* 0x0007180001127983 */ /* 0x000f220000300a00 */
        /* <DEDUP_REMOVED lines=11> */
[----:B------:R-:W2:Y:S04]  /*59370*/  LDL.LU.64 R20, [R1+0x4478] ;  /* 0x0044780001147983 */ /* 0x000ea80000300a00 */
[----:B------:R0:W-:Y:S04]  /*59380*/  STL.64 [R1+0x730], R8 ;  /* 0x0007300801007387 */ /* 0x0001e80000100a00 */
[----:B------:R1:W-:Y:S04]  /*59390*/  STL.64 [R1+0x738], R10 ;  /* 0x0007380a01007387 */ /* 0x0003e80000100a00 */
[----:B0-----:R-:W3:Y:S04]  /*593a0*/  LDL.LU.64 R8, [R1+0x660] ;  /* 0x0006600001087983 */ /* 0x001ee80000300a00 */
[----:B-1----:R-:W3:Y:S01]  /*593b0*/  LDL.LU.64 R10, [R1+0x668] ;  /* 0x00066800010a7983 */ /* 0x002ee20000300a00 */
[----:B--2---:R-:W-:Y:S03]  /*593c0*/  HMMA.16816.F32.BF16 R20, R24, R20, R16 ;  /* 0x000000141814723c */ /* 0x004fe60000041810 */
[----:B------:R-:W2:Y:S04]  /*593d0*/  LDL.LU.64 R18, [R1+0x4470] ;  /* 0x0044700001127983 */ /* 0x000ea80000300a00 */
[----:B------:R-:W2:-:S12]  /*593e0*/  LDL.LU.64 R16, [R1+0x4468] ;  /* 0x0044680001107983 */ /* 0x000e980000300a00 */
        /* <DEDUP_REMOVED lines=52> */
[----:B------:R-:W3:-:S15]  /*59730*/  LDL.LU.64 R16, [R1+0x4398] ;  /* 0x0043980001107983 */ /* 0x000ede0000300a00 */
[----:B------:R-:W-:Y:S02]  /*59740*/  NOP ;  /* 0x0000000000007918 */ /* 0x000fe40000000000 */
[----:B------:R-:W-:Y:S04]  /*59750*/  STL.64 [R1+0x690], R20 ;  /* 0x0006901401007387 */ /* 0x000fe80000100a00 */
[----:B------:R0:W-:Y:S04]  /*59760*/  STL.64 [R1+0x698], R22 ;  /* 0x0006981601007387 */ /* 0x0001e80000100a00 */
[----:B0-----:R-:W2:Y:S04]  /*59770*/  LDL.LU.64 R22, [R1+0x4390] ;  /* 0x0043900001167983 */ /* 0x001ea80000300a00 */
[----:B------:R-:W2:Y:S01]  /*59780*/  LDL.LU.64 R20, [R1+0x4388] ;  /* 0x0043880001147983 */ /* 0x000ea20000300a00 */
[----:B---3--:R-:W-:Y:S03]  /*59790*/  HMMA.16816.F32.BF16 R16, R24, R16, R4 ;  /* 0x000000101810723c */ /* 0x008fe60000041804 */
[----:B------:R-:W3:Y:S04]  /*597a0*/  LDL.LU.64 R6, [R1+0x4380] ;  /* 0x0043800001067983 */ /* 0x000ee80000300a00 */
[----:B------:R-:W2:-:S12]  /*597b0*/  LDL.LU.64 R4, [R1+0x4378] ;  /* 0x0043780001047983 */ /* 0x000e980000300a00 */
[----:B------:R-:W-:Y:S04]  /*597c0*/  STL.64 [R1+0x680], R16 ;  /* 0x0006801001007387 */ /* 0x000fe80000100a00 */
[----:B------:R0:W-:Y:S04]  /*597d0*/  STL.64 [R1+0x688], R18 ;  /* 0x0006881201007387 */ /* 0x0001e80000100a00 */
[----:B0-----:R-:W2:Y:S04]  /*597e0*/  LDL.LU.64 R18, [R1+0x4370] ;  /* 0x0043700001127983 */ /* 0x001ea80000300a00 */
[----:B------:R-:W4:Y:S02]  /*597f0*/  LDL.LU.64 R16, [R1+0x4368] ;  /* 0x0043680001107983 */ /* 0x000f240000300a00 */
[----:B----4-:R-:W-:-:S15]  /*59800*/  HMMA.16816.F32.BF16 R12, R24, R16, R12 ;  /* 0x00000010180c723c */ /* 0x010fde000004180c */
[----:B------:R-:W-:-:S04]  /*59810*/  NOP ;  /* 0x0000000000007918 */ /* 0x000fc80000000000 */
[----:B------:R-:W-:Y:S04]  /*59820*/  STL.64 [R1+0x670], R12 ;  /* 0x0006700c01007387 */ /* 0x000fe80000100a00 */
[----:B------:R0:W-:Y:S04]  /*59830*/  STL.64 [R1+0x678], R14 ;  /* 0x0006780e01007387 */ /* 0x0001e80000100a00 */
[----:B0-----:R-:W4:Y:S04]  /*59840*/  LDL.LU.64 R14, [R1+0x4360] ;  /* 0x00436000010e7983 */ /* 0x001f280000300a00 */
[----:B------:R-:W3:Y:S04]  /*59850*/  LDL.LU.64 R12, [R1+0x4358] ;  /* 0x00435800010c7983 */ /* 0x000ee80000300a00 */
[----:B--2---:R-:W-:Y:S04]  /*59860*/  STL.64 [R1+0x41c8], R18 ;  /* 0x0041c81201007387 */ /* 0x004fe80000100a00 */
[----:B------:R0:W-:Y:S04]  /*59870*/  STL.64 [R1+0x41c0], R16 ;  /* 0x0041c01001007387 */ /* 0x0001e80000100a00 */
[----:B0-----:R-:W2:Y:S04]  /*59880*/  LDL.LU.64 R16, [R1+0x650] ;  /* 0x0006500001107983 */ /* 0x001ea80000300a00 */
[----:B------:R-:W2:Y:S01]  /*59890*/  LDL.LU.64 R18, [R1+0x658] ;  /* 0x0006580001127983 */ /* 0x000ea20000300a00 */
[----:B---3--:R-:W-:-:S15]  /*598a0*/  HMMA.16816.F32.BF16 R8, R24, R12, R8 ;  /* 0x0000000c1808723c */ /* 0x008fde0000041808 */
[----:B------:R-:W-:-:S04]  /*598b0*/  NOP ;  /* 0x0000000000007918 */ /* 0x000fc80000000000 */
[----:B------:R0:W-:Y:S04]  /*598c0*/  STL.64 [R1+0x660], R8 ;  /* 0x0006600801007387 */ /* 0x0001e80000100a00 */
[----:B------:R-:W-:Y:S04]  /*598d0*/  STL.64 [R1+0x668], R10 ;  /* 0x0006680a01007387 */ /* 0x000fe80000100a00 */
[----:B0-----:R-:W2:Y:S04]  /*598e0*/  LDL.LU.64 R8, [R1+0x4350] ;  /* 0x0043500001087983 */ /* 0x001ea80000300a00 */
[----:B----4-:R-:W-:Y:S04]  /*598f0*/  STL.64 [R1+0x41b8], R14 ;  /* 0x0041b80e01007387 */ /* 0x010fe80000100a00 */
[----:B------:R0:W-:Y:S04]  /*59900*/  STL.64 [R1+0x41b0], R12 ;  /* 0x0041b00c01007387 */ /* 0x0001e80000100a00 */
[----:B0-----:R-:W3:Y:S04]  /*59910*/  LDL.LU.64 R12, [R1+0x180] ;  /* 0x00018000010c7983 */ /* 0x001ee80000300a00 */
[----:B---3--:R0:W-:Y:S04]  /*59920*/  STL.64 [R1+0x4320], R12 ;  /* 0x0043200c01007387 */ /* 0x0081e80000100a00 */
[----:B0-----:R-:W3:Y:S04]  /*59930*/  LDL.LU.64 R12, [R1+0x190] ;  /* 0x00019000010c7983 */ /* 0x001ee80000300a00 */
[----:B---3--:R0:W-:Y:S02]  /*59940*/  STL.64 [R1+0x4328], R12 ;  /* 0x0043280c01007387 */ /* 0x0081e40000100a00 */
[----:B0-----:R-:W-:-:S02]  /*59950*/  IMAD.MOV.U32 R12, RZ, RZ, R4 ;  /* 0x000000ffff0c7224 */ /* 0x001fc400078e0004 */
[----:B------:R-:W-:Y:S01]  /*59960*/  IMAD.MOV.U32 R13, RZ, RZ, R5 ;  /* 0x000000ffff0d7224 */ /* 0x000fe200078e0005 */
[----:B------:R-:W3:Y:S04]  /*59970*/  LDL.LU R4, [R1+0x434c] ;  /* 0x00434c0001047983 */ /* 0x000ee80000300800 */
[----:B------:R-:W3:Y:S04]  /*59980*/  LDL.LU R5, [R1+0x4348] ;  /* 0x0043480001057983 */ /* 0x000ee80000300800 */
[----:B------:R0:W-:Y:S04]  /*59990*/  STL.64 [R1+0x4340], R12 ;  /* 0x0043400c01007387 */ /* 0x0001e80000100a00 */
[----:B0-----:R-:W3:Y:S04]  /*599a0*/  LDL.LU.64 R12, [R1+0x3d0] ;  /* 0x0003d000010c7983 */ /* 0x001ee80000300a00 */
[----:B------:R-:W3:Y:S01]  /*599b0*/  LDL.LU.64 R14, [R1+0x3d8] ;  /* 0x0003d800010e7983 */ /* 0x000ee20000300a00 */
[----:B--2---:R-:W-:-:S15]  /*599c0*/  HMMA.16816.F32.BF16 R16, R24, R8, R16 ;  /* 0x000000081810723c */ /* 0x004fde0000041810 */
[----:B------:R-:W-:-:S04]  /*599d0*/  NOP ;  /* 0x0000000000007918 */ /* 0x000fc80000000000 */
[----:B------:R0:W-:Y:S04]  /*599e0*/  STL.64 [R1+0x650], R16 ;  /* 0x0006501001007387 */ /* 0x0001e80000100a00 */
[----:B------:R1:W-:Y:S01]  /*599f0*/  STL.64 [R1+0x658], R18 ;  /* 0x0006581201007387 */ /* 0x0003e20000100a00 */
[----:B------:R-:W2:Y:S01]  /*59a00*/  S2R R11, SR_TID.X ;  /* 0x00000000000b7919 */ /* 0x000ea20000002100 */
[----:B---3--:R-:W-:Y:S02]  /*59a10*/  HMMA.16816.F32.BF16 R24, R24, R4, R12 ;  /* 0x000000041818723c */ /* 0x008fe4000004180c */
[----:B------:R-:W3:-:S15]  /*59a20*/  LDL.LU.64 R12, [R1+0x640] ;  /* 0x00064000010c7983 */ /* 0x000ede0000300a00 */
[----:B------:R-:W-:Y:S02]  /*59a30*/  NOP ;  /* 0x0000000000007918 */ /* 0x000fe40000000000 */
[----:B------:R-:W-:Y:S04]  /*59a40*/  STL.64 [R1+0x3d0], R24 ;  /* 0x0003d01801007387 */ /* 0x000fe80000100a00 */
[----:B------:R-:W-:Y:S04]  /*59a50*/  STL.64 [R1+0x3d8], R26 ;  /* 0x0003d81a01007387 */ /* 0x000fe80000100a00 */
[----:B------:R-:W3:Y:S04]  /*59a60*/  LDL.LU.64 R14, [R1+0x648] ;  /* 0x00064800010e7983 */ /* 0x000ee80000300a00 */
[----:B------:R-:W-:Y:S04]  /*59a70*/  STL [R1+0x41ac], R4 ;  /* 0x0041ac0401007387 */ /* 0x000fe80000100800 */
[----:B------:R-:W-:Y:S04]  /*59a80*/  STL [R1+0x41a8], R5 ;  /* 0x0041a80501007387 */ /* 0x000fe80000100800 */
[----:B0-----:R-:W4:Y:S01]  /*59a90*/  LDL.64 R16, [R1+0x140] ;  /* 0x0001400001107983 */ /* 0x001f220000100a00 */
[C---:B--2---:R-:W-:Y:S01]  /*59aa0*/  LOP3.LUT R10, R11.reuse, 0x7, RZ, 0xc0, !PT ;  /* 0x000000070b0a7812 */ /* 0x044fe200078ec0ff */
[----:B-1----:R-:W-:-:S04]  /*59ab0*/  IMAD.SHL.U32 R19, R11, 0x2, RZ ;  /* 0x000000020b137824 */ /* 0x002fc800078e00ff */
[----:B------:R-:W-:Y:S02]  /*59ac0*/  IMAD R10, R10, 0x90, RZ ;  /* 0x000000900a0a7824 */ /* 0x000fe400078e02ff */
[----:B------:R-:W-:-:S03]  /*59ad0*/  IMAD.SHL.U32 R11, R11, 0x40, RZ ;  /* 0x000000400b0b7824 */ /* 0x000fc600078e00ff */
[----:B------:R-:W-:-:S04]  /*59ae0*/  LOP3.LUT R10, R10, 0x10, R19, 0x78, !PT ;  /* 0x000000100a0a7812 */ /* 0x000fc800078e7813 */
[----:B------:R-:W-:-:S04]  /*59af0*/  LOP3.LUT R10, R10, 0x400, R11, 0xf8, !PT ;  /* 0x000004000a0a7812 */ /* 0x000fc800078ef80b */
[----:B------:R-:W-:-:S05]  /*59b00*/  LOP3.LUT R10, R10, 0x60, RZ, 0x3c, !PT ;  /* 0x000000600a0a7812 */ /* 0x000fca00078e3cff */
[----:B------:R-:W0:Y:S04]  /*59b10*/  LDSM.16.MT88.4 R24, [R10+UR5+0x10000] ;  /* 0x010000050a18783b */ /* 0x000e280008004200 */
[----:B----4-:R1:W-:Y:S04]  /*59b20*/  STL.64 [R1+0x42f8], R16 ;  /* 0x0042f81001007387 */ /* 0x0103e80000100a00 */
[----:B-1----:R-:W3:Y:S04]  /*59b30*/  LDL.LU.64 R16, [R1+0x1b0] ;  /* 0x0001b00001107983 */ /* 0x002ee80000300a00 */
[----:B0-----:R-:W-:Y:S04]  /*59b40*/  STL [R1+0x4180], R27 ;  /* 0x0041801b01007387 */ /* 0x001fe80000100800 */
[----:B------:R-:W-:Y:S04]  /*59b50*/  STL [R1+0x4308], R26 ;  /* 0x0043081a01007387 */ /* 0x000fe80000100800 */
[----:B------:R0:W-:Y:S04]  /*59b60*/  STL.64 [R1+0x4300], R24 ;  /* 0x0043001801007387 */ /* 0x0001e80000100a00 */
[----:B------:R-:W2:Y:S01]  /*59b70*/  LDL.LU.64 R4, [R1+0x620] ;  /* 0x0006200001047983 */ /* 0x000ea20000300a00 */
[----:B0-----:R-:W-:-:S02]  /*59b80*/  IMAD.MOV.U32 R24, RZ, RZ, R7 ;  /* 0x000000ffff187224 */ /* 0x001fc400078e0007 */
[----:B------:R-:W-:Y:S02]  /*59b90*/  IMAD.MOV.U32 R25, RZ, RZ, R6 ;  /* 0x000000ffff197224 */ /* 0x000fe400078e0006 */
[----:B------:R-:W4:Y:S01]  /*59ba0*/  LDL.LU.64 R6, [R1+0x628] ;  /* 0x0006280001067983 */ /* 0x000f220000300a00 */
[C---:B---3--:R-:W-:Y:S01]  /*59bb0*/  HMMA.16816.F32.BF16 R12, R20.reuse, R16, R12 ;  /* 0x00000010140c723c */ /* 0x048fe2000004180c */
[----:B------:R-:W-:Y:S02]  /*59bc0*/  IMAD.MOV.U32 R11, RZ, RZ, R16 ;  /* 0x000000ffff0b7224 */ /* 0x000fe400078e0010 */
[----:B------:R-:W-:Y:S01]  /*59bd0*/  IMAD.MOV.U32 R10, RZ, RZ, R17 ;  /* 0x000000ffff0a7224 */ /* 0x000fe200078e0011 */
[----:B----4-:R-:W-:Y:S04]  /*59be0*/  STL.64 [R1+0x4338], R6 ;  /* 0x0043380601007387 */ /* 0x010fe80000100a00 */
[----:B--2---:R0:W-:Y:S04]  /*59bf0*/  STL.64 [R1+0x4330], R4 ;  /* 0x0043300401007387 */ /* 0x0041e80000100a00 */
[----:B0-----:R-:W2:Y:S04]  /*59c00*/  LDL.LU.64 R4, [R1+0x630] ;  /* 0x0006300001047983 */ /* 0x001ea80000300a00 */
[----:B------:R-:W2:Y:S04]  /*59c10*/  LDL.LU.64 R6, [R1+0x638] ;  /* 0x0006380001067983 */ /* 0x000ea80000300a00 */
[----:B------:R0:W-:Y:S04]  /*59c20*/  STL.64 [R1+0x4318], R24 ;  /* 0x0043181801007387 */ /* 0x0001e80000100a00 */
[----:B0-----:R-:W3:Y:S04]  /*59c30*/  LDL.LU.64 R24, [R1+0x610] ;  /* 0x0006100001187983 */ /* 0x001ee80000300a00 */
[----:B------:R-:W3:Y:S04]  /*59c40*/  LDL.LU.64 R26, [R1+0x618] ;  /* 0x00061800011a7983 */ /* 0x000ee80000300a00 */
[----:B------:R0:W-:Y:S04]  /*59c50*/  STL.64 [R1+0x640], R12 ;  /* 0x0006400c01007387 */ /* 0x0001e80000100a00 */
[----:B------:R-:W-:Y:S04]  /*59c60*/  STL.64 [R1+0x648], R14 ;  /* 0x0006480e01007387 */ /* 0x000fe80000100a00 */
[----:B0-----:R-:W2:Y:S04]  /*59c70*/  LDL.LU.64 R12, [R1+0x4340] ;  /* 0x00434000010c7983 */ /* 0x001ea80000300a00 */
[----:B------:R-:W-:Y:S04]  /*59c80*/  STL.64 [R1+0x41d8], R10 ;  /* 0x0041d80a01007387 */ /* 0x000fe80000100a00 */
[----:B------:R0:W-:Y:S04]  /*59c90*/  STL.64 [R1+0x41d0], R8 ;  /* 0x0041d00801007387 */ /* 0x0001e80000100a00 */
[----:B0-----:R-:W4:Y:S04]  /*59ca0*/  LDL R8, [R1+0x160] ;  /* 0x0001600001087983 */ /* 0x001f280000100800 */
[----:B------:R-:W4:Y:S01]  /*59cb0*/  LDL R9, [R1+0x164] ;  /* 0x0001640001097983 */ /* 0x000f220000100800 */
[C---:B--2---:R-:W-:Y:S03]  /*59cc0*/  HMMA.16816.F32.BF16 R12, R20.reuse, R12, R4 ;  /* 0x0000000c140c723c */ /* 0x044fe60000041804 */
[----:B----4-:R0:W-:Y:S04]  /*59cd0*/  STL.64 [R1+0x4310], R8 ;  /* 0x0043100801007387 */ /* 0x0101e80000100a00 */
[----:B0-----:R-:W2:Y:S04]  /*59ce0*/  LDL.LU.64 R8, [R1+0x600] ;  /* 0x0006000001087983 */ /* 0x001ea80000300a00 */
[----:B------:R-:W2:Y:S04]  /*59cf0*/  LDL.LU.64 R10, [R1+0x608] ;  /* 0x00060800010a7983 */ /* 0x000ea80000300a00 */
[----:B------:R-:W4:Y:S04]  /*59d00*/  LDL.LU.64 R16, [R1+0x5f0] ;  /* 0x0005f00001107983 */ /* 0x000f280000300a00 */
[----:B------:R-:W4:Y:S04]  /*59d10*/  LDL.LU.64 R18, [R1+0x5f8] ;  /* 0x0005f80001127983 */ /* 0x000f280000300a00 */
[----:B------:R-:W2:Y:S04]  /*59d20*/  LDL.LU.64 R6, [R1+0x4338] ;  /* 0x0043380001067983 */ /* 0x000ea80000300a00 */
[----:B------:R-:W2:Y:S04]  /*59d30*/  LDL.LU.64 R4, [R1+0x4330] ;  /* 0x0043300001047983 */ /* 0x000ea80000300a00 */
[----:B------:R0:W-:Y:S04]  /*59d40*/  STL.64 [R1+0x630], R12 ;  /* 0x0006300c01007387 */ /* 0x0001e80000100a00 */
[----:B------:R-:W-:Y:S04]  /*59d50*/  STL.64 [R1+0x638], R14 ;  /* 0x0006380e01007387 */ /* 0x000fe80000100a00 */
[----:B0-----:R-:W2:Y:S02]  /*59d60*/  LDL.LU.64 R12, [R1+0x4328] ;  /* 0x00432800010c7983 */ /* 0x001ea40000300a00 */
[----:B--2---:R-:W-:-:S15]  /*59d70*/  HMMA.16816.F32.BF16 R4, R20, R12, R4 ;  /* 0x0000000c1404723c */ /* 0x004fde0000041804 */
[----:B------:R-:W-:-:S04]  /*59d80*/  NOP ;  /* 0x0000000000007918 */ /* 0x000fc80000000000 */
[----:B------:R0:W-:Y:S04]  /*59d90*/  STL.64 [R1+0x620], R4 ;  /* 0x0006200401007387 */ /* 0x0001e80000100a00 */
[----:B------:R1:W-:Y:S01]  /*59da0*/  STL.64 [R1+0x628], R6 ;  /* 0x0006280601007387 */ /* 0x0003e20000100a00 */
[----:B0-----:R-:W-:Y:S02]  /*59db0*/  IMAD.MOV.U32 R4, RZ, RZ, R12 ;  /* 0x000000ffff047224 */ /* 0x001fe400078e000c */
[----:B------:R-:W-:Y:S02]  /*59dc0*/  IMAD.MOV.U32 R5, RZ, RZ, R13 ;  /* 0x000000ffff057224 */ /* 0x000fe400078e000d */
[----:B------:R-:W3:Y:S02]  /*59dd0*/  LDL.LU.64 R12, [R1+0x4320] ;  /* 0x00432000010c7983 */ /* 0x000ee40000300a00 */
[----:B---3--:R-:W-:Y:S01]  /*59de0*/  HMMA.16816.F32.BF16 R24, R20, R12, R24 ;  /* 0x0000000c1418723c */ /* 0x008fe20000041818 */
[----:B-1----:R-:W-:-:S02]  /*59df0*/  IMAD.MOV.U32 R7, RZ, RZ, R12 ;  /* 0x000000ffff077224 */ /* 0x002fc400078e000c */
[----:B------:R-:W-:-:S15]  /*59e00*/  IMAD.MOV.U32 R6, RZ, RZ, R13 ;  /* 0x000000ffff067224 */ /* 0x000fde00078e000d */
[----:B------:R-:W-:Y:S01]  /*59e10*/  NOP ;  /* 0x0000000000007918 */ /* 0x000fe20000000000 */
[----:B------:R0:W-:Y:S04]  /*59e20*/  STL.64 [R1+0x610], R24 ;  /* 0x0006101801007387 */ /* 0x0001e80000100a00 */
[----:B------:R-:W-:Y:S04]  /*59e30*/  STL.64 [R1+0x618], R26 ;  /* 0x0006181a01007387 */ /* 0x000fe80000100a00 */
[----:B0-----:R-:W2:Y:S04]  /*59e40*/  LDL.LU.64 R24, [R1+0x4318] ;  /* 0x0043180001187983 */ /* 0x001ea80000300a00 */
[----:B------:R-:W3:Y:S04]  /*59e50*/  LDL.LU.64 R12, [R1+0x5d0] ;  /* 0x0005d000010c7983 */ /* 0x000ee80000300a00 */
[----:B------:R-:W3:Y:S04]  /*59e60*/  LDL.LU.64 R14, [R1+0x5d8] ;  /* 0x0005d800010e7983 */ /* 0x000ee80000300a00 */
[----:B------:R-:W-:Y:S04]  /*59e70*/  STL.64 [R1+0x41e8], R6 ;  /* 0x0041e80601007387 */ /* 0x000fe80000100a00 */
[----:B------:R0:W-:Y:S04]  /*59e80*/  STL.64 [R1+0x41e0], R4 ;  /* 0x0041e00401007387 */ /* 0x0001e80000100a00 */
[----:B0-----:R-:W3:Y:S01]  /*59e90*/  LDL.LU.64 R4, [R1+0xb0] ;  /* 0x0000b00001047983 */ /* 0x001ee20000300a00 */
[C---:B--2---:R-:W-:Y:S03]  /*59ea0*/  HMMA.16816.F32.BF16 R24, R20.reuse, R24, R8 ;  /* 0x000000181418723c */ /* 0x044fe60000041808 */
[----:B---3--:R0:W-:Y:S04]  /*59eb0*/  STL.64 [R1+0x4248], R4 ;  /* 0x0042480401007387 */ /* 0x0081e80000100a00 */
[----:B0-----:R-:W2:Y:S04]  /*59ec0*/  LDL R4, [R1+0x150] ;  /* 0x0001500001047983 */ /* 0x001ea80000100800 */
[----:B------:R-:W2:Y:S04]  /*59ed0*/  LDL R5, [R1+0x154] ;  /* 0x0001540001057983 */ /* 0x000ea80000100800 */
[----:B------:R-:W4:Y:S04]  /*59ee0*/  LDL.LU.64 R8, [R1+0x4310] ;  /* 0x0043100001087983 */ /* 0x000f280000300a00 */
[----:B------:R-:W-:Y:S04]  /*59ef0*/  STL.64 [R1+0x600], R24 ;  /* 0x0006001801007387 */ /* 0x000fe80000100a00 */
[----:B------:R0:W-:Y:S04]  /*59f00*/  STL.64 [R1+0x608], R26 ;  /* 0x0006081a01007387 */ /* 0x0001e80000100a00 */
[----:B0-----:R-:W3:Y:S04]  /*59f10*/  LDL.LU R26, [R1+0x4308] ;  /* 0x00430800011a7983 */ /* 0x001ee80000300800 */
[----:B------:R-:W2:Y:S01]  /*59f20*/  LDL.LU.64 R24, [R1+0x4300] ;  /* 0x0043000001187983 */ /* 0x000ea20000300a00 */
[----:B----4-:R-:W-:Y:S03]  /*59f30*/  HMMA.16816.F32.BF16 R8, R20, R8, R16 ;  /* 0x000000081408723c */ /* 0x010fe60000041810 */
[----:B------:R-:W4:-:S15]  /*59f40*/  LDL.LU.64 R16, [R1+0x42f8] ;  /* 0x0042f80001107983 */ /* 0x000f1e0000300a00 */
[----:B------:R-:W-:Y:S01]  /*59f50*/  NOP ;  /* 0x0000000000007918 */ /* 0x000fe20000000000 */
[----:B------:R0:W-:Y:S04]  /*59f60*/  STL.64 [R1+0x5f0], R8 ;  /* 0x0005f00801007387 */ /* 0x0001e80000100a00 */
[----:B------:R-:W-:Y:S04]  /*59f70*/  STL.64 [R1+0x5f8], R10 ;  /* 0x0005f80a01007387 */ /* 0x000fe80000100a00 */
[----:B0-----:R-:W2:Y:S04]  /*59f80*/  LDL.LU.64 R8, [R1+0xa0] ;  /* 0x0000a00001087983 */ /* 0x001ea80000300a00 */
[----:B--2---:R0:W-:Y:S02]  /*59f90*/  STL.64 [R1+0x4250], R8 ;  /* 0x0042500801007387 */ /* 0x0041e40000100a00 */
[----:B0-----:R-:W-:-:S02]  /*59fa0*/  IMAD.MOV.U32 R8, RZ, RZ, R29 ;  /* 0x000000ffff087224 */ /* 0x001fc400078e001d */
[----:B------:R-:W2:Y:S04]  /*59fb0*/  LDL.LU R29, [R1+0x42f0] ;  /* 0x0042f000011d7983 */ /* 0x000ea80000300800 */
[----:B------:R-:W2:Y:S04]  /*59fc0*/  LDL R9, [R1+0xd4] ;  /* 0x0000d40001097983 */ /* 0x000ea80000100800 */
[----:B--2---:R0:W-:Y:S02]  /*59fd0*/  STL.64 [R1+0x4268], R8 ;  /* 0x0042680801007387 */ /* 0x0041e40000100a00 */
[----:B0-----:R-:W-:-:S02]  /*59fe0*/  IMAD.MOV.U32 R8, RZ, RZ, R3 ;  /* 0x000000ffff087224 */ /* 0x001fc400078e0003 */
[----:B------:R-:W-:Y:S01]  /*59ff0*/  IMAD.MOV.U32 R9, RZ, RZ, R28 ;  /* 0x000000ffff097224 */ /* 0x000fe200078e001c */
[----:B------:R-:W2:Y:S04]  /*5a000*/  LDL.LU R3, [R1+0x42ec] ;  /* 0x0042ec0001037983 */ /* 0x000ea80000300800 */
[----:B------:R-:W2:Y:S04]  /*5a010*/  LDL.LU R28, [R1+0x42e8] ;  /* 0x0042e800011c7983 */ /* 0x000ea80000300800 */
[----:B------:R0:W-:Y:S04]  /*5a020*/  STL.64 [R1+0x4280], R8 ;  /* 0x0042800801007387 */ /* 0x0001e80000100a00 */
[----:B0-----:R-:W2:Y:S04]  /*5a030*/  LDL.LU.64 R8, [R1+0x5e0] ;  /* 0x0005e00001087983 */ /* 0x001ea80000300a00 */
[----:B------:R-:W2:Y:S02]  /*5a040*/  LDL.LU.64 R10, [R1+0x5e8] ;  /* 0x0005e800010a7983 */ /* 0x000ea40000300a00 */
[----:B--2---:R-:W-:Y:S01]  /*5a050*/  HMMA.16816.F32.BF16 R4, R20, R4, R8 ;  /* 0x000000041404723c */ /* 0x004fe20000041808 */
[----:B------:R-:W-:-:S02]  /*5a060*/  IMAD.MOV.U32 R8, RZ, RZ, R29 ;  /* 0x000000ffff087224 */ /* 0x000fc400078e001d */
[----:B------:R-:W2:-:S15]  /*5a070*/  LDL.LU R29, [R1+0x42e4] ;  /* 0x0042e400011d7983 */ /* 0x000e9e0000300800 */
[----:B------:R-:W-:Y:S01]  /*5a080*/  NOP ;  /* 0x0000000000007918 */ /* 0x000fe20000000000 */
[----:B------:R-:W-:Y:S04]  /*5a090*/  STL.64 [R1+0x5e0], R4 ;  /* 0x0005e00401007387 */ /* 0x000fe80000100a00 */
[----:B------:R4:W-:Y:S04]  /*5a0a0*/  STL.64 [R1+0x5e8], R6 ;  /* 0x0005e80601007387 */ /* 0x0009e80000100a00 */
[----:B------:R-:W2:Y:S01]  /*5a0b0*/  LDL R9, [R1+0xf4] ;  /* 0x0000f40001097983 */ /* 0x000ea20000100800 */
[----:B----4-:R-:W-:Y:S03]  /*5a0c0*/  HMMA.16816.F32.BF16 R4, R20, R16, R12 ;  /* 0x000000101404723c */ /* 0x010fe6000004180c */
[----:B--2---:R0:W-:Y:S04]  /*5a0d0*/  STL.64 [R1+0x4298], R8 ;  /* 0x0042980801007387 */ /* 0x0041e80000100a00 */
[----:B0-----:R-:W2:-:S12]  /*5a0e0*/  LDL.LU.64 R8, [R1+0x590] ;  /* 0x0005900001087983 */ /* 0x001e980000300a00 */
[----:B------:R-:W-:Y:S04]  /*5a0f0*/  STL.64 [R1+0x5d0], R4 ;  /* 0x0005d00401007387 */ /* 0x000fe80000100a00 */
[----:B------:R-:W-:Y:S04]  /*5a100*/  STL.64 [R1+0x5d8], R6 ;  /* 0x0005d80601007387 */ /* 0x000fe80000100a00 */
[----:B------:R-:W4:Y:S04]  /*5a110*/  LDL.LU.64 R10, [R1+0x598] ;  /* 0x00059800010a7983 */ /* 0x000f280000300a00 */
[----:B----4-:R-:W-:Y:S04]  /*5a120*/  STL.64 [R1+0x42a8], R10 ;  /* 0x0042a80a01007387 */ /* 0x010fe80000100a00 */
[----:B--2---:R0:W-:Y:S02]  /*5a130*/  STL.64 [R1+0x42a0], R8 ;  /* 0x0042a00801007387 */ /* 0x0041e40000100a00 */
[----:B0-----:R-:W-:-:S02]  /*5a140*/  IMAD.MOV.U32 R8, RZ, RZ, R29 ;  /* 0x000000ffff087224 */ /* 0x001fc400078e001d */
[----:B------:R-:W2:Y:S04]  /*5a150*/  LDL.LU R29, [R1+0x42e0] ;  /* 0x0042e000011d7983 */ /* 0x000ea80000300800 */
[----:B------:R-:W4:Y:S04]  /*5a160*/  LDL R9, [R1+0x114] ;  /* 0x0001140001097983 */ /* 0x000f280000100800 */
[----:B----4-:R0:W-:Y:S04]  /*5a170*/  STL.64 [R1+0x42c0], R8 ;  /* 0x0042c00801007387 */ /* 0x0101e80000100a00 */
[----:B0-----:R-:W4:Y:S04]  /*5a180*/  LDL R8, [R1+0x120] ;  /* 0x0001200001087983 */ /* 0x001f280000100800 */
[----:B------:R-:W4:Y:S01]  /*5a190*/  LDL R9, [R1+0x124] ;  /* 0x0001240001097983 */ /* 0x000f220000100800 */
[----:B------:R-:W-:-:S03]  /*5a1a0*/  IMAD.MOV.U32 R27, RZ, RZ, R16 ;  /* 0x000000ffff1b7224 */ /* 0x000fc600078e0010 */
[----:B----4-:R0:W-:Y:S04]  /*5a1b0*/  STL.64 [R1+0x42d8], R8 ;  /* 0x0042d80801007387 */ /* 0x0101e80000100a00 */
[----:B------:R-:W4:Y:S04]  /*5a1c0*/  LDL R16, [R1+0x130] ;  /* 0x0001300001107983 */ /* 0x000f280000100800 */
[----:B0-----:R-:W4:Y:S04]  /*5a1d0*/  LDL.LU.64 R8, [R1+0x5c0] ;  /* 0x0005c00001087983 */ /* 0x001f280000300a00 */
[----:B------:R-:W4:Y:S04]  /*5a1e0*/  LDL.LU.64 R10, [R1+0x5c8] ;  /* 0x0005c800010a7983 */ /* 0x000f280000300a00 */
        /* <DEDUP_REMOVED lines=22> */
[----:B------:R-:W2:Y:S01]  /*5a350*/  LDL.LU.64 R12, [R1+0x80] ;  /* 0x00008000010c7983 */ /* 0x000ea20000300a00 */
[----:B------:R-:W-:-:S03]  /*5a360*/  IMAD.MOV.U32 R17, RZ, RZ, R29 ;  /* 0x000000ffff117224 */ /* 0x000fc600078e001d */
[----:B--2---:R0:W-:Y:S04]  /*5a370*/  STL.64 [R1+0x4230], R12 ;  /* 0x0042300c01007387 */ /* 0x0041e80000100a00 */
[----:B0-----:R-:W2:Y:S01]  /*5a380*/  LDL.64 R12, [R1+0x90] ;  /* 0x00009000010c7983 */ /* 0x001ea20000100a00 */
[C---:B----4-:R-:W-:Y:S03]  /*5a390*/  HMMA.16816.F32.BF16 R16, R20.reuse, R16, R8 ;  /* 0x000000101410723c */ /* 0x050fe60000041808 */
[----:B--2---:R-:W-:Y:S04]  /*5a3a0*/  STL.64 [R1+0x4240], R12 ;  /* 0x0042400c01007387 */ /* 0x004fe80000100a00 */
[----:B---3--:R-:W-:Y:S04]  /*5a3b0*/  STL.64 [R1+0x4190], R26 ;  /* 0x0041901a01007387 */ /* 0x008fe80000100a00 */
[----:B------:R0:W-:Y:S04]  /*5a3c0*/  STL.64 [R1+0x4188], R24 ;  /* 0x0041881801007387 */ /* 0x0001e80000100a00 */
[----:B0-----:R-:W2:Y:S04]  /*5a3d0*/  LDL.LU.64 R24, [R1+0x540] ;  /* 0x0005400001187983 */ /* 0x001ea80000300a00 */
[----:B------:R-:W2:Y:S04]  /*5a3e0*/  LDL.LU.64 R26, [R1+0x548] ;  /* 0x00054800011a7983 */ /* 0x000ea80000300a00 */
[----:B------:R-:W3:Y:S04]  /*5a3f0*/  LDL.LU.64 R8, [R1+0x42d8] ;  /* 0x0042d80001087983 */ /* 0x000ee80000300a00 */
[----:B------:R0:W-:Y:S04]  /*5a400*/  STL.64 [R1+0x5c0], R16 ;  /* 0x0005c01001007387 */ /* 0x0001e80000100a00 */
[----:B------:R-:W-:Y:S04]  /*5a410*/  STL.64 [R1+0x5c8], R18 ;  /* 0x0005c81201007387 */ /* 0x000fe80000100a00 */
[----:B0-----:R-:W4:Y:S01]  /*5a420*/  LDL.LU.64 R16, [R1+0x70] ;  /* 0x0000700001107983 */ /* 0x001f220000300a00 */
[C---:B---3--:R-:W-:Y:S03]  /*5a430*/  HMMA.16816.F32.BF16 R8, R20.reuse, R8, R4 ;  /* 0x000000081408723c */ /* 0x048fe60000041804 */
[----:B----4-:R-:W-:Y:S04]  /*5a440*/  STL.64 [R1+0x4238], R16 ;  /* 0x0042381001007387 */ /* 0x010fe80000100a00 */
[----:B------:R-:W3:Y:S04]  /*5a450*/  LDL.LU.64 R6, [R1+0x42d0] ;  /* 0x0042d00001067983 */ /* 0x000ee80000300a00 */
[----:B------:R-:W3:Y:S08]  /*5a460*/  LDL.LU.64 R4, [R1+0x42c8] ;  /* 0x0042c80001047983 */ /* 0x000ef00000300a00 */
[----:B------:R0:W-:Y:S04]  /*5a470*/  STL.64 [R1+0x5b0], R8 ;  /* 0x0005b00801007387 */ /* 0x0001e80000100a00 */
[----:B------:R3:W-:Y:S04]  /*5a480*/  STL.64 [R1+0x5b8], R10 ;  /* 0x0005b80a01007387 */ /* 0x0007e80000100a00 */
[----:B0-----:R-:W3:Y:S02]  /*5a490*/  LDL.LU.64 R8, [R1+0x42c0] ;  /* 0x0042c00001087983 */ /* 0x001ee40000300a00 */
[----:B---3--:R-:W-:Y:S02]  /*5a4a0*/  HMMA.16816.F32.BF16 R8, R20, R8, R4 ;  /* 0x000000081408723c */ /* 0x008fe40000041804 */
[----:B------:R-:W3:Y:S04]  /*5a4b0*/  LDL.LU.64 R6, [R1+0x42b8] ;  /* 0x0042b80001067983 */ /* 0x000ee80000300a00 */
[----:B------:R-:W3:-:S13]  /*5a4c0*/  LDL.LU.64 R4, [R1+0x42b0] ;  /* 0x0042b00001047983 */ /* 0x000eda0000300a00 */
[----:B------:R-:W-:Y:S04]  /*5a4d0*/  STL.64 [R1+0x5a0], R8 ;  /* 0x0005a00801007387 */ /* 0x000fe80000100a00 */
[----:B------:R0:W-:Y:S04]  /*5a4e0*/  STL.64 [R1+0x5a8], R10 ;  /* 0x0005a80a01007387 */ /* 0x0001e80000100a00 */
[----:B0-----:R-:W4:Y:S04]  /*5a4f0*/  LDL.LU.64 R10, [R1+0x42a8] ;  /* 0x0042a800010a7983 */ /* 0x001f280000300a00 */
[----:B------:R-:W4:Y:S01]  /*5a500*/  LDL.LU.64 R8, [R1+0x42a0] ;  /* 0x0042a00001087983 */ /* 0x000f220000300a00 */
[----:B------:R-:W-:-:S02]  /*5a510*/  IMAD.MOV.U32 R12, RZ, RZ, R28 ;  /* 0x000000ffff0c7224 */ /* 0x000fc400078e001c */
[----:B------:R-:W-:-:S07]  /*5a520*/  IMAD.MOV.U32 R13, RZ, RZ, R3 ;  /* 0x000000ffff0d7224 */ /* 0x000fce00078e0003 */
[----:B----4-:R-:W-:Y:S01]  /*5a530*/  HMMA.16816.F32.BF16 R12, R20, R12, R8 ;  /* 0x0000000c140c723c */ /* 0x010fe20000041808 */
[----:B------:R-:W3:-:S15]  /*5a540*/  LDL.LU.64 R8, [R1+0x4298] ;  /* 0x0042980001087983 */ /* 0x000ede0000300a00 */
[----:B------:R-:W-:-:S03]  /*5a550*/  NOP ;  /* 0x0000000000007918 */ /* 0x000fc60000000000 */
[----:B------:R0:W-:Y:S04]  /*5a560*/  STL.64 [R1+0x590], R12 ;  /* 0x0005900c01007387 */ /* 0x0001e80000100a00 */
[----:B------:R1:W-:Y:S04]  /*5a570*/  STL.64 [R1+0x598], R14 ;  /* 0x0005980e01007387 */ /* 0x0003e80000100a00 */
[----:B0-----:R-:W4:Y:S04]  /*5a580*/  LDL.LU.64 R12, [R1+0x530] ;  /* 0x00053000010c7983 */ /* 0x001f280000300a00 */
[----:B-1----:R-:W4:Y:S01]  /*5a590*/  LDL.LU.64 R14, [R1+0x538] ;  /* 0x00053800010e7983 */ /* 0x002f220000300a00 */
[----:B---3--:R-:W-:Y:S03]  /*5a5a0*/  HMMA.16816.F32.BF16 R8, R20, R8, R4 ;  /* 0x000000081408723c */ /* 0x008fe60000041804 */
[----:B------:R-:W3:Y:S04]  /*5a5b0*/  LDL.LU.64 R6, [R1+0x4290] ;  /* 0x0042900001067983 */ /* 0x000ee80000300a00 */
[----:B------:R-:W3:-:S12]  /*5a5c0*/  LDL.LU.64 R4, [R1+0x4288] ;  /* 0x0042880001047983 */ /* 0x000ed80000300a00 */
[----:B------:R0:W-:Y:S04]  /*5a5d0*/  STL.64 [R1+0x580], R8 ;  /* 0x0005800801007387 */ /* 0x0001e80000100a00 */
[----:B------:R3:W-:Y:S04]  /*5a5e0*/  STL.64 [R1+0x588], R10 ;  /* 0x0005880a01007387 */ /* 0x0007e80000100a00 */
[----:B0-----:R-:W3:Y:S02]  /*5a5f0*/  LDL.LU.64 R8, [R1+0x4280] ;  /* 0x0042800001087983 */ /* 0x001ee40000300a00 */
[----:B---3--:R-:W-:Y:S02]  /*5a600*/  HMMA.16816.F32.BF16 R8, R20, R8, R4 ;  /* 0x000000081408723c */ /* 0x008fe40000041804 */
[----:B------:R-:W3:Y:S04]  /*5a610*/  LDL.LU.64 R6, [R1+0x4278] ;  /* 0x0042780001067983 */ /* 0x000ee80000300a00 */
[----:B------:R-:W3:-:S13]  /*5a620*/  LDL.LU.64 R4, [R1+0x4270] ;  /* 0x0042700001047983 */ /* 0x000eda0000300a00 */
[----:B------:R0:W-:Y:S04]  /*5a630*/  STL.64 [R1+0x570], R8 ;  /* 0x0005700801007387 */ /* 0x0001e80000100a00 */
[----:B------:R3:W-:Y:S04]  /*5a640*/  STL.64 [R1+0x578], R10 ;  /* 0x0005780a01007387 */ /* 0x0007e80000100a00 */
[----:B0-----:R-:W3:Y:S01]  /*5a650*/  LDL.LU.64 R8, [R1+0x4268] ;  /* 0x0042680001087983 */ /* 0x001ee20000300a00 */
[----:B------:R-:W-:Y:S02]  /*5a660*/  IMAD.MOV.U32 R16, RZ, RZ, R2 ;  /* 0x000000ffff107224 */ /* 0x000fe400078e0002 */
[----:B------:R-:W-:Y:S01]  /*5a670*/  IMAD.MOV.U32 R17, RZ, RZ, R0 ;  /* 0x000000ffff117224 */ /* 0x000fe200078e0000 */
[----:B---3--:R-:W-:Y:S01]  /*5a680*/  HMMA.16816.F32.BF16 R8, R20, R8, R4 ;  /* 0x000000081408723c */ /* 0x008fe20000041804 */
[----:B------:R-:W3:Y:S04]  /*5a690*/  LDL.LU.64 R6, [R1+0x4260] ;  /* 0x0042600001067983 */ /* 0x000ee80000300a00 */
[----:B------:R-:W3:-:S14]  /*5a6a0*/  LDL.LU.64 R4, [R1+0x4258] ;  /* 0x0042580001047983 */ /* 0x000edc0000300a00 */
[----:B------:R0:W-:Y:S04]  /*5a6b0*/  STL.64 [R1+0x560], R8 ;  /* 0x0005600801007387 */ /* 0x0001e80000100a00 */
[----:B------:R-:W-:Y:S04]  /*5a6c0*/  STL.64 [R1+0x568], R10 ;  /* 0x0005680a01007387 */ /* 0x000fe80000100a00 */
[----:B0-----:R-:W4:Y:S01]  /*5a6d0*/  LDL.LU.64 R8, [R1+0x4250] ;  /* 0x0042500001087983 */ /* 0x001f220000300a00 */
[----:B---3--:R-:W-:Y:S03]  /*5a6e0*/  HMMA.16816.F32.BF16 R16, R20, R16, R4 ;  /* 0x000000101410723c */ /* 0x008fe60000041804 */
[----:B------:R-:W2:-:S15]  /*5a6f0*/  LDL.LU.64 R4, [R1+0x4248] ;  /* 0x0042480001047983 */ /* 0x000e9e0000300a00 */
[----:B------:R-:W-:Y:S01]  /*5a700*/  NOP ;  /* 0x0000000000007918 */ /* 0x000fe20000000000 */
[----:B------:R-:W-:Y:S04]  /*5a710*/  STL.64 [R1+0x550], R16 ;  /* 0x0005501001007387 */ /* 0x000fe80000100a00 */
[----:B------:R2:W-:Y:S02]  /*5a720*/  STL.64 [R1+0x558], R18 ;  /* 0x0005581201007387 */ /* 0x0005e40000100a00 */
[----:B--2---:R-:W-:Y:S01]  /*5a730*/  HMMA.16816.F32.BF16 R16, R20, R4, R24 ;  /* 0x000000041410723c */ /* 0x004fe20000041818 */
[----:B------:R-:W-:Y:S02]  /*5a740*/  IMAD.MOV.U32 R2, RZ, RZ, R4 ;  /* 0x000000ffff027224 */ /* 0x000fe400078e0004 */
[----:B------:R-:W-:-:S15]  /*5a750*/  IMAD.MOV.U32 R0, RZ, RZ, R5 ;  /* 0x000000ffff007224 */ /* 0x000fde00078e0005 */
[----:B------:R-:W-:Y:S01]  /*5a760*/  NOP ;  /* 0x0000000000007918 */ /* 0x000fe20000000000 */
[----:B------:R0:W-:Y:S04]  /*5a770*/  STL.64 [R1+0x540], R16 ;  /* 0x0005401001007387 */ /* 0x0001e80000100a00 */
[----:B------:R1:W-:Y:S04]  /*5a780*/  STL.64 [R1+0x548], R18 ;  /* 0x0005481201007387 */ /* 0x0003e80000100a00 */
[----:B0-----:R-:W2:Y:S04]  /*5a790*/  LDL.LU.64 R16, [R1+0x520] ;  /* 0x0005200001107983 */ /* 0x001ea80000300a00 */
[----:B-1----:R-:W2:Y:S04]  /*5a7a0*/  LDL.LU.64 R18, [R1+0x528] ;  /* 0x0005280001127983 */ /* 0x002ea80000300a00 */
[----:B------:R-:W3:Y:S04]  /*5a7b0*/  LDL.LU.64 R4, [R1+0x500] ;  /* 0x0005000001047983 */ /* 0x000ee80000300a00 */
[----:B------:R-:W3:Y:S04]  /*5a7c0*/  LDL.LU.64 R6, [R1+0x508] ;  /* 0x0005080001067983 */ /* 0x000ee80000300a00 */
[----:B------:R-:W2:Y:S01]  /*5a7d0*/  LDL.LU.64 R24, [R1+0x50] ;  /* 0x0000500001187983 */ /* 0x000ea20000300a00 */
[----:B----4-:R-:W-:Y:S01]  /*5a7e0*/  HMMA.16816.F32.BF16 R12, R20, R8, R12 ;  /* 0x00000008140c723c */ /* 0x010fe2000004180c */
[----:B------:R-:W-:-:S02]  /*5a7f0*/  IMAD.MOV.U32 R28, RZ, RZ, R8 ;  /* 0x000000ffff1c7224 */ /* 0x000fc400078e0008 */
[----:B------:R-:W-:Y:S01]  /*5a800*/  IMAD.MOV.U32 R3, RZ, RZ, R9 ;  /* 0x000000ffff037224 */ /* 0x000fe200078e0009 */
[----:B--2---:R0:W-:Y:S04]  /*5a810*/  STL.64 [R1+0x4218], R24 ;  /* 0x0042181801007387 */ /* 0x0041e80000100a00 */
[----:B0-----:R-:W2:Y:S04]  /*5a820*/  LDL.LU.64 R24, [R1+0x60] ;  /* 0x0000600001187983 */ /* 0x001ea80000300a00 */
[----:B------:R-:W-:Y:S04]  /*5a830*/  STL [R1+0x4084], R2 ;  /* 0x0040840201007387 */ /* 0x000fe80000100800 */
[----:B------:R-:W-:Y:S04]  /*5a840*/  STL [R1+0x4080], R0 ;  /* 0x0040800001007387 */ /* 0x000fe80000100800 */
[----:B------:R0:W-:Y:S04]  /*5a850*/  STL.64 [R1+0x530], R12 ;  /* 0x0005300c01007387 */ /* 0x0001e80000100a00 */
[----:B------:R-:W-:Y:S04]  /*5a860*/  STL.64 [R1+0x538], R14 ;  /* 0x0005380e01007387 */ /* 0x000fe80000100a00 */
[----:B0-----:R-:W4:Y:S04]  /*5a870*/  LDL.LU.64 R12, [R1+0x4240] ;  /* 0x00424000010c7983 */ /* 0x001f280000300a00 */
[----:B------:R-:W2:Y:S01]  /*5a880*/  LDL.LU.64 R8, [R1+0x40] ;  /* 0x0000400001087983 */ /* 0x000ea20000300a00 */
[----:B----4-:R-:W-:Y:S03]  /*5a890*/  HMMA.16816.F32.BF16 R16, R20, R12, R16 ;  /* 0x0000000c1410723c */ /* 0x010fe60000041810 */
[----:B--2---:R0:W-:Y:S01]  /*5a8a0*/  STL.64 [R1+0x4210], R8 ;  /* 0x0042100801007387 */ /* 0x0041e20000100a00 */
[----:B------:R-:W-:-:S03]  /*5a8b0*/  IMAD.MOV.U32 R29, RZ, RZ, R13 ;  /* 0x000000ffff1d7224 */ /* 0x000fc600078e000d */
[----:B0-----:R-:W2:Y:S04]  /*5a8c0*/  LDL.LU.64 R8, [R1+0x510] ;  /* 0x0005100001087983 */ /* 0x001ea80000300a00 */
[----:B------:R-:W2:Y:S04]  /*5a8d0*/  LDL.LU.64 R10, [R1+0x518] ;  /* 0x00051800010a7983 */ /* 0x000ea80000300a00 */
[----:B------:R-:W-:Y:S04]  /*5a8e0*/  STL [R1+0x408c], R3 ;  /* 0x00408c0301007387 */ /* 0x000fe80000100800 */
[----:B------:R-:W-:Y:S04]  /*5a8f0*/  STL [R1+0x4088], R28 ;  /* 0x0040881c01007387 */ /* 0x000fe80000100800 */
[----:B------:R0:W-:Y:S04]  /*5a900*/  STL.64 [R1+0x520], R16 ;  /* 0x0005201001007387 */ /* 0x0001e80000100a00 */
[----:B------:R-:W-:Y:S04]  /*5a910*/  STL.64 [R1+0x528], R18 ;  /* 0x0005281201007387 */ /* 0x000fe80000100a00 */
[----:B0-----:R-:W3:Y:S04]  /*5a920*/  LDL.LU.64 R16, [R1+0x4238] ;  /* 0x0042380001107983 */ /* 0x001ee80000300a00 */
[----:B------:R-:W2:Y:S04]  /*5a930*/  LDL.LU.64 R12, [R1+0x4230] ;  /* 0x00423000010c7983 */ /* 0x000ea80000300a00 */
[----:B------:R-:W-:Y:S01]  /*5a940*/  STL [R1+0x4090], R29 ;  /* 0x0040901d01007387 */ /* 0x000fe20000100800 */
[C---:B--2---:R-:W-:Y:S08]  /*5a950*/  HMMA.16816.F32.BF16 R8, R20.reuse, R12, R8 ;  /* 0x0000000c1408723c */ /* 0x044ff00000041808 */
[----:B---3--:R-:W-:Y:S01]  /*5a960*/  HMMA.16816.F32.BF16 R4, R20, R16, R4 ;  /* 0x000000101404723c */ /* 0x008fe20000041804 */
[----:B------:R-:W-:-:S02]  /*5a970*/  IMAD.MOV.U32 R2, RZ, RZ, R12 ;  /* 0x000000ffff027224 */ /* 0x000fc400078e000c */
[----:B------:R-:W-:-:S08]  /*5a980*/  IMAD.MOV.U32 R0, RZ, RZ, R13 ;  /* 0x000000ffff007224 */ /* 0x000fd000078e000d */
[----:B------:R0:W-:Y:S04]  /*5a990*/  STL.64 [R1+0x510], R8 ;  /* 0x0005100801007387 */ /* 0x0001e80000100a00 */
[----:B------:R1:W-:Y:S04]  /*5a9a0*/  STL.64 [R1+0x518], R10 ;  /* 0x0005180a01007387 */ /* 0x0003e80000100a00 */
[----:B------:R-:W-:Y:S04]  /*5a9b0*/  STL [R1+0x4098], R2 ;  /* 0x0040980201007387 */ /* 0x000fe80000100800 */
[----:B------:R-:W-:Y:S04]  /*5a9c0*/  STL [R1+0x4094], R0 ;  /* 0x0040940001007387 */ /* 0x000fe80000100800 */
[----:B------:R-:W-:Y:S04]  /*5a9d0*/  STL.64 [R1+0x500], R4 ;  /* 0x0005000401007387 */ /* 0x000fe80000100a00 */
[----:B------:R-:W-:Y:S04]  /*5a9e0*/  STL.64 [R1+0x508], R6 ;  /* 0x0005080601007387 */ /* 0x000fe80000100a00 */
[----:B0-----:R-:W2:Y:S04]  /*5a9f0*/  LDL.LU.64 R8, [R1+0x4e0] ;  /* 0x0004e00001087983 */ /* 0x001ea80000300a00 */
[----:B-1----:R-:W3:Y:S04]  /*5aa00*/  LDL.LU.64 R10, [R1+0x4e8] ;  /* 0x0004e800010a7983 */ /* 0x002ee80000300a00 */
[----:B---3--:R-:W-:Y:S04]  /*5aa10*/  STL.64 [R1+0x4228], R10 ;  /* 0x0042280a01007387 */ /* 0x008fe80000100a00 */
[----:B--2---:R0:W-:Y:S04]  /*5aa20*/  STL.64 [R1+0x4220], R8 ;  /* 0x0042200801007387 */ /* 0x0041e80000100a00 */
[----:B0-----:R-:W2:Y:S04]  /*5aa30*/  LDL.LU.64 R8, [R1+0x4f0] ;  /* 0x0004f00001087983 */ /* 0x001ea80000300a00 */
[----:B------:R-:W2:Y:S04]  /*5aa40*/  LDL.LU.64 R10, [R1+0x4f8] ;  /* 0x0004f800010a7983 */ /* 0x000ea80000300a00 */
[----:B------:R-:W3:Y:S04]  /*5aa50*/  LDL.LU.64 R12, [R1+0x30] ;  /* 0x00003000010c7983 */ /* 0x000ee80000300a00 */
[----:B------:R-:W4:Y:S01]  /*5aa60*/  LDL.LU.64 R4, [R1+0x10] ;  /* 0x0000100001047983 */ /* 0x000f220000300a00 */
[----:B------:R-:W-:-:S02]  /*5aa70*/  IMAD.MOV.U32 R3, RZ, RZ, R16 ;  /* 0x000000ffff037224 */ /* 0x000fc400078e0010 */
[----:B------:R-:W-:Y:S01]  /*5aa80*/  IMAD.MOV.U32 R28, RZ, RZ, R17 ;  /* 0x000000ffff1c7224 */ /* 0x000fe200078e0011 */
[----:B----4-:R0:W-:Y:S04]  /*5aa90*/  STL.64 [R1+0x41f8], R4 ;  /* 0x0041f80401007387 */ /* 0x0101e80000100a00 */
[----:B0-----:R-:W4:Y:S04]  /*5aaa0*/  LDL.LU.64 R4, [R1+0x20] ;  /* 0x0000200001047983 */ /* 0x001f280000300a00 */
[----:B------:R-:W3:Y:S01]  /*5aab0*/  LDL.LU.64 R16, [R1] ;  /* 0x0000000001107983 */ /* 0x000ee20000300a00 */
[----:B--2---:R-:W-:Y:S01]  /*5aac0*/  HMMA.16816.F32.BF16 R8, R20, R24, R8 ;  /* 0x000000181408723c */ /* 0x004fe20000041808 */
[----:B------:R-:W-:-:S02]  /*5aad0*/  IMAD.MOV.U32 R0, RZ, RZ, R24 ;  /* 0x000000ffff007224 */ /* 0x000fc400078e0018 */
[----:B------:R-:W-:Y:S01]  /*5aae0*/  IMAD.MOV.U32 R29, RZ, RZ, R25 ;  /* 0x000000ffff1d7224 */ /* 0x000fe200078e0019 */
[----:B---3--:R0:W-:Y:S04]  /*5aaf0*/  STL.64 [R1+0x41f0], R16 ;  /* 0x0041f01001007387 */ /* 0x0081e80000100a00 */
[----:B0-----:R-:W2:Y:S04]  /*5ab00*/  LDL.LU.64 R16, [R1+0x4d0] ;  /* 0x0004d00001107983 */ /* 0x001ea80000300a00 */
[----:B------:R-:W2:Y:S04]  /*5ab10*/  LDL.LU.64 R18, [R1+0x4d8] ;  /* 0x0004d80001127983 */ /* 0x000ea80000300a00 */
[----:B------:R-:W-:Y:S04]  /*5ab20*/  STL [R1+0x40a8], R3 ;  /* 0x0040a80301007387 */ /* 0x000fe80000100800 */
[----:B------:R-:W-:Y:S04]  /*5ab30*/  STL [R1+0x409c], R28 ;  /* 0x00409c1c01007387 */ /* 0x000fe80000100800 */
[----:B------:R-:W-:Y:S04]  /*5ab40*/  STL.64 [R1+0x4f0], R8 ;  /* 0x0004f00801007387 */ /* 0x000fe80000100a00 */
[----:B------:R0:W-:Y:S04]  /*5ab50*/  STL.64 [R1+0x4f8], R10 ;  /* 0x0004f80a01007387 */ /* 0x0001e80000100a00 */
[----:B0-----:R-:W3:Y:S04]  /*5ab60*/  LDL.LU.64 R10, [R1+0x4228] ;  /* 0x00422800010a7983 */ /* 0x001ee80000300a00 */
[----:B------:R-:W3:Y:S04]  /*5ab70*/  LDL.LU.64 R8, [R1+0x4220] ;  /* 0x0042200001087983 */ /* 0x000ee80000300a00 */
[----:B------:R-:W3:Y:S04]  /*5ab80*/  LDL.LU.64 R24, [R1+0x4218] ;  /* 0x0042180001187983 */ /* 0x000ee80000300a00 */
[----:B------:R-:W-:Y:S04]  /*5ab90*/  STL [R1+0x40f0], R29 ;  /* 0x0040f01d01007387 */ /* 0x000fe80000100800 */
[----:B------:R-:W-:Y:S01]  /*5aba0*/  STL [R1+0x40ac], R0 ;  /* 0x0040ac0001007387 */ /* 0x000fe20000100800 */
[----:B---3--:R-:W-:-:S15]  /*5abb0*/  HMMA.16816.F32.BF16 R8, R20, R24, R8 ;  /* 0x000000181408723c */ /* 0x008fde0000041808 */
[----:B------:R-:W-:-:S04]  /*5abc0*/  NOP ;  /* 0x0000000000007918 */ /* 0x000fc80000000000 */
[----:B------:R0:W-:Y:S04]  /*5abd0*/  STL.64 [R1+0x4e0], R8 ;  /* 0x0004e00801007387 */ /* 0x0001e80000100a00 */
[----:B------:R-:W-:Y:S04]  /*5abe0*/  STL.64 [R1+0x4e8], R10 ;  /* 0x0004e80a01007387 */ /* 0x000fe80000100a00 */
[----:B0-----:R-:W2:Y:S01]  /*5abf0*/  LDL.LU.64 R8, [R1+0x4210] ;  /* 0x0042100001087983 */ /* 0x001ea20000300a00 */
[----:B------:R-:W-:Y:S02]  /*5ac00*/  IMAD.MOV.U32 R2, RZ, RZ, R25 ;  /* 0x000000ffff027224 */ /* 0x000fe400078e0019 */
[----:B------:R-:W-:-:S02]  /*5ac10*/  IMAD.MOV.U32 R28, RZ, RZ, R24 ;  /* 0x000000ffff1c7224 */ /* 0x000fc400078e0018 */
[----:B------:R-:W3:Y:S04]  /*5ac20*/  LDL.LU.64 R24, [R1+0x4c0] ;  /* 0x0004c00001187983 */ /* 0x000ee80000300a00 */
[----:B------:R-:W3:Y:S04]  /*5ac30*/  LDL.LU.64 R26, [R1+0x4c8] ;  /* 0x0004c800011a7983 */ /* 0x000ee80000300a00 */
[----:B------:R-:W-:Y:S04]  /*5ac40*/  STL [R1+0x4120], R2 ;  /* 0x0041200201007387 */ /* 0x000fe80000100800 */
[----:B------:R-:W-:Y:S01]  /*5ac50*/  STL [R1+0x40f4], R28 ;  /* 0x0040f41c01007387 */ /* 0x000fe20000100800 */
[----:B--2---:R-:W-:-:S15]  /*5ac60*/  HMMA.16816.F32.BF16 R16, R20, R8, R16 ;  /* 0x000000081410723c */ /* 0x004fde0000041810 */
[----:B------:R-:W-:-:S04]  /*5ac70*/  NOP ;  /* 0x0000000000007918 */ /* 0x000fc80000000000 */
[----:B------:R0:W-:Y:S04]  /*5ac80*/  STL.64 [R1+0x4d0], R16 ;  /* 0x0004d01001007387 */ /* 0x0001e80000100a00 */
[----:B------:R1:W-:Y:S04]  /*5ac90*/  STL.64 [R1+0x4d8], R18 ;  /* 0x0004d81201007387 */ /* 0x0003e80000100a00 */
[----:B0-----:R-:W2:Y:S04]  /*5aca0*/  LDL.LU.64 R16, [R1+0x4a0] ;  /* 0x0004a00001107983 */ /* 0x001ea80000300a00 */
[----:B-1----:R-:W2:Y:S01]  /*5acb0*/  LDL.LU.64 R18, [R1+0x4a8] ;  /* 0x0004a80001127983 */ /* 0x002ea20000300a00 */
[----:B---3--:R-:W-:Y:S03]  /*5acc0*/  HMMA.16816.F32.BF16 R24, R20, R12, R24 ;  /* 0x0000000c1418723c */ /* 0x008fe60000041818 */
[----:B--2---:R-:W-:Y:S04]  /*5acd0*/  STL.64 [R1+0x4208], R18 ;  /* 0x0042081201007387 */ /* 0x004fe80000100a00 */
[----:B------:R0:W-:Y:S04]  /*5ace0*/  STL.64 [R1+0x4200], R16 ;  /* 0x0042001001007387 */ /* 0x0001e80000100a00 */
[----:B0-----:R-:W2:Y:S04]  /*5acf0*/  LDL.LU.64 R16, [R1+0x4b0] ;  /* 0x0004b00001107983 */ /* 0x001ea80000300a00 */
[----:B------:R-:W2:Y:S01]  /*5ad00*/  LDL.LU.64 R18, [R1+0x4b8] ;  /* 0x0004b80001127983 */ /* 0x000ea20000300a00 */
[----:B------:R-:W-:-:S02]  /*5ad10*/  IMAD.MOV.U32 R3, RZ, RZ, R9 ;  /* 0x000000ffff037224 */ /* 0x000fc400078e0009 */
[----:B------:R-:W-:Y:S02]  /*5ad20*/  IMAD.MOV.U32 R0, RZ, RZ, R8 ;  /* 0x000000ffff007224 */ /* 0x000fe400078e0008 */
[----:B------:R-:W3:Y:S04]  /*5ad30*/  LDL.LU.64 R8, [R1+0x490] ;  /* 0x0004900001087983 */ /* 0x000ee80000300a00 */
[----:B------:R-:W3:Y:S04]  /*5ad40*/  LDL.LU.64 R10, [R1+0x498] ;  /* 0x00049800010a7983 */ /* 0x000ee80000300a00 */
[----:B------:R-:W-:Y:S04]  /*5ad50*/  STL [R1+0x4128], R3 ;  /* 0x0041280301007387 */ /* 0x000fe80000100800 */
[----:B------:R-:W-:Y:S04]  /*5ad60*/  STL [R1+0x4124], R0 ;  /* 0x0041240001007387 */ /* 0x000fe80000100800 */
[----:B------:R0:W-:Y:S01]  /*5ad70*/  STL.64 [R1+0x4c0], R24 ;  /* 0x0004c01801007387 */ /* 0x0001e20000100a00 */
[----:B------:R-:W-:-:S02]  /*5ad80*/  IMAD.MOV.U32 R28, RZ, RZ, R12 ;  /* 0x000000ffff1c7224 */ /* 0x000fc400078e000c */
[----:B------:R-:W-:Y:S01]  /*5ad90*/  IMAD.MOV.U32 R29, RZ, RZ, R13 ;  /* 0x000000ffff1d7224 */ /* 0x000fe200078e000d */
[----:B------:R1:W-:Y:S04]  /*5ada0*/  STL.64 [R1+0x4c8], R26 ;  /* 0x0004c81a01007387 */ /* 0x0003e80000100a00 */
[----:B------:R-:W3:Y:S04]  /*5adb0*/  LDL.LU.64 R12, [R1+0x480] ;  /* 0x00048000010c7983 */ /* 0x000ee80000300a00 */
[----:B------:R-:W3:Y:S04]  /*5adc0*/  LDL.LU.64 R14, [R1+0x488] ;  /* 0x00048800010e7983 */ /* 0x000ee80000300a00 */
[----:B0-----:R-:W3:Y:S04]  /*5add0*/  LDL.LU.64 R24, [R1+0x470] ;  /* 0x0004700001187983 */ /* 0x001ee80000300a00 */
[----:B-1----:R-:W3:Y:S04]  /*5ade0*/  LDL.LU.64 R26, [R1+0x478] ;  /* 0x00047800011a7983 */ /* 0x002ee80000300a00 */
[----:B------:R-:W-:Y:S04]  /*5adf0*/  STL [R1+0x4168], R29 ;  /* 0x0041681d01007387 */ /* 0x000fe80000100800 */
[----:B------:R-:W-:Y:S01]  /*5ae00*/  STL [R1+0x412c], R28 ;  /* 0x00412c1c01007387 */ /* 0x000fe20000100800 */
[----:B----4-:R-:W-:-:S02]  /*5ae10*/  IMAD.MOV.U32 R0, RZ, RZ, R4 ;  /* 0x000000ffff007224 */ /* 0x010fc400078e0004 */
[----:B------:R-:W-:Y:S01]  /*5ae20*/  IMAD.MOV.U32 R2, RZ, RZ, R5 ;  /* 0x000000ffff027224 */ /* 0x000fe200078e0005 */
[----:B--2---:R-:W-:-:S15]  /*5ae30*/  HMMA.16816.F32.BF16 R16, R20, R4, R16 ;  /* 0x000000041410723c */ /* 0x004fde0000041810 */
[----:B------:R-:W-:-:S04]  /*5ae40*/  NOP ;  /* 0x0000000000007918 */ /* 0x000fc80000000000 */
[----:B------:R-:W-:Y:S04]  /*5ae50*/  STL.64 [R1+0x4b0], R16 ;  /* 0x0004b01001007387 */ /* 0x000fe80000100a00 */
[----:B------:R0:W-:Y:S04]  /*5ae60*/  STL.64 [R1+0x4b8], R18 ;  /* 0x0004b81201007387 */ /* 0x0001e80000100a00 */
[----:B0-----:R-:W2:Y:S04]  /*5ae70*/  LDL.LU.64 R18, [R1+0x4208] ;  /* 0x0042080001127983 */ /* 0x001ea80000300a00 */
[----:B------:R-:W2:Y:S04]  /*5ae80*/  LDL.LU.64 R16, [R1+0x4200] ;  /* 0x0042000001107983 */ /* 0x000ea80000300a00 */
[----:B------:R-:W2:Y:S04]  /*5ae90*/  LDL.LU.64 R4, [R1+0x41f8] ;  /* 0x0041f80001047983 */ /* 0x000ea80000300a00 */
        /* <DEDUP_REMOVED lines=9> */
[----:B------:R-:W4:Y:S01]  /*5af30*/  LDL.LU.64 R4, [R1+0x41e0] ;  /* 0x0041e00001047983 */ /* 0x000f220000300a00 */
        /* <DEDUP_REMOVED lines=9> */
[----:B------:R-:W2:Y:S02]  /*5afd0*/  LDL.LU.64 R16, [R1+0x41c0] ;  /* 0x0041c00001107983 */ /* 0x000ea40000300a00 */
[----:B--2---:R-:W-:-:S15]  /*5afe0*/  HMMA.16816.F32.BF16 R12, R20, R16, R12 ;  /* 0x00000010140c723c */ /* 0x004fde000004180c */
[----:B------:R-:W-:-:S04]  /*5aff0*/  NOP ;  /* 0x0000000000007918 */ /* 0x000fc80000000000 */
[----:B------:R-:W-:Y:S04]  /*5b000*/  STL.64 [R1+0x480], R12 ;  /* 0x0004800c01007387 */ /* 0x000fe80000100a00 */
[----:B------:R0:W-:Y:S04]  /*5b010*/  STL.64 [R1+0x488], R14 ;  /* 0x0004880e01007387 */ /* 0x0001e80000100a00 */
[----:B0-----:R-:W2:Y:S04]  /*5b020*/  LDL.LU.64 R14, [R1+0x41b8] ;  /* 0x0041b800010e7983 */ /* 0x001ea80000300a00 */
[----:B------:R-:W2:Y:S04]  /*5b030*/  LDL.LU.64 R12, [R1+0x41b0] ;  /* 0x0041b000010c7983 */ /* 0x000ea80000300a00 */
[----:B------:R-:W-:Y:S04]  /*5b040*/  STL.64 [R1+0x3f70], R18 ;  /* 0x003f701201007387 */ /* 0x000fe80000100a00 */
[----:B------:R0:W-:Y:S04]  /*5b050*/  STL.64 [R1+0x3f68], R16 ;  /* 0x003f681001007387 */ /* 0x0001e80000100a00 */
[----:B0-----:R-:W3:Y:S04]  /*5b060*/  LDL.LU.64 R16, [R1+0x460] ;  /* 0x0004600001107983 */ /* 0x001ee80000300a00 */
[----:B------:R-:W3:Y:S01]  /*5b070*/  LDL.LU.64 R18, [R1+0x468] ;  /* 0x0004680001127983 */ /* 0x000ee20000300a00 */
[----:B--2---:R-:W-:-:S15]  /*5b080*/  HMMA.16816.F32.BF16 R24, R20, R12, R24 ;  /* 0x0000000c1418723c */ /* 0x004fde0000041818 */
[----:B------:R-:W-:-:S04]  /*5b090*/  NOP ;  /* 0x0000000000007918 */ /* 0x000fc80000000000 */
[----:B------:R0:W-:Y:S04]  /*5b0a0*/  STL.64 [R1+0x470], R24 ;  /* 0x0004701801007387 */ /* 0x0001e80000100a00 */
[----:B------:R1:W-:Y:S04]  /*5b0b0*/  STL.64 [R1+0x478], R26 ;  /* 0x0004781a01007387 */ /* 0x0003e80000100a00 */
[----:B0-----:R-:W2:Y:S04]  /*5b0c0*/  LDL.LU.64 R24, [R1+0x3c0] ;  /* 0x0003c00001187983 */ /* 0x001ea80000300a00 */
[----:B-1----:R-:W2:Y:S04]  /*5b0d0*/  LDL.LU.64 R26, [R1+0x3c8] ;  /* 0x0003c800011a7983 */ /* 0x002ea80000300a00 */
[----:B------:R-:W-:Y:S04]  /*5b0e0*/  STL.64 [R1+0x3f60], R14 ;  /* 0x003f600e01007387 */ /* 0x000fe80000100a00 */
[----:B------:R4:W-:Y:S02]  /*5b0f0*/  STL.64 [R1+0x3f58], R12 ;  /* 0x003f580c01007387 */ /* 0x0009e40000100a00 */
[----:B----4-:R-:W-:-:S02]  /*5b100*/  IMAD.MOV.U32 R12, RZ, RZ, R4 ;  /* 0x000000ffff0c7224 */ /* 0x010fc400078e0004 */
[----:B------:R-:W-:Y:S01]  /*5b110*/  IMAD.MOV.U32 R13, RZ, RZ, R5 ;  /* 0x000000ffff0d7224 */ /* 0x000fe200078e0005 */
[----:B------:R-:W2:Y:S04]  /*5b120*/  LDL.LU R4, [R1+0x41ac] ;  /* 0x0041ac0001047983 */ /* 0x000ea80000300800 */
[----:B------:R-:W2:Y:S04]  /*5b130*/  LDL.LU R5, [R1+0x41a8] ;  /* 0x0041a80001057983 */ /* 0x000ea80000300800 */
[----:B------:R3:W-:Y:S02]  /*5b140*/  STL.64 [R1+0x4170], R12 ;  /* 0x0041700c01007387 */ /* 0x0007e40000100a00 */
[----:B---3--:R-:W-:-:S02]  /*5b150*/  IMAD.MOV.U32 R12, RZ, RZ, R11 ;  /* 0x000000ffff0c7224 */ /* 0x008fc400078e000b */
[----:B------:R-:W-:Y:S01]  /*5b160*/  IMAD.MOV.U32 R13, RZ, RZ, R10 ;  /* 0x000000ffff0d7224 */ /* 0x000fe200078e000a */
[----:B------:R-:W3:Y:S04]  /*5b170*/  LDL.LU R11, [R1+0x41a4] ;  /* 0x0041a400010b7983 */ /* 0x000ee80000300800 */
[----:B------:R-:W3:Y:S01]  /*5b180*/  LDL.LU R10, [R1+0x41a0] ;  /* 0x0041a000010a7983 */ /* 0x000ee20000300800 */
[----:B------:R-:W-:-:S15]  /*5b190*/  HMMA.16816.F32.BF16 R16, R20, R8, R16 ;  /* 0x000000081410723c */ /* 0x000fde0000041810 */
[----:B------:R-:W-:-:S04]  /*5b1a0*/  NOP ;  /* 0x0000000000007918 */ /* 0x000fc80000000000 */
[----:B------:R0:W-:Y:S04]  /*5b1b0*/  STL.64 [R1+0x460], R16 ;  /* 0x0004601001007387 */ /* 0x0001e80000100a00 */
[----:B------:R-:W-:Y:S01]  /*5b1c0*/  STL.64 [R1+0x468], R18 ;  /* 0x0004681201007387 */ /* 0x000fe20000100a00 */
[----:B0-----:R-:W-:Y:S02]  /*5b1d0*/  IMAD.MOV.U32 R16, RZ, RZ, R7 ;  /* 0x000000ffff107224 */ /* 0x001fe400078e0007 */
[----:B------:R-:W-:Y:S01]  /*5b1e0*/  IMAD.MOV.U32 R17, RZ, RZ, R6 ;  /* 0x000000ffff117224 */ /* 0x000fe200078e0006 */
[----:B------:R-:W4:Y:S04]  /*5b1f0*/  LDL.LU R7, [R1+0x419c] ;  /* 0x00419c0001077983 */ /* 0x000f280000300800 */
[----:B------:R-:W4:Y:S04]  /*5b200*/  LDL.LU R6, [R1+0x4198] ;  /* 0x0041980001067983 */ /* 0x000f280000300800 */
[----:B------:R0:W-:Y:S04]  /*5b210*/  STL.64 [R1+0x4178], R16 ;  /* 0x0041781001007387 */ /* 0x0001e80000100a00 */
[----:B0-----:R-:W4:Y:S04]  /*5b220*/  LDL.LU.64 R16, [R1+0x3b0] ;  /* 0x0003b00001107983 */ /* 0x001f280000300a00 */
[----:B------:R-:W4:Y:S01]  /*5b230*/  LDL.LU.64 R18, [R1+0x3b8] ;  /* 0x0003b80001127983 */ /* 0x000f220000300a00 */
[----:B--2---:R-:W-:Y:S03]  /*5b240*/  HMMA.16816.F32.BF16 R20, R20, R4, R24 ;  /* 0x000000041414723c */ /* 0x004fe60000041818 */
[----:B---3--:R-:W-:Y:S04]  /*5b250*/  STL.64 [R1+0x3f50], R10 ;  /* 0x003f500a01007387 */ /* 0x008fe80000100a00 */
[----:B------:R0:W-:Y:S04]  /*5b260*/  STL.64 [R1+0x3f48], R8 ;  /* 0x003f480801007387 */ /* 0x0001e80000100a00 */
[----:B0-----:R-:W2:Y:S04]  /*5b270*/  LDL.LU.64 R8, [R1+0x390] ;  /* 0x0003900001087983 */ /* 0x001ea80000300a00 */
[----:B------:R-:W2:Y:S04]  /*5b280*/  LDL.LU.64 R10, [R1+0x398] ;  /* 0x00039800010a7983 */ /* 0x000ea80000300a00 */
[----:B------:R-:W3:Y:S04]  /*5b290*/  LDL.LU.64 R26, [R1+0x4190] ;  /* 0x00419000011a7983 */ /* 0x000ee80000300a00 */
[----:B------:R-:W4:Y:S04]  /*5b2a0*/  LDL.LU.64 R24, [R1+0x4188] ;  /* 0x0041880001187983 */ /* 0x000f280000300a00 */
[----:B------:R3:W-:Y:S04]  /*5b2b0*/  STL.64 [R1+0x3c0], R20 ;  /* 0x0003c01401007387 */ /* 0x0007e80000100a00 */
[----:B------:R-:W-:Y:S01]  /*5b2c0*/  STL.64 [R1+0x3c8], R22 ;  /* 0x0003c81601007387 */ /* 0x000fe20000100a00 */
[----:B---3--:R-:W-:-:S03]  /*5b2d0*/  IMAD.MOV.U32 R20, RZ, RZ, R27 ;  /* 0x000000ffff147224 */ /* 0x008fc600078e001b */
[----:B------:R-:W4:Y:S04]  /*5b2e0*/  LDL.LU R27, [R1+0x4180] ;  /* 0x00418000011b7983 */ /* 0x000f280000300800 */
[----:B------:R-:W3:Y:S01]  /*5b2f0*/  LDL.LU R21, [R1+0x144] ;  /* 0x0001440001157983 */ /* 0x000ee20000300800 */
[C---:B----4-:R-:W-:Y:S03]  /*5b300*/  HMMA.16816.F32.BF16 R12, R24.reuse, R12, R16 ;  /* 0x0000000c180c723c */ /* 0x050fe60000041810 */
[----:B---3--:R0:W-:Y:S04]  /*5b310*/  STL.64 [R1+0x4130], R20 ;  /* 0x0041301401007387 */ /* 0x0081e80000100a00 */
[----:B0-----:R-:W3:Y:S04]  /*5b320*/  LDL.LU R20, [R1+0x1a0] ;  /* 0x0001a00001147983 */ /* 0x001ee80000300800 */
[----:B------:R-:W3:Y:S04]  /*5b330*/  LDL.LU R21, [R1+0x1a4] ;  /* 0x0001a40001157983 */ /* 0x000ee80000300800 */
[----:B------:R-:W-:Y:S04]  /*5b340*/  STL.64 [R1+0x3f40], R6 ;  /* 0x003f400601007387 */ /* 0x000fe80000100a00 */
[----:B------:R0:W-:Y:S04]  /*5b350*/  STL.64 [R1+0x3f38], R4 ;  /* 0x003f380401007387 */ /* 0x0001e80000100a00 */
[----:B0-----:R-:W3:Y:S04]  /*5b360*/  LDL.LU.64 R4, [R1+0x3a0] ;  /* 0x0003a00001047983 */ /* 0x001ee80000300a00 */
[----:B------:R-:W3:Y:S04]  /*5b370*/  LDL.LU.64 R6, [R1+0x3a8] ;  /* 0x0003a80001067983 */ /* 0x000ee80000300a00 */
[----:B------:R-:W4:Y:S04]  /*5b380*/  LDL.LU.64 R16, [R1+0x4178] ;  /* 0x0041780001107983 */ /* 0x000f280000300a00 */
[----:B------:R0:W-:Y:S04]  /*5b390*/  STL.64 [R1+0x3b0], R12 ;  /* 0x0003b00c01007387 */ /* 0x0001e80000100a00 */
[----:B------:R-:W-:Y:S04]  /*5b3a0*/  STL.64 [R1+0x3b8], R14 ;  /* 0x0003b80e01007387 */ /* 0x000fe80000100a00 */
[----:B0-----:R-:W2:Y:S01]  /*5b3b0*/  LDL.LU.64 R12, [R1+0x4170] ;  /* 0x00417000010c7983 */ /* 0x001ea20000300a00 */
[C---:B---3--:R-:W-:Y:S08]  /*5b3c0*/  HMMA.16816.F32.BF16 R20, R24.reuse, R20, R4 ;  /* 0x000000141814723c */ /* 0x048ff00000041804 */
[C---:B--2---:R-:W-:Y:S01]  /*5b3d0*/  HMMA.16816.F32.BF16 R4, R24.reuse, R12, R8 ;  /* 0x0000000c1804723c */ /* 0x044fe20000041808 */
[----:B------:R-:W4:Y:S10]  /*5b3e0*/  LDL.LU.64 R8, [R1+0x380] ;  /* 0x0003800001087983 */ /* 0x000f340000300a00 */
[----:B------:R0:W-:Y:S04]  /*5b3f0*/  STL.64 [R1+0x3a0], R20 ;  /* 0x0003a01401007387 */ /* 0x0001e80000100a00 */
[----:B------:R1:W-:Y:S04]  /*5b400*/  STL.64 [R1+0x3a8], R22 ;  /* 0x0003a81601007387 */ /* 0x0003e80000100a00 */
[----:B------:R-:W4:Y:S04]  /*5b410*/  LDL.LU.64 R10, [R1+0x388] ;  /* 0x00038800010a7983 */ /* 0x000f280000300a00 */
[----:B------:R-:W-:Y:S04]  /*5b420*/  STL.64 [R1+0x390], R4 ;  /* 0x0003900401007387 */ /* 0x000fe80000100a00 */
[----:B------:R-:W-:Y:S04]  /*5b430*/  STL.64 [R1+0x398], R6 ;  /* 0x0003980601007387 */ /* 0x000fe80000100a00 */
[----:B------:R-:W2:Y:S04]  /*5b440*/  LDL.LU R12, [R1+0xc0] ;  /* 0x0000c000010c7983 */ /* 0x000ea80000300800 */
[----:B------:R-:W2:Y:S04]  /*5b450*/  LDL.LU R13, [R1+0xc4] ;  /* 0x0000c400010d7983 */ /* 0x000ea80000300800 */
[----:B0-----:R-:W3:Y:S04]  /*5b460*/  LDL.LU.64 R20, [R1+0x350] ;  /* 0x0003500001147983 */ /* 0x001ee80000300a00 */
[----:B-1----:R-:W2:Y:S04]  /*5b470*/  LDL.LU.64 R22, [R1+0x358] ;  /* 0x0003580001167983 */ /* 0x002ea80000300a00 */
[----:B--2---:R-:W-:Y:S04]  /*5b480*/  STL.64 [R1+0x4140], R22 ;  /* 0x0041401601007387 */ /* 0x004fe80000100a00 */
[----:B---3--:R0:W-:Y:S04]  /*5b490*/  STL.64 [R1+0x4138], R20 ;  /* 0x0041381401007387 */ /* 0x0081e80000100a00 */
[----:B0-----:R-:W2:Y:S04]  /*5b4a0*/  LDL.LU.64 R20, [R1+0x360] ;  /* 0x0003600001147983 */ /* 0x001ea80000300a00 */
[----:B------:R-:W3:Y:S01]  /*5b4b0*/  LDL.LU.64 R22, [R1+0x368] ;  /* 0x0003680001167983 */ /* 0x000ee20000300a00 */
[----:B----4-:R-:W-:Y:S03]  /*5b4c0*/  HMMA.16816.F32.BF16 R16, R24, R16, R8 ;  /* 0x000000101810723c */ /* 0x010fe60000041808 */
[----:B---3--:R-:W-:Y:S04]  /*5b4d0*/  STL.64 [R1+0x4150], R22 ;  /* 0x0041501601007387 */ /* 0x008fe80000100a00 */
[----:B--2---:R0:W-:Y:S04]  /*5b4e0*/  STL.64 [R1+0x4148], R20 ;  /* 0x0041481401007387 */ /* 0x0041e80000100a00 */
[----:B0-----:R-:W2:Y:S04]  /*5b4f0*/  LDL.LU R20, [R1+0x170] ;  /* 0x0001700001147983 */ /* 0x001ea80000300800 */
[----:B------:R-:W2:Y:S04]  /*5b500*/  LDL.LU R21, [R1+0x174] ;  /* 0x0001740001157983 */ /* 0x000ea80000300800 */
[----:B------:R-:W3:Y:S04]  /*5b510*/  LDL.LU.64 R4, [R1+0x340] ;  /* 0x0003400001047983 */ /* 0x000ee80000300a00 */
[----:B------:R-:W4:Y:S04]  /*5b520*/  LDL.LU.64 R6, [R1+0x348] ;  /* 0x0003480001067983 */ /* 0x000f280000300a00 */
[----:B----4-:R-:W-:Y:S04]  /*5b530*/  STL.64 [R1+0x4160], R6 ;  /* 0x0041600601007387 */ /* 0x010fe80000100a00 */
[----:B---3--:R0:W-:Y:S04]  /*5b540*/  STL.64 [R1+0x4158], R4 ;  /* 0x0041580401007387 */ /* 0x0081e80000100a00 */
[----:B0-----:R-:W2:Y:S04]  /*5b550*/  LDL.LU.64 R4, [R1+0x370] ;  /* 0x0003700001047983 */ /* 0x001ea80000300a00 */
[----:B------:R-:W2:Y:S04]  /*5b560*/  LDL.LU.64 R6, [R1+0x378] ;  /* 0x0003780001067983 */ /* 0x000ea80000300a00 */
[----:B------:R0:W-:Y:S04]  /*5b570*/  STL.64 [R1+0x40a0], R12 ;  /* 0x0040a00c01007387 */ /* 0x0001e80000100a00 */
[----:B0-----:R-:W3:Y:S04]  /*5b580*/  LDL.LU R12, [R1+0x160] ;  /* 0x00016000010c7983 */ /* 0x001ee80000300800 */
[----:B------:R-:W3:Y:S04]  /*5b590*/  LDL.LU R13, [R1+0x164] ;  /* 0x00016400010d7983 */ /* 0x000ee80000300800 */
[----:B------:R-:W4:Y:S04]  /*5b5a0*/  LDL.LU R8, [R1+0xd0] ;  /* 0x0000d00001087983 */ /* 0x000f280000300800 */
[----:B------:R0:W-:Y:S04]  /*5b5b0*/  STL.64 [R1+0x380], R16 ;  /* 0x0003801001007387 */ /* 0x0001e80000100a00 */
[----:B------:R-:W-:Y:S04]  /*5b5c0*/  STL.64 [R1+0x388], R18 ;  /* 0x0003881201007387 */ /* 0x000fe80000100a00 */
[----:B------:R-:W4:Y:S01]  /*5b5d0*/  LDL.LU R9, [R1+0xd4] ;  /* 0x0000d40001097983 */ /* 0x000f220000300800 */
[----:B0-----:R-:W-:-:S02]  /*5b5e0*/  IMAD.MOV.U32 R16, RZ, RZ, R0 ;  /* 0x000000ffff107224 */ /* 0x001fc400078e0000 */
[----:B------:R-:W-:Y:S01]  /*5b5f0*/  IMAD.MOV.U32 R17, RZ, RZ, R29 ;  /* 0x000000ffff117224 */ /* 0x000fe200078e001d */
[C---:B--2---:R-:W-:Y:S01]  /*5b600*/  HMMA.16816.F32.BF16 R20, R24.reuse, R20, R4 ;  /* 0x000000141814723c */ /* 0x044fe20000041804 */
[----:B----4-:R0:W-:Y:S04]  /*5b610*/  STL.64 [R1+0x40b0], R8 ;  /* 0x0040b00801007387 */ /* 0x0101e80000100a00 */
[----:B0-----:R-:W2:Y:S04]  /*5b620*/  LDL.LU R8, [R1+0x150] ;  /* 0x0001500001087983 */ /* 0x001ea80000300800 */
[----:B------:R-:W2:Y:S04]  /*5b630*/  LDL.LU R9, [R1+0x154] ;  /* 0x0001540001097983 */ /* 0x000ea80000300800 */
[----:B------:R-:W4:Y:S04]  /*5b640*/  LDL.LU R0, [R1+0x416c] ;  /* 0x00416c0001007983 */ /* 0x000f280000300800 */
[----:B------:R-:W2:Y:S04]  /*5b650*/  LDL.LU R29, [R1+0x4168] ;  /* 0x00416800011d7983 */ /* 0x000ea80000300800 */
[----:B------:R-:W-:Y:S04]  /*5b660*/  STL.64 [R1+0x3f88], R16 ;  /* 0x003f881001007387 */ /* 0x000fe80000100a00 */
[----:B------:R-:W2:Y:S04]  /*5b670*/  LDL.LU.64 R6, [R1+0x4160] ;  /* 0x0041600001067983 */ /* 0x000ea80000300a00 */
[----:B------:R-:W2:Y:S04]  /*5b680*/  LDL.LU.64 R4, [R1+0x4158] ;  /* 0x0041580001047983 */ /* 0x000ea80000300a00 */
[----:B------:R-:W-:Y:S04]  /*5b690*/  STL.64 [R1+0x370], R20 ;  /* 0x0003701401007387 */ /* 0x000fe80000100a00 */
[----:B------:R0:W-:Y:S04]  /*5b6a0*/  STL.64 [R1+0x378], R22 ;  /* 0x0003781601007387 */ /* 0x0001e80000100a00 */
[----:B0-----:R-:W3:Y:S04]  /*5b6b0*/  LDL.LU.64 R22, [R1+0x4150] ;  /* 0x0041500001167983 */ /* 0x001ee80000300a00 */
[----:B------:R-:W3:Y:S02]  /*5b6c0*/  LDL.LU.64 R20, [R1+0x4148] ;  /* 0x0041480001147983 */ /* 0x000ee40000300a00 */
[----:B---3--:R-:W-:Y:S02]  /*5b6d0*/  HMMA.16816.F32.BF16 R12, R24, R12, R20 ;  /* 0x0000000c180c723c */ /* 0x008fe40000041814 */
[----:B------:R-:W2:Y:S04]  /*5b6e0*/  LDL.LU.64 R22, [R1+0x4140] ;  /* 0x0041400001167983 */ /* 0x000ea80000300a00 */
[----:B------:R-:W2:-:S13]  /*5b6f0*/  LDL.LU.64 R20, [R1+0x4138] ;  /* 0x0041380001147983 */ /* 0x000e9a0000300a00 */
[----:B------:R-:W-:Y:S04]  /*5b700*/  STL.64 [R1+0x360], R12 ;  /* 0x0003600c01007387 */ /* 0x000fe80000100a00 */
[----:B------:R-:W-:Y:S01]  /*5b710*/  STL.64 [R1+0x368], R14 ;  /* 0x0003680e01007387 */ /* 0x000fe20000100a00 */
[----:B--2---:R-:W-:Y:S03]  /*5b720*/  HMMA.16816.F32.BF16 R8, R24, R8, R20 ;  /* 0x000000081808723c */ /* 0x004fe60000041814 */
[----:B------:R-:W2:Y:S01]  /*5b730*/  LDL.LU.64 R20, [R1+0x4130] ;  /* 0x0041300001147983 */ /* 0x000ea20000300a00 */
[----:B------:R-:W-:Y:S02]  /*5b740*/  IMAD.MOV.U32 R16, RZ, RZ, R28 ;  /* 0x000000ffff107224 */ /* 0x000fe400078e001c */
[----:B------:R-:W-:Y:S01]  /*5b750*/  IMAD.MOV.U32 R17, RZ, RZ, R3 ;  /* 0x000000ffff117224 */ /* 0x000fe200078e0003 */
[----:B------:R-:W3:-:S12]  /*5b760*/  LDL.LU R28, [R1+0x412c] ;  /* 0x00412c00011c7983 */ /* 0x000ed80000300800 */
[----:B------:R-:W-:Y:S04]  /*5b770*/  STL.64 [R1+0x350], R8 ;  /* 0x0003500801007387 */ /* 0x000fe80000100a00 */
[----:B------:R-:W-:Y:S04]  /*5b780*/  STL.64 [R1+0x358], R10 ;  /* 0x0003580a01007387 */ /* 0x000fe80000100a00 */
[----:B------:R-:W3:Y:S04]  /*5b790*/  LDL.LU R3, [R1+0x4128] ;  /* 0x0041280001037983 */ /* 0x000ee80000300800 */
[----:B------:R4:W-:Y:S02]  /*5b7a0*/  STL.64 [R1+0x3fa0], R16 ;  /* 0x003fa01001007387 */ /* 0x0009e40000100a00 */
[----:B----4-:R-:W-:-:S02]  /*5b7b0*/  IMAD.MOV.U32 R16, RZ, RZ, R0 ;  /* 0x000000ffff107224 */ /* 0x010fc400078e0000 */
[----:B------:R-:W-:Y:S01]  /*5b7c0*/  IMAD.MOV.U32 R17, RZ, RZ, R2 ;  /* 0x000000ffff117224 */ /* 0x000fe200078e0002 */
[----:B--2---:R-:W-:-:S15]  /*5b7d0*/  HMMA.16816.F32.BF16 R4, R24, R20, R4 ;  /* 0x000000141804723c */ /* 0x004fde0000041804 */
[----:B------:R-:W-:-:S04]  /*5b7e0*/  NOP ;  /* 0x0000000000007918 */ /* 0x000fc80000000000 */
[----:B------:R-:W-:Y:S04]  /*5b7f0*/  STL.64 [R1+0x340], R4 ;  /* 0x0003400401007387 */ /* 0x000fe80000100a00 */
[----:B------:R-:W-:Y:S04]  /*5b800*/  STL.64 [R1+0x348], R6 ;  /* 0x0003480601007387 */ /* 0x000fe80000100a00 */
[----:B------:R-:W2:Y:S04]  /*5b810*/  LDL.LU R0, [R1+0x4124] ;  /* 0x0041240001007983 */ /* 0x000ea80000300800 */
[----:B------:R-:W4:Y:S04]  /*5b820*/  LDL.LU R2, [R1+0x4120] ;  /* 0x0041200001027983 */ /* 0x000f280000300800 */
[----:B------:R-:W2:Y:S04]  /*5b830*/  LDL.LU.64 R8, [R1+0x2f0] ;  /* 0x0002f00001087983 */ /* 0x000ea80000300a00 */
[----:B------:R-:W2:Y:S04]  /*5b840*/  LDL.LU.64 R10, [R1+0x2f8] ;  /* 0x0002f800010a7983 */ /* 0x000ea80000300a00 */
[----:B--2---:R-:W-:Y:S04]  /*5b850*/  STL.64 [R1+0x40c0], R10 ;  /* 0x0040c00a01007387 */ /* 0x004fe80000100a00 */
[----:B------:R0:W-:Y:S04]  /*5b860*/  STL.64 [R1+0x40b8], R8 ;  /* 0x0040b80801007387 */ /* 0x0001e80000100a00 */
[----:B0-----:R-:W2:Y:S04]  /*5b870*/  LDL.LU R8, [R1+0x100] ;  /* 0x0001000001087983 */ /* 0x001ea80000300800 */
[----:B------:R-:W2:Y:S04]  /*5b880*/  LDL.LU R9, [R1+0x104] ;  /* 0x0001040001097983 */ /* 0x000ea80000300800 */
[----:B--2---:R0:W-:Y:S04]  /*5b890*/  STL.64 [R1+0x40d8], R8 ;  /* 0x0040d80801007387 */ /* 0x0041e80000100a00 */
[----:B0-----:R-:W2:Y:S04]  /*5b8a0*/  LDL.LU R8, [R1+0x110] ;  /* 0x0001100001087983 */ /* 0x001ea80000300800 */
[----:B------:R-:W2:Y:S01]  /*5b8b0*/  LDL.LU R9, [R1+0x114] ;  /* 0x0001140001097983 */ /* 0x000ea20000300800 */
[----:B------:R-:W0:Y:S03]  /*5b8c0*/  S2R R18, SR_TID.X ;  /* 0x0000000000127919 */ /* 0x000e260000002100 */
[----:B--2---:R1:W-:Y:S04]  /*5b8d0*/  STL.64 [R1+0x40f8], R8 ;  /* 0x0040f80801007387 */ /* 0x0043e80000100a00 */
[----:B-1----:R-:W2:Y:S04]  /*5b8e0*/  LDL.LU.64 R8, [R1+0x320] ;  /* 0x0003200001087983 */ /* 0x002ea80000300a00 */
[----:B------:R-:W2:Y:S01]  /*5b8f0*/  LDL.LU.64 R10, [R1+0x328] ;  /* 0x00032800010a7983 */ /* 0x000ea20000300a00 */
[C---:B0-----:R-:W-:Y:S01]  /*5b900*/  LOP3.LUT R19, R18.reuse, 0x7, RZ, 0xc0, !PT ;  /* 0x0000000712137812 */ /* 0x041fe200078ec0ff */
[----:B------:R-:W-:-:S04]  /*5b910*/  IMAD.SHL.U32 R15, R18, 0x2, RZ ;  /* 0x00000002120f7824 */ /* 0x000fc800078e00ff */
[----:B------:R-:W-:-:S05]  /*5b920*/  IMAD R19, R19, 0x90, RZ ;  /* 0x0000009013137824 */ /* 0x000fca00078e02ff */
[----:B------:R-:W-:Y:S01]  /*5b930*/  LOP3.LUT R19, R19, 0x10, R15, 0x78, !PT ;  /* 0x0000001013137812 */ /* 0x000fe200078e780f */
[----:B--2---:R-:W-:Y:S04]  /*5b940*/  STL.64 [R1+0x4108], R10 ;  /* 0x0041080a01007387 */ /* 0x004fe80000100a00 */
[----:B------:R0:W-:Y:S04]  /*5b950*/  STL.64 [R1+0x4100], R8 ;  /* 0x0041000801007387 */ /* 0x0001e80000100a00 */
[----:B0-----:R-:W2:Y:S04]  /*5b960*/  LDL.LU R8, [R1+0x130] ;  /* 0x0001300001087983 */ /* 0x001ea80000300800 */
[----:B------:R-:W2:Y:S04]  /*5b970*/  LDL.LU R9, [R1+0x134] ;  /* 0x0001340001097983 */ /* 0x000ea80000300800 */
        /* <DEDUP_REMOVED lines=9> */
[----:B------:R-:W2:Y:S01]  /*5ba10*/  LDL.LU.64 R14, [R1+0x318] ;  /* 0x00031800010e7983 */ /* 0x000ea20000300a00 */
[----:B------:R-:W-:-:S05]  /*5ba20*/  IMAD.SHL.U32 R18, R18, 0x40, RZ ;  /* 0x0000004012127824 */ /* 0x000fca00078e00ff */
[----:B------:R-:W-:-:S05]  /*5ba30*/  LOP3.LUT R19, R19, 0x400, R18, 0xf8, !PT ;  /* 0x0000040013137812 */ /* 0x000fca00078ef812 */
[----:B------:R-:W0:Y:S04]  /*5ba40*/  LDSM.16.MT88.4 R20, [R19+UR5+0x10800] ;  /* 0x010800051314783b */ /* 0x000e280008004200 */
[----:B--2---:R-:W-:Y:S04]  /*5ba50*/  STL.64 [R1+0x4118], R14 ;  /* 0x0041180e01007387 */ /* 0x004fe80000100a00 */
[----:B------:R1:W-:Y:S04]  /*5ba60*/  STL.64 [R1+0x4110], R12 ;  /* 0x0041100c01007387 */ /* 0x0003e80000100a00 */
[----:B-1----:R-:W2:Y:S04]  /*5ba70*/  LDL.LU.64 R12, [R1+0x330] ;  /* 0x00033000010c7983 */ /* 0x002ea80000300a00 */
[----:B------:R-:W2:Y:S04]  /*5ba80*/  LDL.LU.64 R14, [R1+0x338] ;  /* 0x00033800010e7983 */ /* 0x000ea80000300a00 */
[----:B------:R-:W3:Y:S04]  /*5ba90*/  LDL.LU.64 R4, [R1+0x2c0] ;  /* 0x0002c00001047983 */ /* 0x000ee80000300a00 */
[----:B------:R-:W3:Y:S04]  /*5baa0*/  LDL.LU.64 R6, [R1+0x2c8] ;  /* 0x0002c80001067983 */ /* 0x000ee80000300a00 */
[----:B------:R1:W-:Y:S04]  /*5bab0*/  STL.64 [R1+0x3fb8], R16 ;  /* 0x003fb81001007387 */ /* 0x0003e80000100a00 */
[----:B-1----:R-:W3:Y:S04]  /*5bac0*/  LDL.LU R16, [R1+0x120] ;  /* 0x0001200001107983 */ /* 0x002ee80000300800 */
[----:B------:R-:W3:Y:S04]  /*5bad0*/  LDL.LU R17, [R1+0x124] ;  /* 0x0001240001117983 */ /* 0x000ee80000300800 */
[----:B0-----:R-:W-:Y:S04]  /*5bae0*/  STL.64 [R1+0x3f80], R22 ;  /* 0x003f801601007387 */ /* 0x001fe80000100a00 */
[----:B------:R0:W-:Y:S04]  /*5baf0*/  STL.64 [R1+0x3f78], R20 ;  /* 0x003f781401007387 */ /* 0x0001e80000100a00 */
[----:B0-----:R-:W3:Y:S04]  /*5bb00*/  LDL.LU.64 R20, [R1+0x2d0] ;  /* 0x0002d00001147983 */ /* 0x001ee80000300a00 */
[----:B------:R-:W3:Y:S01]  /*5bb10*/  LDL.LU.64 R22, [R1+0x2d8] ;  /* 0x0002d80001167983 */ /* 0x000ee20000300a00 */
[----:B--2---:R-:W-:Y:S03]  /*5bb20*/  HMMA.16816.F32.BF16 R8, R24, R8, R12 ;  /* 0x000000081808723c */ /* 0x004fe6000004180c */
[----:B------:R-:W2:Y:S04]  /*5bb30*/  LDL.LU.64 R14, [R1+0x4118] ;  /* 0x00411800010e7983 */ /* 0x000ea80000300a00 */
[----:B------:R-:W2:-:S12]  /*5bb40*/  LDL.LU.64 R12, [R1+0x4110] ;  /* 0x00411000010c7983 */ /* 0x000e980000300a00 */
[----:B------:R-:W-:Y:S04]  /*5bb50*/  STL.64 [R1+0x330], R8 ;  /* 0x0003300801007387 */ /* 0x000fe80000100a00 */
[----:B------:R0:W-:Y:S04]  /*5bb60*/  STL.64 [R1+0x338], R10 ;  /* 0x0003380a01007387 */ /* 0x0001e80000100a00 */
[----:B0-----:R-:W3:Y:S04]  /*5bb70*/  LDL.LU.64 R10, [R1+0x4108] ;  /* 0x00410800010a7983 */ /* 0x001ee80000300a00 */
[----:B------:R-:W3:Y:S02]  /*5bb80*/  LDL.LU.64 R8, [R1+0x4100] ;  /* 0x0041000001087983 */ /* 0x000ee40000300a00 */
[----:B---3--:R-:W-:Y:S02]  /*5bb90*/  HMMA.16816.F32.BF16 R16, R24, R16, R8 ;  /* 0x000000101810723c */ /* 0x008fe40000041808 */
[----:B------:R-:W2:-:S15]  /*5bba0*/  LDL.LU.64 R8, [R1+0x40f8] ;  /* 0x0040f80001087983 */ /* 0x000e9e0000300a00 */
[----:B------:R-:W-:Y:S02]  /*5bbb0*/  NOP ;  /* 0x0000000000007918 */ /* 0x000fe40000000000 */
[----:B------:R0:W-:Y:S04]  /*5bbc0*/  STL.64 [R1+0x320], R16 ;  /* 0x0003201001007387 */ /* 0x0001e80000100a00 */
[----:B------:R-:W-:Y:S01]  /*5bbd0*/  STL.64 [R1+0x328], R18 ;  /* 0x0003281201007387 */ /* 0x000fe20000100a00 */
[----:B0-----:R-:W-:Y:S02]  /*5bbe0*/  IMAD.MOV.U32 R16, RZ, RZ, R28 ;  /* 0x000000ffff107224 */ /* 0x001fe400078e001c */
[----:B------:R-:W-:Y:S01]  /*5bbf0*/  IMAD.MOV.U32 R17, RZ, RZ, R29 ;  /* 0x000000ffff117224 */ /* 0x000fe200078e001d */
[----:B------:R-:W3:Y:S04]  /*5bc00*/  LDL.LU R28, [R1+0x40f4] ;  /* 0x0040f400011c7983 */ /* 0x000ee80000300800 */
[----:B------:R-:W3:Y:S04]  /*5bc10*/  LDL.LU R29, [R1+0x40f0] ;  /* 0x0040f000011d7983 */ /* 0x000ee80000300800 */
[----:B------:R0:W-:Y:S04]  /*5bc20*/  STL.64 [R1+0x3fd0], R16 ;  /* 0x003fd01001007387 */ /* 0x0001e80000100a00 */
[----:B0-----:R-:W3:Y:S04]  /*5bc30*/  LDL.LU R16, [R1+0xf0] ;  /* 0x0000f00001107983 */ /* 0x001ee80000300800 */
[----:B------:R-:W3:Y:S01]  /*5bc40*/  LDL.LU R17, [R1+0xf4] ;  /* 0x0000f40001117983 */ /* 0x000ee20000300800 */
        /* <DEDUP_REMOVED lines=11> */
[----:B0-----:R-:W3:Y:S04]  /*5bd00*/  LDL.LU.64 R10, [R1+0x40c0] ;  /* 0x0040c000010a7983 */ /* 0x001ee80000300a00 */
[----:B------:R-:W3:Y:S02]  /*5bd10*/  LDL.LU.64 R8, [R1+0x40b8] ;  /* 0x0040b80001087983 */ /* 0x000ee40000300a00 */
[----:B---3--:R-:W-:Y:S02]  /*5bd20*/  HMMA.16816.F32.BF16 R16, R24, R16, R8 ;  /* 0x000000101810723c */ /* 0x008fe40000041808 */
[----:B------:R-:W3:-:S15]  /*5bd30*/  LDL.LU.64 R8, [R1+0x40b0] ;  /* 0x0040b00001087983 */ /* 0x000ede0000300a00 */
[----:B------:R-:W-:Y:S02]  /*5bd40*/  NOP ;  /* 0x0000000000007918 */ /* 0x000fe40000000000 */
[----:B------:R0:W-:Y:S04]  /*5bd50*/  STL.64 [R1+0x2f0], R16 ;  /* 0x0002f01001007387 */ /* 0x0001e80000100a00 */
[----:B------:R-:W-:Y:S01]  /*5bd60*/  STL.64 [R1+0x2f8], R18 ;  /* 0x0002f81201007387 */ /* 0x000fe20000100a00 */
[----:B0-----:R-:W-:Y:S02]  /*5bd70*/  IMAD.MOV.U32 R16, RZ, RZ, R0 ;  /* 0x000000ffff107224 */ /* 0x001fe400078e0000 */
[----:B------:R-:W-:Y:S01]  /*5bd80*/  IMAD.MOV.U32 R17, RZ, RZ, R3 ;  /* 0x000000ffff117224 */ /* 0x000fe200078e0003 */
[----:B------:R-:W2:Y:S04]  /*5bd90*/  LDL.LU R0, [R1+0x40ac] ;  /* 0x0040ac0001007983 */ /* 0x000ea80000300800 */
[----:B------:R-:W2:Y:S04]  /*5bda0*/  LDL.LU R3, [R1+0x40a8] ;  /* 0x0040a80001037983 */ /* 0x000ea80000300800 */
[----:B------:R0:W-:Y:S04]  /*5bdb0*/  STL.64 [R1+0x3fe8], R16 ;  /* 0x003fe81001007387 */ /* 0x0001e80000100a00 */
[----:B0-----:R-:W2:Y:S04]  /*5bdc0*/  LDL.LU R16, [R1+0xe0] ;  /* 0x0000e00001107983 */ /* 0x001ea80000300800 */
[----:B------:R-:W2:Y:S02]  /*5bdd0*/  LDL.LU R17, [R1+0xe4] ;  /* 0x0000e40001117983 */ /* 0x000ea40000300800 */
[C---:B--2---:R-:W-:Y:S02]  /*5bde0*/  HMMA.16816.F32.BF16 R16, R24.reuse, R16, R12 ;  /* 0x000000101810723c */ /* 0x044fe4000004180c */
[----:B------:R-:W2:Y:S06]  /*5bdf0*/  LDL.LU.64 R12, [R1+0x40a0] ;  /* 0x0040a000010c7983 */ /* 0x000eac0000300a00 */
[----:B---3--:R-:W-:Y:S11]  /*5be00*/  HMMA.16816.F32.BF16 R8, R24, R8, R20 ;  /* 0x000000081808723c */ /* 0x008ff60000041814 */
[----:B------:R0:W-:Y:S04]  /*5be10*/  STL.64 [R1+0x2e0], R16 ;  /* 0x0002e01001007387 */ /* 0x0001e80000100a00 */
[----:B------:R-:W-:Y:S04]  /*5be20*/  STL.64 [R1+0x2e8], R18 ;  /* 0x0002e81201007387 */ /* 0x000fe80000100a00 */
[----:B------:R-:W-:Y:S04]  /*5be30*/  STL.64 [R1+0x2d0], R8 ;  /* 0x0002d00801007387 */ /* 0x000fe80000100a00 */
[----:B------:R-:W-:Y:S01]  /*5be40*/  STL.64 [R1+0x2d8], R10 ;  /* 0x0002d80a01007387 */ /* 0x000fe20000100a00 */
[----:B0-----:R-:W-:-:S02]  /*5be50*/  IMAD.MOV.U32 R16, RZ, RZ, R28 ;  /* 0x000000ffff107224 */ /* 0x001fc400078e001c */
[----:B----4-:R-:W-:Y:S01]  /*5be60*/  IMAD.MOV.U32 R17, RZ, RZ, R2 ;  /* 0x000000ffff117224 */ /* 0x010fe200078e0002 */
[----:B------:R-:W3:Y:S01]  /*5be70*/  LDL.LU R28, [R1+0x409c] ;  /* 0x00409c00011c7983 */ /* 0x000ee20000300800 */
[----:B--2---:R-:W-:-:S15]  /*5be80*/  HMMA.16816.F32.BF16 R4, R24, R12, R4 ;  /* 0x0000000c1804723c */ /* 0x004fde0000041804 */
[----:B------:R-:W-:-:S04]  /*5be90*/  NOP ;  /* 0x0000000000007918 */ /* 0x000fc80000000000 */
[----:B------:R-:W-:Y:S04]  /*5bea0*/  STL.64 [R1+0x2c0], R4 ;  /* 0x0002c00401007387 */ /* 0x000fe80000100a00 */
[----:B------:R-:W-:Y:S04]  /*5beb0*/  STL.64 [R1+0x2c8], R6 ;  /* 0x0002c80601007387 */ /* 0x000fe80000100a00 */
[----:B------:R-:W2:Y:S04]  /*5bec0*/  LDL.LU R2, [R1+0x4098] ;  /* 0x0040980001027983 */ /* 0x000ea80000300800 */
[----:B------:R0:W-:Y:S02]  /*5bed0*/  STL.64 [R1+0x4000], R16 ;  /* 0x0040001001007387 */ /* 0x0001e40000100a00 */
[----:B0-----:R-:W-:-:S02]  /*5bee0*/  IMAD.MOV.U32 R16, RZ, RZ, R0 ;  /* 0x000000ffff107224 */ /* 0x001fc400078e0000 */
[----:B------:R-:W4:Y:S01]  /*5bef0*/  LDL.LU R0, [R1+0x4094] ;  /* 0x0040940001007983 */ /* 0x000f220000300800 */
[----:B------:R-:W-:-:S03]  /*5bf00*/  IMAD.MOV.U32 R17, RZ, RZ, R29 ;  /* 0x000000ffff117224 */ /* 0x000fc600078e001d */
[----:B------:R-:W4:Y:S04]  /*5bf10*/  LDL.LU R29, [R1+0x4090] ;  /* 0x00409000011d7983 */ /* 0x000f280000300800 */
[----:B------:R0:W-:Y:S02]  /*5bf20*/  STL.64 [R1+0x4018], R16 ;  /* 0x0040181001007387 */ /* 0x0001e40000100a00 */
[----:B0-----:R-:W-:Y:S02]  /*5bf30*/  IMAD.MOV.U32 R16, RZ, RZ, R3 ;  /* 0x000000ffff107224 */ /* 0x001fe400078e0003 */
[----:B---3--:R-:W-:Y:S01]  /*5bf40*/  IMAD.MOV.U32 R17, RZ, RZ, R28 ;  /* 0x000000ffff117224 */ /* 0x008fe200078e001c */
[----:B------:R-:W3:Y:S04]  /*5bf50*/  LDL.LU R3, [R1+0x408c] ;  /* 0x00408c0001037983 */ /* 0x000ee80000300800 */
[----:B------:R-:W3:Y:S04]  /*5bf60*/  LDL.LU R28, [R1+0x4088] ;  /* 0x00408800011c7983 */ /* 0x000ee80000300800 */
[----:B------:R2:W-:Y:S02]  /*5bf70*/  STL.64 [R1+0x4030], R16 ;  /* 0x0040301001007387 */ /* 0x0005e40000100a00 */
[----:B--2---:R-:W-:-:S02]  /*5bf80*/  IMAD.MOV.U32 R16, RZ, RZ, R2 ;  /* 0x000000ffff107224 */ /* 0x004fc400078e0002 */
[----:B------:R-:W2:Y:S01]  /*5bf90*/  LDL.LU R2, [R1+0x4084] ;  /* 0x0040840001027983 */ /* 0x000ea20000300800 */
[----:B----4-:R-:W-:-:S03]  /*5bfa0*/  IMAD.MOV.U32 R17, RZ, RZ, R0 ;  /* 0x000000ffff117224 */ /* 0x010fc600078e0000 */
[----:B------:R-:W4:Y:S04]  /*5bfb0*/  LDL.LU R0, [R1+0x4080] ;  /* 0x0040800001007983 */ /* 0x000f280000300800 */
[----:B------:R0:W-:Y:S04]  /*5bfc0*/  STL.64 [R1+0x4048], R16 ;  /* 0x0040481001007387 */ /* 0x0001e80000100a00 */
[----:B0-----:R-:W2:Y:S01]  /*5bfd0*/  LDL.LU R16, [R1+0x90] ;  /* 0x0000900001107983 */ /* 0x001ea20000300800 */
[----:B------:R-:W-:-:S03]  /*5bfe0*/  IMAD.MOV.U32 R17, RZ, RZ, R29 ;  /* 0x000000ffff117224 */ /* 0x000fc600078e001d */
[----:B------:R-:W3:Y:S04]  /*5bff0*/  LDL.LU R29, [R1+0x407c] ;  /* 0x00407c00011d7983 */ /* 0x000ee80000300800 */
[----:B--2---:R3:W-:Y:S02]  /*5c000*/  STL.64 [R1+0x4060], R16 ;  /* 0x0040601001007387 */ /* 0x0047e40000100a00 */
[----:B---3--:R-:W-:Y:S02]  /*5c010*/  IMAD.MOV.U32 R16, RZ, RZ, R28 ;  /* 0x000000ffff107224 */ /* 0x008fe400078e001c */
[----:B------:R-:W2:Y:S04]  /*5c020*/  LDL.LU R28, [R1+0x4078] ;  /* 0x00407800011c7983 */ /* 0x000ea80000300800 */
[----:B------:R-:W3:Y:S04]  /*5c030*/  LDL.LU.64 R4, [R1+0x2b0] ;  /* 0x0002b00001047983 */ /* 0x000ee80000300a00 */
[----:B------:R-:W3:Y:S04]  /*5c040*/  LDL.LU.64 R6, [R1+0x2b8] ;  /* 0x0002b80001067983 */ /* 0x000ee80000300a00 */
        /* <DEDUP_REMOVED lines=38> */
[----:B------:R-:W-:-:S02]  /*5c2b0*/  IMAD.MOV.U32 R8, RZ, RZ, R2 ;  /* 0x000000ffff087224 */ /* 0x000fc400078e0002 */
[----:B----4-:R-:W-:Y:S02]  /*5c2c0*/  IMAD.MOV.U32 R9, RZ, RZ, R0 ;  /* 0x000000ffff097224 */ /* 0x010fe400078e0000 */
[----:B------:R-:W-:Y:S01]  /*5c2d0*/  IMAD.MOV.U32 R17, RZ, RZ, R3 ;  /* 0x000000ffff117224 */ /* 0x000fe200078e0003 */
[----:B--2---:R-:W-:Y:S04]  /*5c2e0*/  STL.64 [R1+0x4070], R22 ;  /* 0x0040701601007387 */ /* 0x004fe80000100a00 */
[----:B------:R0:W-:Y:S04]  /*5c2f0*/  STL.64 [R1+0x4068], R20 ;  /* 0x0040681401007387 */ /* 0x0001e80000100a00 */
[----:B0-----:R-:W2:Y:S04]  /*5c300*/  LDL.LU.64 R20, [R1+0x2a0] ;  /* 0x0002a00001147983 */ /* 0x001ea80000300a00 */
[----:B------:R-:W2:Y:S01]  /*5c310*/  LDL.LU.64 R22, [R1+0x2a8] ;  /* 0x0002a80001167983 */ /* 0x000ea20000300a00 */
[C---:B---3--:R-:W-:Y:S03]  /*5c320*/  HMMA.16816.F32.BF16 R4, R24.reuse, R8, R4 ;  /* 0x000000081804723c */ /* 0x048fe60000041804 */
[----:B------:R-:W3:Y:S04]  /*5c330*/  LDL.LU.64 R12, [R1+0x1f0] ;  /* 0x0001f000010c7983 */ /* 0x000ee80000300a00 */
[----:B------:R-:W3:Y:S04]  /*5c340*/  LDL.LU.64 R14, [R1+0x1f8] ;  /* 0x0001f800010e7983 */ /* 0x000ee80000300a00 */
[----:B------:R-:W4:Y:S04]  /*5c350*/  LDL.LU.64 R8, [R1+0x1e0] ;  /* 0x0001e00001087983 */ /* 0x000f280000300a00 */
[----:B------:R-:W4:Y:S04]  /*5c360*/  LDL.LU.64 R10, [R1+0x1e8] ;  /* 0x0001e800010a7983 */ /* 0x000f280000300a00 */
        /* <DEDUP_REMOVED lines=70> */
[----:B------:R-:W3:Y:S02]  /*5c7d0*/  LDL.LU.64 R16, [R1+0x3f68] ;  /* 0x003f680001107983 */ /* 0x000ee40000300a00 */
[----:B---3--:R-:W-:-:S15]  /*5c7e0*/  HMMA.16816.F32.BF16 R12, R24, R16, R12 ;  /* 0x00000010180c723c */ /* 0x008fde000004180c */
[----:B------:R-:W-:-:S04]  /*5c7f0*/  NOP ;  /* 0x0000000000007918 */ /* 0x000fc80000000000 */
[----:B------:R-:W-:Y:S04]  /*5c800*/  STL.64 [R1+0x1f0], R12 ;  /* 0x0001f00c01007387 */ /* 0x000fe80000100a00 */
[----:B------:R0:W-:Y:S04]  /*5c810*/  STL.64 [R1+0x1f8], R14 ;  /* 0x0001f80e01007387 */ /* 0x0001e80000100a00 */
[----:B0-----:R-:W3:Y:S04]  /*5c820*/  LDL.LU.64 R14, [R1+0x3f60] ;  /* 0x003f6000010e7983 */ /* 0x001ee80000300a00 */
[----:B------:R-:W4:Y:S04]  /*5c830*/  LDL.LU.64 R12, [R1+0x3f58] ;  /* 0x003f5800010c7983 */ /* 0x000f280000300a00 */
[----:B--2---:R0:W-:Y:S04]  /*5c840*/  STL.64 [R1+0x3d60], R18 ;  /* 0x003d601201007387 */ /* 0x0041e80000100a00 */
[----:B------:R-:W2:Y:S04]  /*5c850*/  LDL.LU.64 R16, [R1+0x1c0] ;  /* 0x0001c00001107983 */ /* 0x000ea80000300a00 */
[----:B0-----:R-:W2:Y:S01]  /*5c860*/  LDL.LU.64 R18, [R1+0x1c8] ;  /* 0x0001c80001127983 */ /* 0x001ea20000300a00 */
[----:B----4-:R-:W-:-:S15]  /*5c870*/  HMMA.16816.F32.BF16 R8, R24, R12, R8 ;  /* 0x0000000c1808723c */ /* 0x010fde0000041808 */
[----:B------:R-:W-:-:S04]  /*5c880*/  NOP ;  /* 0x0000000000007918 */ /* 0x000fc80000000000 */
[----:B------:R-:W-:Y:S04]  /*5c890*/  STL.64 [R1+0x1e0], R8 ;  /* 0x0001e00801007387 */ /* 0x000fe80000100a00 */
[----:B------:R0:W-:Y:S04]  /*5c8a0*/  STL.64 [R1+0x1e8], R10 ;  /* 0x0001e80a01007387 */ /* 0x0001e80000100a00 */
[----:B0-----:R-:W4:Y:S04]  /*5c8b0*/  LDL.LU.64 R10, [R1+0x3f50] ;  /* 0x003f5000010a7983 */ /* 0x001f280000300a00 */
[----:B------:R-:W2:Y:S02]  /*5c8c0*/  LDL.LU.64 R8, [R1+0x3f48] ;  /* 0x003f480001087983 */ /* 0x000ea40000300a00 */
[----:B--2---:R-:W-:-:S15]  /*5c8d0*/  HMMA.16816.F32.BF16 R4, R24, R8, R4 ;  /* 0x000000081804723c */ /* 0x004fde0000041804 */
[----:B------:R-:W-:-:S04]  /*5c8e0*/  NOP ;  /* 0x0000000000007918 */ /* 0x000fc80000000000 */
[----:B------:R-:W-:Y:S02]  /*5c8f0*/  IMAD.MOV.U32 R2, RZ, RZ, R6 ;  /* 0x000000ffff027224 */ /* 0x000fe400078e0006 */
[----:B------:R-:W-:Y:S02]  /*5c900*/  IMAD.MOV.U32 R0, RZ, RZ, R7 ;  /* 0x000000ffff007224 */ /* 0x000fe400078e0007 */
[----:B------:R-:W-:Y:S02]  /*5c910*/  IMAD.MOV.U32 R13, RZ, RZ, R4 ;  /* 0x000000ffff0d7224 */ /* 0x000fe400078e0004 */
[----:B------:R-:W-:Y:S01]  /*5c920*/  IMAD.MOV.U32 R12, RZ, RZ, R5 ;  /* 0x000000ffff0c7224 */ /* 0x000fe200078e0005 */
[----:B------:R-:W2:Y:S04]  /*5c930*/  LDL.LU.64 R6, [R1+0x3f40] ;  /* 0x003f400001067983 */ /* 0x000ea80000300a00 */
[----:B------:R-:W2:Y:S04]  /*5c940*/  LDL.LU.64 R4, [R1+0x3f38] ;  /* 0x003f380001047983 */ /* 0x000ea80000300a00 */
[----:B----4-:R-:W-:Y:S04]  /*5c950*/  STL.64 [R1+0x3f28], R10 ;  /* 0x003f280a01007387 */ /* 0x010fe80000100a00 */
[----:B------:R0:W-:Y:S04]  /*5c960*/  STL [R1+0x37cc], R12 ;  /* 0x0037cc0c01007387 */ /* 0x0001e80000100800 */
[----:B------:R1:W-:Y:S04]  /*5c970*/  STL [R1+0x37c8], R13 ;  /* 0x0037c80d01007387 */ /* 0x0003e80000100800 */
[----:B------:R-:W-:Y:S04]  /*5c980*/  STL [R1+0x369c], R0 ;  /* 0x00369c0001007387 */ /* 0x000fe80000100800 */
[----:B------:R-:W-:Y:S01]  /*5c990*/  STL [R1+0x3698], R2 ;  /* 0x0036980201007387 */ /* 0x000fe20000100800 */
[----:B--2---:R-:W-:-:S15]  /*5c9a0*/  HMMA.16816.F32.BF16 R16, R24, R4, R16 ;  /* 0x000000041810723c */ /* 0x004fde0000041810 */
[----:B------:R-:W-:-:S04]  /*5c9b0*/  NOP ;  /* 0x0000000000007918 */ /* 0x000fc80000000000 */
[----:B------:R-:W-:Y:S01]  /*5c9c0*/  IMAD.MOV.U32 R4, RZ, RZ, R18 ;  /* 0x000000ffff047224 */ /* 0x000fe200078e0012 */
[----:B------:R-:W-:Y:S01]  /*5c9d0*/  STL.64 [R1+0x1c0], R16 ;  /* 0x0001c01001007387 */ /* 0x000fe20000100a00 */
[----:B------:R-:W-:-:S03]  /*5c9e0*/  IMAD.MOV.U32 R3, RZ, RZ, R19 ;  /* 0x000000ffff037224 */ /* 0x000fc600078e0013 */
[----:B------:R-:W2:Y:S04]  /*5c9f0*/  LDL R18, [R1+0x178] ;  /* 0x0001780001127983 */ /* 0x000ea80000100800 */
[----:B------:R-:W2:Y:S04]  /*5ca00*/  LDL R19, [R1+0x17c] ;  /* 0x00017c0001137983 */ /* 0x000ea80000100800 */
[----:B0-----:R-:W4:Y:S04]  /*5ca10*/  LDL.LU R12, [R1+0x990] ;  /* 0x00099000010c7983 */ /* 0x001f280000300800 */
[----:B-1----:R-:W4:Y:S04]  /*5ca20*/  LDL.LU R13, [R1+0x994] ;  /* 0x00099400010d7983 */ /* 0x002f280000300800 */
[----:B------:R-:W2:Y:S04]  /*5ca30*/  LDL.LU R8, [R1+0x9b0] ;  /* 0x0009b00001087983 */ /* 0x000ea80000300800 */
[----:B------:R-:W2:Y:S04]  /*5ca40*/  LDL.LU R9, [R1+0x9b4] ;  /* 0x0009b40001097983 */ /* 0x000ea80000300800 */
[----:B------:R-:W2:Y:S04]  /*5ca50*/  LDL.LU R10, [R1+0x9b8] ;  /* 0x0009b800010a7983 */ /* 0x000ea80000300800 */
[----:B------:R-:W2:Y:S04]  /*5ca60*/  LDL.LU R11, [R1+0x9bc] ;  /* 0x0009bc00010b7983 */ /* 0x000ea80000300800 */
[----:B---3--:R0:W-:Y:S02]  /*5ca70*/  STL.64 [R1+0x3f10], R14 ;  /* 0x003f100e01007387 */ /* 0x0081e40000100a00 */
[----:B0-----:R-:W-:-:S02]  /*5ca80*/  IMAD.MOV.U32 R14, RZ, RZ, R28 ;  /* 0x000000ffff0e7224 */ /* 0x001fc400078e001c */
[----:B----4-:R0:W-:Y:S04]  /*5ca90*/  STL.64 [R1+0x3f08], R12 ;  /* 0x003f080c01007387 */ /* 0x0101e80000100a00 */
[----:B0-----:R-:W3:Y:S04]  /*5caa0*/  LDL.LU R12, [R1+0x9a0] ;  /* 0x0009a000010c7983 */ /* 0x001ee80000300800 */
[----:B------:R-:W3:Y:S04]  /*5cab0*/  LDL.LU R13, [R1+0x9a4] ;  /* 0x0009a400010d7983 */ /* 0x000ee80000300800 */
[----:B------:R-:W4:Y:S04]  /*5cac0*/  LDL.LU R28, [R1+0x3f30] ;  /* 0x003f3000011c7983 */ /* 0x000f280000300800 */
[----:B------:R-:W2:Y:S04]  /*5cad0*/  LDL.LU R15, [R1+0x9ac] ;  /* 0x0009ac00010f7983 */ /* 0x000ea80000300800 */
[----:B----4-:R-:W0:Y:S04]  /*5cae0*/  LDSM.16.MT88.4 R24, [R28+UR5+0x10800] ;  /* 0x010800051c18783b */ /* 0x010e280008004200 */
[----:B--2---:R1:W-:Y:S04]  /*5caf0*/  STL.64 [R1+0x3f20], R14 ;  /* 0x003f200e01007387 */ /* 0x0043e80000100a00 */
[----:B---3--:R-:W-:Y:S04]  /*5cb00*/  STL.64 [R1+0x3f18], R12 ;  /* 0x003f180c01007387 */ /* 0x008fe80000100a00 */
[----:B-1----:R-:W2:Y:S04]  /*5cb10*/  LDL R14, [R1+0x1b8] ;  /* 0x0001b800010e7983 */ /* 0x002ea80000100800 */
[----:B------:R-:W2:Y:S04]  /*5cb20*/  LDL R15, [R1+0x1bc] ;  /* 0x0001bc00010f7983 */ /* 0x000ea80000100800 */
[----:B------:R-:W-:Y:S04]  /*5cb30*/  STL.64 [R1+0x3ed8], R18 ;  /* 0x003ed81201007387 */ /* 0x000fe80000100a00 */
[----:B------:R-:W-:Y:S04]  /*5cb40*/  STL [R1+0x36a4], R3 ;  /* 0x0036a40301007387 */ /* 0x000fe80000100800 */
[----:B------:R-:W-:Y:S04]  /*5cb50*/  STL [R1+0x36a0], R4 ;  /* 0x0036a00401007387 */ /* 0x000fe80000100800 */
[----:B0-----:R-:W-:Y:S04]  /*5cb60*/  STL.64 [R1+0x3d00], R26 ;  /* 0x003d001a01007387 */ /* 0x001fe80000100a00 */
[----:B------:R0:W-:Y:S04]  /*5cb70*/  STL.64 [R1+0x3cf8], R24 ;  /* 0x003cf81801007387 */ /* 0x0001e80000100a00 */
[----:B0-----:R-:W3:Y:S04]  /*5cb80*/  LDL.LU R24, [R1+0x970] ;  /* 0x0009700001187983 */ /* 0x001ee80000300800 */
[----:B------:R-:W3:Y:S04]  /*5cb90*/  LDL.LU R25, [R1+0x974] ;  /* 0x0009740001197983 */ /* 0x000ee80000300800 */
[----:B------:R-:W4:Y:S04]  /*5cba0*/  LDL.LU R26, [R1+0x978] ;  /* 0x00097800011a7983 */ /* 0x000f280000300800 */
[----:B------:R-:W4:Y:S04]  /*5cbb0*/  LDL.LU R27, [R1+0x97c] ;  /* 0x00097c00011b7983 */ /* 0x000f280000300800 */
[----:B------:R-:W2:Y:S04]  /*5cbc0*/  LDL.LU R16, [R1+0x980] ;  /* 0x0009800001107983 */ /* 0x000ea80000300800 */
[----:B------:R-:W2:Y:S04]  /*5cbd0*/  LDL.LU R17, [R1+0x984] ;  /* 0x0009840001117983 */ /* 0x000ea80000300800 */
[----:B------:R-:W2:Y:S04]  /*5cbe0*/  LDL.LU R18, [R1+0x988] ;  /* 0x0009880001127983 */ /* 0x000ea80000300800 */
[----:B------:R-:W2:Y:S04]  /*5cbf0*/  LDL.LU R19, [R1+0x98c] ;  /* 0x00098c0001137983 */ /* 0x000ea80000300800 */
[----:B--2---:R0:W-:Y:S04]  /*5cc00*/  STL.64 [R1+0x3ef8], R18 ;  /* 0x003ef81201007387 */ /* 0x0041e80000100a00 */
[----:B------:R-:W-:Y:S04]  /*5cc10*/  STL.64 [R1+0x3ef0], R16 ;  /* 0x003ef01001007387 */ /* 0x000fe80000100a00 */
[----:B0-----:R-:W2:Y:S04]  /*5cc20*/  LDL R18, [R1+0x1a8] ;  /* 0x0001a80001127983 */ /* 0x001ea80000100800 */
[----:B------:R-:W2:Y:S04]  /*5cc30*/  LDL R19, [R1+0x1ac] ;  /* 0x0001ac0001137983 */ /* 0x000ea80000100800 */
[----:B----4-:R0:W-:Y:S04]  /*5cc40*/  STL.64 [R1+0x3ee8], R26 ;  /* 0x003ee81a01007387 */ /* 0x0101e80000100a00 */
[----:B---3--:R-:W-:Y:S04]  /*5cc50*/  STL.64 [R1+0x3ee0], R24 ;  /* 0x003ee01801007387 */ /* 0x008fe80000100a00 */
[----:B0-----:R-:W3:Y:S01]  /*5cc60*/  LDL.64 R26, [R1+0x188] ;  /* 0x00018800011a7983 */ /* 0x001ee20000100a00 */
[----:B------:R-:W-:-:S15]  /*5cc70*/  HMMA.16816.F32.BF16 R12, R20, R14, R8 ;  /* 0x0000000e140c723c */ /* 0x000fde0000041808 */
[----:B------:R-:W-:-:S04]  /*5cc80*/  NOP ;  /* 0x0000000000007918 */ /* 0x000fc80000000000 */
[----:B------:R-:W-:Y:S02]  /*5cc90*/  IMAD.MOV.U32 R8, RZ, RZ, R14 ;  /* 0x000000ffff087224 */ /* 0x000fe400078e000e */
[----:B------:R-:W-:Y:S02]  /*5cca0*/  IMAD.MOV.U32 R5, RZ, RZ, R15 ;  /* 0x000000ffff057224 */ /* 0x000fe400078e000f */
[----:B------:R-:W-:Y:S01]  /*5ccb0*/  IMAD.MOV.U32 R9, RZ, RZ, R13 ;  /* 0x000000ffff097224 */ /* 0x000fe200078e000d */
[----:B---3--:R0:W-:Y:S04]  /*5ccc0*/  STL.64 [R1+0x3f00], R26 ;  /* 0x003f001a01007387 */ /* 0x0081e80000100a00 */
[----:B0-----:R-:W3:Y:S04]  /*5ccd0*/  LDL.64 R26, [R1+0x198] ;  /* 0x00019800011a7983 */ /* 0x001ee80000100a00 */
[----:B------:R-:W-:Y:S04]  /*5cce0*/  STL [R1+0x3440], R28 ;  /* 0x0034401c01007387 */ /* 0x000fe80000100800 */
[----:B------:R-:W4:Y:S04]  /*5ccf0*/  LDL.LU.64 R10, [R1+0x3f28] ;  /* 0x003f2800010a7983 */ /* 0x000f280000300a00 */
[----:B------:R0:W-:Y:S04]  /*5cd00*/  STL [R1+0x9b0], R12 ;  /* 0x0009b00c01007387 */ /* 0x0001e80000100800 */
[----:B------:R-:W2:Y:S04]  /*5cd10*/  LDL.LU.64 R14, [R1+0x3f20] ;  /* 0x003f2000010e7983 */ /* 0x000ea80000300a00 */
[----:B0-----:R-:W2:Y:S04]  /*5cd20*/  LDL.LU.64 R12, [R1+0x3f18] ;  /* 0x003f1800010c7983 */ /* 0x001ea80000300a00 */
[----:B------:R-:W-:Y:S04]  /*5cd30*/  STL [R1+0x344c], R5 ;  /* 0x00344c0501007387 */ /* 0x000fe80000100800 */
[----:B------:R-:W-:Y:S04]  /*5cd40*/  STL [R1+0x3448], R8 ;  /* 0x0034480801007387 */ /* 0x000fe80000100800 */
[----:B------:R-:W-:Y:S01]  /*5cd50*/  STL [R1+0x3444], R9 ;  /* 0x0034440901007387 */ /* 0x000fe20000100800 */
[----:B--2---:R-:W-:Y:S03]  /*5cd60*/  HMMA.16816.F32.BF16 R16, R20, R18, R12 ;  /* 0x000000121410723c */ /* 0x004fe6000004180c */
[----:B------:R-:W3:Y:S04]  /*5cd70*/  LDL.LU.64 R14, [R1+0x3f10] ;  /* 0x003f1000010e7983 */ /* 0x000ee80000300a00 */
[----:B------:R-:W3:-:S12]  /*5cd80*/  LDL.LU.64 R12, [R1+0x3f08] ;  /* 0x003f0800010c7983 */ /* 0x000ed80000300a00 */
[----:B------:R-:W-:Y:S04]  /*5cd90*/  STL.64 [R1+0x9a0], R16 ;  /* 0x0009a01001007387 */ /* 0x000fe80000100a00 */
[----:B------:R3:W-:Y:S01]  /*5cda0*/  STL [R1+0x9a8], R18 ;  /* 0x0009a81201007387 */ /* 0x0007e20000100800 */
[----:B------:R-:W-:-:S05]  /*5cdb0*/  IMAD.MOV.U32 R28, RZ, RZ, R19 ;  /* 0x000000ffff1c7224 */ /* 0x000fca00078e0013 */
[----:B------:R-:W-:Y:S01]  /*5cdc0*/  STL [R1+0x3450], R28 ;  /* 0x0034501c01007387 */ /* 0x000fe20000100800 */
[----:B---3--:R-:W-:Y:S01]  /*5cdd0*/  HMMA.16816.F32.BF16 R16, R20, R26, R12 ;  /* 0x0000001a1410723c */ /* 0x008fe2000004180c */
[----:B------:R-:W-:Y:S02]  /*5cde0*/  IMAD.MOV.U32 R14, RZ, RZ, R26 ;  /* 0x000000ffff0e7224 */ /* 0x000fe400078e001a */
[----:B------:R-:W-:Y:S02]  /*5cdf0*/  IMAD.MOV.U32 R15, RZ, RZ, R27 ;  /* 0x000000ffff0f7224 */ /* 0x000fe400078e001b */
[----:B------:R-:W2:-:S14]  /*5ce00*/  LDL.LU.64 R26, [R1+0x3f00] ;  /* 0x003f0000011a7983 */ /* 0x000e9c0000300a00 */
[----:B------:R-:W-:Y:S01]  /*5ce10*/  IMAD.MOV.U32 R8, RZ, RZ, R18 ;  /* 0x000000ffff087224 */ /* 0x000fe200078e0012 */
[----:B------:R0:W-:Y:S01]  /*5ce20*/  STL [R1+0x990], R16 ;  /* 0x0009901001007387 */ /* 0x0001e20000100800 */
[----:B------:R-:W-:Y:S02]  /*5ce30*/  IMAD.MOV.U32 R9, RZ, RZ, R19 ;  /* 0x000000ffff097224 */ /* 0x000fe400078e0013 */
[----:B------:R-:W-:Y:S01]  /*5ce40*/  IMAD.MOV.U32 R5, RZ, RZ, R17 ;  /* 0x000000ffff057224 */ /* 0x000fe200078e0011 */
[----:B------:R-:W3:Y:S04]  /*5ce50*/  LDL.LU.64 R18, [R1+0x3ef8] ;  /* 0x003ef80001127983 */ /* 0x000ee80000300a00 */
[----:B0-----:R-:W3:Y:S04]  /*5ce60*/  LDL.LU.64 R16, [R1+0x3ef0] ;  /* 0x003ef00001107983 */ /* 0x001ee80000300a00 */
[----:B------:R-:W-:Y:S04]  /*5ce70*/  STL [R1+0x345c], R9 ;  /* 0x00345c0901007387 */ /* 0x000fe80000100800 */
[----:B------:R-:W-:Y:S04]  /*5ce80*/  STL [R1+0x3458], R8 ;  /* 0x0034580801007387 */ /* 0x000fe80000100800 */
[----:B----4-:R0:W-:Y:S04]  /*5ce90*/  STL.64 [R1+0x3ed0], R10 ;  /* 0x003ed00a01007387 */ /* 0x0101e80000100a00 */
[----:B0-----:R-:W4:Y:S04]  /*5cea0*/  LDL.64 R10, [R1+0x168] ;  /* 0x00016800010a7983 */ /* 0x001f280000100a00 */
[----:B------:R0:W-:Y:S04]  /*5ceb0*/  STL [R1+0x3454], R5 ;  /* 0x0034540501007387 */ /* 0x0001e80000100800 */
[----:B------:R1:W-:Y:S04]  /*5cec0*/  STL.64 [R1+0x3ec8], R6 ;  /* 0x003ec80601007387 */ /* 0x0003e80000100a00 */
[----:B------:R-:W4:Y:S04]  /*5ced0*/  LDL.LU R4, [R1+0x960] ;  /* 0x0009600001047983 */ /* 0x000f280000300800 */
[----:B0-----:R-:W4:Y:S04]  /*5cee0*/  LDL.LU R5, [R1+0x964] ;  /* 0x0009640001057983 */ /* 0x001f280000300800 */
[----:B-1----:R-:W4:Y:S01]  /*5cef0*/  LDL.LU R6, [R1+0x968] ;  /* 0x0009680001067983 */ /* 0x002f220000300800 */
[----:B--2---:R-:W-:-:S02]  /*5cf00*/  IMAD.MOV.U32 R13, RZ, RZ, R26 ;  /* 0x000000ffff0d7224 */ /* 0x004fc400078e001a */
[----:B------:R-:W-:Y:S01]  /*5cf10*/  IMAD.MOV.U32 R12, RZ, RZ, R27 ;  /* 0x000000ffff0c7224 */ /* 0x000fe200078e001b */
[----:B---3--:R-:W-:Y:S01]  /*5cf20*/  HMMA.16816.F32.BF16 R16, R20, R26, R16 ;  /* 0x0000001a1410723c */ /* 0x008fe20000041810 */
[----:B------:R-:W2:Y:S04]  /*5cf30*/  LDL.LU.64 R26, [R1+0x3ee8] ;  /* 0x003ee800011a7983 */ /* 0x000ea80000300a00 */
[----:B------:R-:W2:-:S14]  /*5cf40*/  LDL.LU.64 R24, [R1+0x3ee0] ;  /* 0x003ee00001187983 */ /* 0x000e9c0000300a00 */
[----:B------:R-:W-:Y:S04]  /*5cf50*/  STL.64 [R1+0x980], R16 ;  /* 0x0009801001007387 */ /* 0x000fe80000100a00 */
[----:B------:R0:W-:Y:S01]  /*5cf60*/  STL [R1+0x988], R18 ;  /* 0x0009881201007387 */ /* 0x0001e20000100800 */
[----:B------:R-:W-:-:S03]  /*5cf70*/  IMAD.MOV.U32 R28, RZ, RZ, R19 ;  /* 0x000000ffff1c7224 */ /* 0x000fc600078e0013 */
[----:B0-----:R-:W2:Y:S04]  /*5cf80*/  LDL.LU.64 R18, [R1+0x3ed8] ;  /* 0x003ed80001127983 */ /* 0x001ea80000300a00 */
[----:B------:R0:W-:Y:S04]  /*5cf90*/  STL.64 [R1+0x3d40], R14 ;  /* 0x003d400e01007387 */ /* 0x0001e80000100a00 */
[----:B------:R-:W-:Y:S04]  /*5cfa0*/  STL.64 [R1+0x3d38], R12 ;  /* 0x003d380c01007387 */ /* 0x000fe80000100a00 */
[----:B------:R-:W-:Y:S01]  /*5cfb0*/  STL [R1+0x3460], R28 ;  /* 0x0034601c01007387 */ /* 0x000fe20000100800 */
[----:B--2---:R-:W-:-:S15]  /*5cfc0*/  HMMA.16816.F32.BF16 R16, R20, R18, R24 ;  /* 0x000000121410723c */ /* 0x004fde0000041818 */
[----:B------:R-:W-:-:S04]  /*5cfd0*/  NOP ;  /* 0x0000000000007918 */ /* 0x000fc80000000000 */
[----:B------:R-:W-:Y:S04]  /*5cfe0*/  STL.64 [R1+0x970], R16 ;  /* 0x0009701001007387 */ /* 0x000fe80000100a00 */
[----:B------:R-:W-:Y:S04]  /*5cff0*/  STL [R1+0x978], R18 ;  /* 0x0009781201007387 */ /* 0x000fe80000100800 */
[----:B0-----:R-:W2:Y:S04]  /*5d000*/  LDL.64 R14, [R1+0x138] ;  /* 0x00013800010e7983 */ /* 0x001ea80000100a00 */
[----:B--2---:R0:W-:Y:S04]  /*5d010*/  STL.64 [R1+0x3e98], R14 ;  /* 0x003e980e01007387 */ /* 0x0041e80000100a00 */
[----:B0-----:R-:W2:Y:S04]  /*5d020*/  LDL.64 R14, [R1+0x148] ;  /* 0x00014800010e7983 */ /* 0x001ea80000100a00 */
[----:B--2---:R0:W-:Y:S04]  /*5d030*/  STL.64 [R1+0x3eb0], R14 ;  /* 0x003eb00e01007387 */ /* 0x0041e80000100a00 */
[----:B0-----:R-:W2:Y:S04]  /*5d040*/  LDL.64 R14, [R1+0x158] ;  /* 0x00015800010e7983 */ /* 0x001ea80000100a00 */
[----:B------:R-:W3:Y:S04]  /*5d050*/  LDL.LU R24, [R1+0x920] ;  /* 0x0009200001187983 */ /* 0x000ee80000300800 */
[----:B------:R-:W3:Y:S04]  /*5d060*/  LDL.LU R25, [R1+0x924] ;  /* 0x0009240001197983 */ /* 0x000ee80000300800 */
[----:B------:R-:W2:Y:S04]  /*5d070*/  LDL.LU R26, [R1+0x928] ;  /* 0x00092800011a7983 */ /* 0x000ea80000300800 */
[----:B------:R-:W2:Y:S04]  /*5d080*/  LDL.LU R27, [R1+0x92c] ;  /* 0x00092c00011b7983 */ /* 0x000ea80000300800 */
[----:B--2---:R-:W-:Y:S04]  /*5d090*/  STL.64 [R1+0x3ea8], R26 ;  /* 0x003ea81a01007387 */ /* 0x004fe80000100a00 */
[----:B---3--:R0:W-:Y:S04]  /*5d0a0*/  STL.64 [R1+0x3ea0], R24 ;  /* 0x003ea01801007387 */ /* 0x0081e80000100a00 */
[----:B0-----:R-:W2:Y:S04]  /*5d0b0*/  LDL.LU R24, [R1+0x940] ;  /* 0x0009400001187983 */ /* 0x001ea80000300800 */
[----:B------:R-:W2:Y:S04]  /*5d0c0*/  LDL.LU R25, [R1+0x944] ;  /* 0x0009440001197983 */ /* 0x000ea80000300800 */
[----:B------:R-:W3:Y:S04]  /*5d0d0*/  LDL.LU R26, [R1+0x948] ;  /* 0x00094800011a7983 */ /* 0x000ee80000300800 */
[----:B------:R-:W3:Y:S01]  /*5d0e0*/  LDL.LU R27, [R1+0x94c] ;  /* 0x00094c00011b7983 */ /* 0x000ee20000300800 */
[----:B------:R-:W-:-:S03]  /*5d0f0*/  IMAD.MOV.U32 R7, RZ, RZ, R29 ;  /* 0x000000ffff077224 */ /* 0x000fc600078e001d */
[----:B---3--:R-:W-:Y:S04]  /*5d100*/  STL.64 [R1+0x3ec0], R26 ;  /* 0x003ec01a01007387 */ /* 0x008fe80000100a00 */
[----:B--2---:R0:W-:Y:S04]  /*5d110*/  STL.64 [R1+0x3eb8], R24 ;  /* 0x003eb81801007387 */ /* 0x0041e80000100a00 */
[----:B0-----:R-:W2:Y:S04]  /*5d120*/  LDL.LU R24, [R1+0x950] ;  /* 0x0009500001187983 */ /* 0x001ea80000300800 */
[----:B------:R-:W2:Y:S04]  /*5d130*/  LDL.LU R25, [R1+0x954] ;  /* 0x0009540001197983 */ /* 0x000ea80000300800 */
[----:B------:R-:W2:Y:S04]  /*5d140*/  LDL.LU R26, [R1+0x958] ;  /* 0x00095800011a7983 */ /* 0x000ea80000300800 */
[----:B------:R-:W2:Y:S01]  /*5d150*/  LDL.LU R27, [R1+0x95c] ;  /* 0x00095c00011b7983 */ /* 0x000ea20000300800 */
[----:B----4-:R-:W-:Y:S01]  /*5d160*/  HMMA.16816.F32.BF16 R4, R20, R10, R4 ;  /* 0x0000000a1404723c */ /* 0x010fe20000041804 */
[----:B------:R-:W-:-:S02]  /*5d170*/  IMAD.MOV.U32 R29, RZ, RZ, R19 ;  /* 0x000000ffff1d7224 */ /* 0x000fc400078e0013 */
[----:B------:R-:W-:Y:S01]  /*5d180*/  IMAD.MOV.U32 R0, RZ, RZ, R11 ;  /* 0x000000ffff007224 */ /* 0x000fe200078e000b */
[----:B------:R-:W3:Y:S01]  /*5d190*/  LDL.64 R18, [R1+0x128] ;  /* 0x0001280001127983 */ /* 0x000ee20000100a00 */
[----:B------:R-:W-:-:S03]  /*5d1a0*/  IMAD.MOV.U32 R2, RZ, RZ, R10 ;  /* 0x000000ffff027224 */ /* 0x000fc600078e000a */
[----:B------:R-:W-:Y:S04]  /*5d1b0*/  STL [R1+0x36a8], R29 ;  /* 0x0036a81d01007387 */ /* 0x000fe80000100800 */
[----:B------:R-:W4:Y:S01]  /*5d1c0*/  LDL.LU.64 R10, [R1+0x3ed0] ;  /* 0x003ed000010a7983 */ /* 0x000f220000300a00 */
[----:B------:R-:W-:-:S06]  /*5d1d0*/  IMAD.MOV.U32 R3, RZ, RZ, R15 ;  /* 0x000000ffff037224 */ /* 0x000fcc00078e000f */
[----:B------:R-:W-:Y:S02]  /*5d1e0*/  IMAD.MOV.U32 R9, RZ, RZ, R5 ;  /* 0x000000ffff097224 */ /* 0x000fe400078e0005 */
[----:B------:R-:W-:Y:S02]  /*5d1f0*/  IMAD.MOV.U32 R8, RZ, RZ, R6 ;  /* 0x000000ffff087224 */ /* 0x000fe400078e0006 */
[----:B------:R-:W-:Y:S02]  /*5d200*/  IMAD.MOV.U32 R5, RZ, RZ, R7 ;  /* 0x000000ffff057224 */ /* 0x000fe400078e0007 */
[----:B------:R-:W-:Y:S01]  /*5d210*/  IMAD.MOV.U32 R28, RZ, RZ, R4 ;  /* 0x000000ffff1c7224 */ /* 0x000fe200078e0004 */
[----:B------:R-:W3:Y:S04]  /*5d220*/  LDL.LU.64 R6, [R1+0x3ec8] ;  /* 0x003ec80001067983 */ /* 0x000ee80000300a00 */
[----:B------:R-:W-:Y:S04]  /*5d230*/  STL [R1+0x3c2c], R0 ;  /* 0x003c2c0001007387 */ /* 0x000fe80000100800 */
[----:B------:R-:W-:Y:S04]  /*5d240*/  STL [R1+0x3c28], R2 ;  /* 0x003c280201007387 */ /* 0x000fe80000100800 */
[----:B------:R-:W-:Y:S04]  /*5d250*/  STL [R1+0x37d4], R8 ;  /* 0x0037d40801007387 */ /* 0x000fe80000100800 */
[----:B------:R-:W-:Y:S04]  /*5d260*/  STL [R1+0x37d0], R9 ;  /* 0x0037d00901007387 */ /* 0x000fe80000100800 */
[----:B------:R-:W-:Y:S01]  /*5d270*/  STL [R1+0x36ac], R28 ;  /* 0x0036ac1c01007387 */ /* 0x000fe20000100800 */
        /* <DEDUP_REMOVED lines=8> */
[----:B------:R-:W-:Y:S04]  /*5d300*/  STL [R1+0x3c34], R3 ;  /* 0x003c340301007387 */ /* 0x000fe80000100800 */
[----:B------:R0:W-:Y:S04]  /*5d310*/  STL [R1+0x3c30], R4 ;  /* 0x003c300401007387 */ /* 0x0001e80000100800 */
[----:B---3--:R-:W-:Y:S04]  /*5d320*/  STL.64 [R1+0x3e80], R6 ;  /* 0x003e800601007387 */ /* 0x008fe80000100a00 */
[----:B------:R1:W-:Y:S04]  /*5d330*/  STL [R1+0x3e78], R5 ;  /* 0x003e780501007387 */ /* 0x0003e80000100800 */
[----:B0-----:R-:W3:Y:S04]  /*5d340*/  LDL.LU R4, [R1+0x930] ;  /* 0x0009300001047983 */ /* 0x001ee80000300800 */
[----:B-1----:R-:W3:Y:S04]  /*5d350*/  LDL.LU R5, [R1+0x934] ;  /* 0x0009340001057983 */ /* 0x002ee80000300800 */
[----:B------:R-:W3:Y:S04]  /*5d360*/  LDL.LU R6, [R1+0x938] ;  /* 0x0009380001067983 */ /* 0x000ee80000300800 */
[----:B------:R-:W3:Y:S01]  /*5d370*/  LDL.LU R7, [R1+0x93c] ;  /* 0x00093c0001077983 */ /* 0x000ee20000300800 */
        /* <DEDUP_REMOVED lines=8> */
[----:B------:R-:W3:Y:S04]  /*5d400*/  LDL.LU.64 R14, [R1+0x3e98] ;  /* 0x003e9800010e7983 */ /* 0x000ee80000300a00 */
[----:B------:R-:W-:Y:S04]  /*5d410*/  STL [R1+0x3c3c], R8 ;  /* 0x003c3c0801007387 */ /* 0x000fe80000100800 */
[----:B------:R-:W-:Y:S04]  /*5d420*/  STL [R1+0x3c38], R9 ;  /* 0x003c380901007387 */ /* 0x000fe80000100800 */
[----:B----4-:R-:W-:Y:S01]  /*5d430*/  STL.64 [R1+0x3e70], R10 ;  /* 0x003e700a01007387 */ /* 0x010fe20000100a00 */
[----:B---3--:R-:W-:Y:S01]  /*5d440*/  HMMA.16816.F32.BF16 R4, R20, R14, R4 ;  /* 0x0000000e1404723c */ /* 0x008fe20000041804 */
[----:B------:R-:W-:-:S02]  /*5d450*/  IMAD.MOV.U32 R29, RZ, RZ, R14 ;  /* 0x000000ffff1d7224 */ /* 0x000fc400078e000e */
[----:B------:R-:W-:-:S15]  /*5d460*/  IMAD.MOV.U32 R28, RZ, RZ, R15 ;  /* 0x000000ffff1c7224 */ /* 0x000fde00078e000f */
[----:B------:R-:W-:Y:S01]  /*5d470*/  NOP ;  /* 0x0000000000007918 */ /* 0x000fe20000000000 */
[----:B------:R-:W-:Y:S04]  /*5d480*/  STL.64 [R1+0x930], R4 ;  /* 0x0009300401007387 */ /* 0x000fe80000100a00 */
[----:B------:R-:W-:Y:S04]  /*5d490*/  STL.64 [R1+0x938], R6 ;  /* 0x0009380601007387 */ /* 0x000fe80000100a00 */
[----:B------:R-:W3:Y:S04]  /*5d4a0*/  LDL.64 R14, [R1+0xd8] ;  /* 0x0000d800010e7983 */ /* 0x000ee80000100a00 */
[----:B---3--:R0:W-:Y:S04]  /*5d4b0*/  STL.64 [R1+0x3e38], R14 ;  /* 0x003e380e01007387 */ /* 0x0081e80000100a00 */
[----:B0-----:R-:W3:Y:S01]  /*5d4c0*/  LDL.64 R14, [R1+0xe8] ;  /* 0x0000e800010e7983 */ /* 0x001ee20000100a00 */
[C---:B--2---:R-:W-:Y:S03]  /*5d4d0*/  HMMA.16816.F32.BF16 R4, R20.reuse, R18, R24 ;  /* 0x000000121404723c */ /* 0x044fe60000041818 */
[----:B---3--:R0:W-:Y:S04]  /*5d4e0*/  STL.64 [R1+0x3e50], R14 ;  /* 0x003e500e01007387 */ /* 0x0081e80000100a00 */
[----:B0-----:R-:W2:Y:S04]  /*5d4f0*/  LDL.64 R14, [R1+0xf8] ;  /* 0x0000f800010e7983 */ /* 0x001ea80000100a00 */
[----:B--2---:R-:W-:Y:S04]  /*5d500*/  STL.64 [R1+0x3e68], R14 ;  /* 0x003e680e01007387 */ /* 0x004fe80000100a00 */
[----:B------:R-:W-:Y:S04]  /*5d510*/  STL [R1+0x3c44], R28 ;  /* 0x003c441c01007387 */ /* 0x000fe80000100800 */
[----:B------:R-:W-:Y:S04]  /*5d520*/  STL [R1+0x3c40], R29 ;  /* 0x003c401d01007387 */ /* 0x000fe80000100800 */
[----:B------:R-:W-:Y:S04]  /*5d530*/  STL.64 [R1+0x920], R4 ;  /* 0x0009200401007387 */ /* 0x000fe80000100a00 */
[----:B------:R0:W-:Y:S04]  /*5d540*/  STL.64 [R1+0x928], R6 ;  /* 0x0009280601007387 */ /* 0x0001e80000100a00 */
[----:B0-----:R-:W2:Y:S04]  /*5d550*/  LDL.64 R6, [R1+0x118] ;  /* 0x0001180001067983 */ /* 0x001ea80000100a00 */
[----:B------:R-:W3:Y:S04]  /*5d560*/  LDL.LU R8, [R1+0x900] ;  /* 0x0009000001087983 */ /* 0x000ee80000300800 */
[----:B------:R-:W3:Y:S04]  /*5d570*/  LDL.LU R9, [R1+0x904] ;  /* 0x0009040001097983 */ /* 0x000ee80000300800 */
[----:B------:R-:W4:Y:S04]  /*5d580*/  LDL.LU R10, [R1+0x908] ;  /* 0x00090800010a7983 */ /* 0x000f280000300800 */
[----:B------:R-:W4:Y:S04]  /*5d590*/  LDL.LU R11, [R1+0x90c] ;  /* 0x00090c00010b7983 */ /* 0x000f280000300800 */
[----:B----4-:R-:W-:Y:S04]  /*5d5a0*/  STL.64 [R1+0x3e90], R10 ;  /* 0x003e900a01007387 */ /* 0x010fe80000100a00 */
[----:B---3--:R0:W-:Y:S04]  /*5d5b0*/  STL.64 [R1+0x3e88], R8 ;  /* 0x003e880801007387 */ /* 0x0081e80000100a00 */
[----:B0-----:R-:W2:Y:S04]  /*5d5c0*/  LDL.LU R8, [R1+0x910] ;  /* 0x0009100001087983 */ /* 0x001ea80000300800 */
[----:B------:R-:W2:Y:S04]  /*5d5d0*/  LDL.LU R9, [R1+0x914] ;  /* 0x0009140001097983 */ /* 0x000ea80000300800 */
[----:B------:R-:W2:Y:S04]  /*5d5e0*/  LDL.LU R10, [R1+0x918] ;  /* 0x00091800010a7983 */ /* 0x000ea80000300800 */
[----:B------:R-:W2:Y:S04]  /*5d5f0*/  LDL.LU R11, [R1+0x91c] ;  /* 0x00091c00010b7983 */ /* 0x000ea80000300800 */
[----:B------:R-:W3:Y:S04]  /*5d600*/  LDL.64 R14, [R1+0x108] ;  /* 0x00010800010e7983 */ /* 0x000ee80000100a00 */
[----:B------:R-:W4:Y:S04]  /*5d610*/  LDL.LU R24, [R1+0x8c0] ;  /* 0x0008c00001187983 */ /* 0x000f280000300800 */
[----:B------:R-:W4:Y:S04]  /*5d620*/  LDL.LU R25, [R1+0x8c4] ;  /* 0x0008c40001197983 */ /* 0x000f280000300800 */
[----:B------:R-:W2:Y:S04]  /*5d630*/  LDL.LU R26, [R1+0x8c8] ;  /* 0x0008c800011a7983 */ /* 0x000ea80000300800 */
[----:B------:R-:W2:Y:S04]  /*5d640*/  LDL.LU R27, [R1+0x8cc] ;  /* 0x0008cc00011b7983 */ /* 0x000ea80000300800 */
[----:B--2---:R-:W-:Y:S04]  /*5d650*/  STL.64 [R1+0x3e30], R26 ;  /* 0x003e301a01007387 */ /* 0x004fe80000100a00 */
[----:B----4-:R0:W-:Y:S04]  /*5d660*/  STL.64 [R1+0x3e28], R24 ;  /* 0x003e281801007387 */ /* 0x0101e80000100a00 */
[----:B0-----:R-:W2:Y:S04]  /*5d670*/  LDL.LU R24, [R1+0x8d0] ;  /* 0x0008d00001187983 */ /* 0x001ea80000300800 */
[----:B------:R-:W2:Y:S04]  /*5d680*/  LDL.LU R25, [R1+0x8d4] ;  /* 0x0008d40001197983 */ /* 0x000ea80000300800 */
[----:B------:R-:W4:Y:S04]  /*5d690*/  LDL.LU R26, [R1+0x8d8] ;  /* 0x0008d800011a7983 */ /* 0x000f280000300800 */
[----:B------:R-:W4:Y:S01]  /*5d6a0*/  LDL.LU R27, [R1+0x8dc] ;  /* 0x0008dc00011b7983 */ /* 0x000f220000300800 */
[----:B------:R-:W-:Y:S03]  /*5d6b0*/  HMMA.16816.F32.BF16 R8, R20, R6, R8 ;  /* 0x000000061408723c */ /* 0x000fe60000041808 */
[----:B----4-:R-:W-:Y:S04]  /*5d6c0*/  STL.64 [R1+0x3e48], R26 ;  /* 0x003e481a01007387 */ /* 0x010fe80000100a00 */
[----:B--2---:R0:W-:Y:S04]  /*5d6d0*/  STL.64 [R1+0x3e40], R24 ;  /* 0x003e401801007387 */ /* 0x0041e80000100a00 */
[----:B0-----:R-:W2:Y:S04]  /*5d6e0*/  LDL.LU R24, [R1+0x8e0] ;  /* 0x0008e00001187983 */ /* 0x001ea80000300800 */
[----:B------:R-:W2:Y:S04]  /*5d6f0*/  LDL.LU R25, [R1+0x8e4] ;  /* 0x0008e40001197983 */ /* 0x000ea80000300800 */
[----:B------:R-:W4:Y:S04]  /*5d700*/  LDL.LU R26, [R1+0x8e8] ;  /* 0x0008e800011a7983 */ /* 0x000f280000300800 */
[----:B------:R-:W4:Y:S01]  /*5d710*/  LDL.LU R27, [R1+0x8ec] ;  /* 0x0008ec00011b7983 */ /* 0x000f220000300800 */
[----:B------:R-:W-:-:S02]  /*5d720*/  IMAD.MOV.U32 R2, RZ, RZ, R19 ;  /* 0x000000ffff027224 */ /* 0x000fc400078e0013 */
[----:B------:R-:W-:Y:S01]  /*5d730*/  IMAD.MOV.U32 R0, RZ, RZ, R18 ;  /* 0x000000ffff007224 */ /* 0x000fe200078e0012 */
[----:B----4-:R-:W-:Y:S04]  /*5d740*/  STL.64 [R1+0x3e60], R26 ;  /* 0x003e601a01007387 */ /* 0x010fe80000100a00 */
[----:B--2---:R0:W-:Y:S04]  /*5d750*/  STL.64 [R1+0x3e58], R24 ;  /* 0x003e581801007387 */ /* 0x0041e80000100a00 */
[----:B0-----:R-:W2:Y:S04]  /*5d760*/  LDL.LU R24, [R1+0x8f0] ;  /* 0x0008f00001187983 */ /* 0x001ea80000300800 */
[----:B------:R-:W2:Y:S04]  /*5d770*/  LDL.LU R25, [R1+0x8f4] ;  /* 0x0008f40001197983 */ /* 0x000ea80000300800 */
[----:B------:R-:W2:Y:S04]  /*5d780*/  LDL.LU R26, [R1+0x8f8] ;  /* 0x0008f800011a7983 */ /* 0x000ea80000300800 */
[----:B------:R-:W2:Y:S04]  /*5d790*/  LDL.LU R27, [R1+0x8fc] ;  /* 0x0008fc00011b7983 */ /* 0x000ea80000300800 */
[----:B------:R-:W4:Y:S04]  /*5d7a0*/  LDL.64 R18, [R1+0xc8] ;  /* 0x0000c80001127983 */ /* 0x000f280000100a00 */
[----:B------:R-:W-:Y:S04]  /*5d7b0*/  STL [R1+0x3c4c], R2 ;  /* 0x003c4c0201007387 */ /* 0x000fe80000100800 */
[----:B------:R-:W-:Y:S04]  /*5d7c0*/  STL [R1+0x3c48], R0 ;  /* 0x003c480001007387 */ /* 0x000fe80000100800 */
[----:B------:R-:W-:Y:S04]  /*5d7d0*/  STL.64 [R1+0x910], R8 ;  /* 0x0009100801007387 */ /* 0x000fe80000100a00 */
[----:B------:R0:W-:Y:S04]  /*5d7e0*/  STL.64 [R1+0x918], R10 ;  /* 0x0009180a01007387 */ /* 0x0001e80000100a00 */
[----:B0-----:R-:W3:Y:S04]  /*5d7f0*/  LDL.LU.64 R10, [R1+0x3e90] ;  /* 0x003e9000010a7983 */ /* 0x001ee80000300a00 */
[----:B------:R-:W3:Y:S01]  /*5d800*/  LDL.LU.64 R8, [R1+0x3e88] ;  /* 0x003e880001087983 */ /* 0x000ee20000300a00 */
[----:B------:R-:W-:-:S02]  /*5d810*/  IMAD.MOV.U32 R4, RZ, RZ, R7 ;  /* 0x000000ffff047224 */ /* 0x000fc400078e0007 */
[----:B------:R-:W-:Y:S02]  /*5d820*/  IMAD.MOV.U32 R3, RZ, RZ, R6 ;  /* 0x000000ffff037224 */ /* 0x000fe400078e0006 */
[----:B------:R-:W2:Y:S04]  /*5d830*/  LDL.LU.64 R6, [R1+0x3e80] ;  /* 0x003e800001067983 */ /* 0x000ea80000300a00 */
[----:B------:R-:W2:Y:S04]  /*5d840*/  LDL.LU R5, [R1+0x3e78] ;  /* 0x003e780001057983 */ /* 0x000ea80000300800 */
[----:B------:R-:W-:Y:S04]  /*5d850*/  STL [R1+0x3c54], R4 ;  /* 0x003c540401007387 */ /* 0x000fe80000100800 */
[----:B------:R-:W-:Y:S01]  /*5d860*/  STL [R1+0x3c50], R3 ;  /* 0x003c500301007387 */ /* 0x000fe20000100800 */
[----:B---3--:R-:W-:-:S15]  /*5d870*/  HMMA.16816.F32.BF16 R8, R20, R14, R8 ;  /* 0x0000000e1408723c */ /* 0x008fde0000041808 */
[----:B------:R-:W-:-:S04]  /*5d880*/  NOP ;  /* 0x0000000000007918 */ /* 0x000fc80000000000 */
[----:B------:R0:W-:Y:S04]  /*5d890*/  STL.64 [R1+0x900], R8 ;  /* 0x0009000801007387 */ /* 0x0001e80000100a00 */
[----:B------:R1:W-:Y:S01]  /*5d8a0*/  STL.64 [R1+0x908], R10 ;  /* 0x0009080a01007387 */ /* 0x0003e20000100a00 */
[----:B0-----:R-:W-:-:S03]  /*5d8b0*/  IMAD.MOV.U32 R8, RZ, RZ, R14 ;  /* 0x000000ffff087224 */ /* 0x001fc600078e000e */
[----:B-1----:R-:W3:Y:S01]  /*5d8c0*/  LDL.LU.64 R10, [R1+0x3e70] ;  /* 0x003e7000010a7983 */ /* 0x002ee20000300a00 */
[----:B------:R-:W-:-:S03]  /*5d8d0*/  IMAD.MOV.U32 R9, RZ, RZ, R15 ;  /* 0x000000ffff097224 */ /* 0x000fc600078e000f */
[----:B------:R-:W2:Y:S04]  /*5d8e0*/  LDL.LU.64 R14, [R1+0x3e68] ;  /* 0x003e6800010e7983 */ /* 0x000ea80000300a00 */
[----:B------:R-:W-:Y:S04]  /*5d8f0*/  STL [R1+0x3c5c], R9 ;  /* 0x003c5c0901007387 */ /* 0x000fe80000100800 */
[----:B------:R-:W-:Y:S01]  /*5d900*/  STL [R1+0x3c58], R8 ;  /* 0x003c580801007387 */ /* 0x000fe20000100800 */
        /* <DEDUP_REMOVED lines=28> */
[----:B0-----:R-:W4:Y:S04]  /*5dad0*/  LDL.LU.64 R26, [R1+0x3e30] ;  /* 0x003e3000011a7983 */ /* 0x001f280000300a00 */
[----:B------:R-:W4:Y:S04]  /*5dae0*/  LDL.LU.64 R24, [R1+0x3e28] ;  /* 0x003e280001187983 */ /* 0x000f280000300a00 */
[----:B------:R-:W-:Y:S04]  /*5daf0*/  STL [R1+0x3c74], R3 ;  /* 0x003c740301007387 */ /* 0x000fe80000100800 */
[----:B------:R-:W-:Y:S04]  /*5db00*/  STL [R1+0x3c70], R4 ;  /* 0x003c700401007387 */ /* 0x000fe80000100800 */
[----:B------:R0:W-:Y:S04]  /*5db10*/  STL.64 [R1+0x3de8], R6 ;  /* 0x003de80601007387 */ /* 0x0001e80000100a00 */
[----:B------:R-:W-:Y:S04]  /*5db20*/  STL [R1+0x3de0], R5 ;  /* 0x003de00501007387 */ /* 0x000fe80000100800 */
[----:B0-----:R-:W2:Y:S04]  /*5db30*/  LDL.64 R6, [R1+0x98] ;  /* 0x0000980001067983 */ /* 0x001ea80000100a00 */
[----:B--2---:R0:W-:Y:S04]  /*5db40*/  STL.64 [R1+0x3df8], R6 ;  /* 0x003df80601007387 */ /* 0x0041e80000100a00 */
[----:B0-----:R-:W2:Y:S01]  /*5db50*/  LDL.64 R6, [R1+0xa8] ;  /* 0x0000a80001067983 */ /* 0x001ea20000100a00 */
[----:B----4-:R-:W-:Y:S03]  /*5db60*/  HMMA.16816.F32.BF16 R12, R20, R18, R24 ;  /* 0x00000012140c723c */ /* 0x010fe60000041818 */
[----:B--2---:R0:W-:Y:S04]  /*5db70*/  STL.64 [R1+0x3e10], R6 ;  /* 0x003e100601007387 */ /* 0x0041e80000100a00 */
[----:B0-----:R-:W2:-:S12]  /*5db80*/  LDL.64 R6, [R1+0xb8] ;  /* 0x0000b80001067983 */ /* 0x001e980000100a00 */
[----:B------:R-:W-:Y:S04]  /*5db90*/  STL.64 [R1+0x8c0], R12 ;  /* 0x0008c00c01007387 */ /* 0x000fe80000100a00 */
[----:B------:R0:W-:Y:S04]  /*5dba0*/  STL.64 [R1+0x8c8], R14 ;  /* 0x0008c80e01007387 */ /* 0x0001e80000100a00 */
[----:B0-----:R-:W4:Y:S04]  /*5dbb0*/  LDL.64 R14, [R1+0x78] ;  /* 0x00007800010e7983 */ /* 0x001f280000100a00 */
[----:B----4-:R0:W-:Y:S04]  /*5dbc0*/  STL.64 [R1+0x3dc8], R14 ;  /* 0x003dc80e01007387 */ /* 0x0101e80000100a00 */
[----:B0-----:R-:W4:Y:S04]  /*5dbd0*/  LDL.64 R14, [R1+0x88] ;  /* 0x00008800010e7983 */ /* 0x001f280000100a00 */
[----:B----4-:R0:W-:Y:S04]  /*5dbe0*/  STL.64 [R1+0x3df0], R14 ;  /* 0x003df00e01007387 */ /* 0x0101e80000100a00 */
[----:B------:R-:W4:Y:S04]  /*5dbf0*/  LDL.LU R12, [R1+0x890] ;  /* 0x00089000010c7983 */ /* 0x000f280000300800 */
[----:B------:R-:W4:Y:S04]  /*5dc00*/  LDL.LU R13, [R1+0x894] ;  /* 0x00089400010d7983 */ /* 0x000f280000300800 */
[----:B0-----:R-:W2:Y:S04]  /*5dc10*/  LDL.LU R14, [R1+0x898] ;  /* 0x00089800010e7983 */ /* 0x001ea80000300800 */
[----:B------:R-:W2:Y:S04]  /*5dc20*/  LDL.LU R15, [R1+0x89c] ;  /* 0x00089c00010f7983 */ /* 0x000ea80000300800 */
[----:B--2---:R-:W-:Y:S04]  /*5dc30*/  STL.64 [R1+0x3e08], R14 ;  /* 0x003e080e01007387 */ /* 0x004fe80000100a00 */
[----:B----4-:R0:W-:Y:S04]  /*5dc40*/  STL.64 [R1+0x3e00], R12 ;  /* 0x003e000c01007387 */ /* 0x0101e80000100a00 */
[----:B0-----:R-:W2:Y:S04]  /*5dc50*/  LDL.LU R12, [R1+0x8a0] ;  /* 0x0008a000010c7983 */ /* 0x001ea80000300800 */
[----:B------:R-:W2:Y:S04]  /*5dc60*/  LDL.LU R13, [R1+0x8a4] ;  /* 0x0008a400010d7983 */ /* 0x000ea80000300800 */
[----:B------:R-:W4:Y:S04]  /*5dc70*/  LDL.LU R14, [R1+0x8a8] ;  /* 0x0008a800010e7983 */ /* 0x000f280000300800 */
[----:B------:R-:W4:Y:S04]  /*5dc80*/  LDL.LU R15, [R1+0x8ac] ;  /* 0x0008ac00010f7983 */ /* 0x000f280000300800 */
[----:B----4-:R-:W-:Y:S04]  /*5dc90*/  STL.64 [R1+0x3e20], R14 ;  /* 0x003e200e01007387 */ /* 0x010fe80000100a00 */
[----:B--2---:R0:W-:Y:S04]  /*5dca0*/  STL.64 [R1+0x3e18], R12 ;  /* 0x003e180c01007387 */ /* 0x0041e80000100a00 */
[----:B0-----:R-:W2:Y:S04]  /*5dcb0*/  LDL.LU R12, [R1+0x8b0] ;  /* 0x0008b000010c7983 */ /* 0x001ea80000300800 */
[----:B------:R-:W2:Y:S04]  /*5dcc0*/  LDL.LU R13, [R1+0x8b4] ;  /* 0x0008b400010d7983 */ /* 0x000ea80000300800 */
[----:B------:R-:W2:Y:S04]  /*5dcd0*/  LDL.LU R14, [R1+0x8b8] ;  /* 0x0008b800010e7983 */ /* 0x000ea80000300800 */
[----:B------:R-:W2:Y:S04]  /*5dce0*/  LDL.LU R15, [R1+0x8bc] ;  /* 0x0008bc00010f7983 */ /* 0x000ea80000300800 */
[----:B------:R-:W4:Y:S04]  /*5dcf0*/  LDL.LU R24, [R1+0x860] ;  /* 0x0008600001187983 */ /* 0x000f280000300800 */
[----:B------:R-:W4:Y:S04]  /*5dd00*/  LDL.LU R25, [R1+0x864] ;  /* 0x0008640001197983 */ /* 0x000f280000300800 */
[----:B------:R-:W3:Y:S04]  /*5dd10*/  LDL.LU R26, [R1+0x868] ;  /* 0x00086800011a7983 */ /* 0x000ee80000300800 */
[----:B------:R-:W3:Y:S01]  /*5dd20*/  LDL.LU R27, [R1+0x86c] ;  /* 0x00086c00011b7983 */ /* 0x000ee20000300800 */
[----:B------:R-:W-:-:S02]  /*5dd30*/  IMAD.MOV.U32 R8, RZ, RZ, R19 ;  /* 0x000000ffff087224 */ /* 0x000fc400078e0013 */
[----:B------:R-:W-:Y:S02]  /*5dd40*/  IMAD.MOV.U32 R9, RZ, RZ, R18 ;  /* 0x000000ffff097224 */ /* 0x000fe400078e0012 */
[----:B------:R-:W-:Y:S02]  /*5dd50*/  IMAD.MOV.U32 R29, RZ, RZ, R6 ;  /* 0x000000ffff1d7224 */ /* 0x000fe400078e0006 */
[----:B------:R-:W-:Y:S01]  /*5dd60*/  IMAD.MOV.U32 R28, RZ, RZ, R7 ;  /* 0x000000ffff1c7224 */ /* 0x000fe200078e0007 */
[C---:B--2---:R-:W-:Y:S01]  /*5dd70*/  HMMA.16816.F32.BF16 R12, R20.reuse, R6, R12 ;  /* 0x00000006140c723c */ /* 0x044fe2000004180c */
[----:B---3--:R-:W-:Y:S04]  /*5dd80*/  STL.64 [R1+0x3dd8], R26 ;  /* 0x003dd81a01007387 */ /* 0x008fe80000100a00 */
[----:B----4-:R0:W-:Y:S04]  /*5dd90*/  STL.64 [R1+0x3dd0], R24 ;  /* 0x003dd01801007387 */ /* 0x0101e80000100a00 */
[----:B0-----:R-:W2:Y:S04]  /*5dda0*/  LDL.LU R24, [R1+0x880] ;  /* 0x0008800001187983 */ /* 0x001ea80000300800 */
[----:B------:R-:W2:Y:S04]  /*5ddb0*/  LDL.LU R25, [R1+0x884] ;  /* 0x0008840001197983 */ /* 0x000ea80000300800 */
[----:B------:R-:W2:Y:S04]  /*5ddc0*/  LDL.LU R26, [R1+0x888] ;  /* 0x00088800011a7983 */ /* 0x000ea80000300800 */
[----:B------:R-:W2:Y:S04]  /*5ddd0*/  LDL.LU R27, [R1+0x88c] ;  /* 0x00088c00011b7983 */ /* 0x000ea80000300800 */
[----:B------:R-:W3:Y:S04]  /*5dde0*/  LDL.64 R18, [R1+0x68] ;  /* 0x0000680001127983 */ /* 0x000ee80000100a00 */
[----:B------:R-:W-:Y:S04]  /*5ddf0*/  STL [R1+0x3c7c], R8 ;  /* 0x003c7c0801007387 */ /* 0x000fe80000100800 */
[----:B------:R-:W-:Y:S04]  /*5de00*/  STL [R1+0x3c78], R9 ;  /* 0x003c780901007387 */ /* 0x000fe80000100800 */
[----:B------:R-:W-:Y:S04]  /*5de10*/  STL.64 [R1+0x8b0], R12 ;  /* 0x0008b00c01007387 */ /* 0x000fe80000100a00 */
[----:B------:R0:W-:Y:S04]  /*5de20*/  STL.64 [R1+0x8b8], R14 ;  /* 0x0008b80e01007387 */ /* 0x0001e80000100a00 */
[----:B0-----:R-:W4:Y:S04]  /*5de30*/  LDL.LU.64 R14, [R1+0x3e20] ;  /* 0x003e2000010e7983 */ /* 0x001f280000300a00 */
[----:B------:R-:W4:Y:S04]  /*5de40*/  LDL.LU.64 R12, [R1+0x3e18] ;  /* 0x003e1800010c7983 */ /* 0x000f280000300a00 */
[----:B------:R-:W4:Y:S04]  /*5de50*/  LDL.LU.64 R6, [R1+0x3e10] ;  /* 0x003e100001067983 */ /* 0x000f280000300a00 */
[----:B------:R-:W-:Y:S04]  /*5de60*/  STL [R1+0x3c84], R28 ;  /* 0x003c841c01007387 */ /* 0x000fe80000100800 */
[----:B------:R-:W-:Y:S01]  /*5de70*/  STL [R1+0x3c80], R29 ;  /* 0x003c801d01007387 */ /* 0x000fe20000100800 */
[----:B----4-:R-:W-:Y:S01]  /*5de80*/  HMMA.16816.F32.BF16 R12, R20, R6, R12 ;  /* 0x00000006140c723c */ /* 0x010fe2000004180c */
[----:B------:R-:W-:-:S02]  /*5de90*/  IMAD.MOV.U32 R0, RZ, RZ, R6 ;  /* 0x000000ffff007224 */ /* 0x000fc400078e0006 */
[----:B------:R-:W-:-:S15]  /*5dea0*/  IMAD.MOV.U32 R2, RZ, RZ, R7 ;  /* 0x000000ffff027224 */ /* 0x000fde00078e0007 */
[----:B------:R-:W-:Y:S01]  /*5deb0*/  NOP ;  /* 0x0000000000007918 */ /* 0x000fe20000000000 */
        /* <DEDUP_REMOVED lines=13> */
[----:B0-----:R-:W2:Y:S04]  /*5df90*/  LDL.LU.64 R14, [R1+0x3df0] ;  /* 0x003df000010e7983 */ /* 0x001ea80000300a00 */
[----:B------:R-:W4:Y:S04]  /*5dfa0*/  LDL.LU.64 R6, [R1+0x3de8] ;  /* 0x003de80001067983 */ /* 0x000f280000300a00 */
[----:B------:R-:W3:Y:S04]  /*5dfb0*/  LDL.LU R5, [R1+0x3de0] ;  /* 0x003de00001057983 */ /* 0x000ee80000300800 */
[----:B------:R0:W-:Y:S01]  /*5dfc0*/  STL [R1+0x3c94], R4 ;  /* 0x003c940401007387 */ /* 0x0001e20000100800 */
[----:B--2---:R-:W-:Y:S03]  /*5dfd0*/  HMMA.16816.F32.BF16 R24, R20, R14, R24 ;  /* 0x0000000e1418723c */ /* 0x004fe60000041818 */
[----:B----4-:R-:W-:Y:S04]  /*5dfe0*/  STL.64 [R1+0x3dc0], R6 ;  /* 0x003dc00601007387 */ /* 0x010fe80000100a00 */
[----:B---3--:R1:W-:Y:S04]  /*5dff0*/  STL [R1+0x3db8], R5 ;  /* 0x003db80501007387 */ /* 0x0083e80000100800 */
[----:B0-----:R-:W2:Y:S01]  /*5e000*/  LDL.LU R4, [R1+0x870] ;  /* 0x0008700001047983 */ /* 0x001ea20000300800 */
[----:B------:R-:W-:-:S02]  /*5e010*/  IMAD.MOV.U32 R8, RZ, RZ, R14 ;  /* 0x000000ffff087224 */ /* 0x000fc400078e000e */
[----:B------:R-:W-:Y:S01]  /*5e020*/  IMAD.MOV.U32 R9, RZ, RZ, R15 ;  /* 0x000000ffff097224 */ /* 0x000fe200078e000f */
[----:B-1----:R-:W2:Y:S04]  /*5e030*/  LDL.LU R5, [R1+0x874] ;  /* 0x0008740001057983 */ /* 0x002ea80000300800 */
[----:B------:R-:W2:Y:S04]  /*5e040*/  LDL.LU R6, [R1+0x878] ;  /* 0x0008780001067983 */ /* 0x000ea80000300800 */
[----:B------:R-:W2:Y:S04]  /*5e050*/  LDL.LU R7, [R1+0x87c] ;  /* 0x00087c0001077983 */ /* 0x000ea80000300800 */
[----:B------:R-:W-:Y:S04]  /*5e060*/  STL [R1+0x3c90], R3 ;  /* 0x003c900301007387 */ /* 0x000fe80000100800 */
[----:B------:R-:W-:Y:S04]  /*5e070*/  STL.64 [R1+0x880], R24 ;  /* 0x0008801801007387 */ /* 0x000fe80000100a00 */
[----:B------:R0:W-:Y:S04]  /*5e080*/  STL.64 [R1+0x888], R26 ;  /* 0x0008881a01007387 */ /* 0x0001e80000100a00 */
[----:B0-----:R-:W3:Y:S04]  /*5e090*/  LDL.LU.64 R26, [R1+0x3dd8] ;  /* 0x003dd800011a7983 */ /* 0x001ee80000300a00 */
[----:B------:R-:W3:Y:S04]  /*5e0a0*/  LDL.LU.64 R24, [R1+0x3dd0] ;  /* 0x003dd00001187983 */ /* 0x000ee80000300a00 */
[----:B------:R-:W2:Y:S04]  /*5e0b0*/  LDL.LU.64 R14, [R1+0x3dc8] ;  /* 0x003dc800010e7983 */ /* 0x000ea80000300a00 */
[----:B------:R-:W-:Y:S04]  /*5e0c0*/  STL [R1+0x3c9c], R9 ;  /* 0x003c9c0901007387 */ /* 0x000fe80000100800 */
[----:B------:R-:W-:Y:S04]  /*5e0d0*/  STL [R1+0x3c98], R8 ;  /* 0x003c980801007387 */ /* 0x000fe80000100800 */
[----:B------:R-:W-:Y:S01]  /*5e0e0*/  STL.64 [R1+0x3da0], R10 ;  /* 0x003da00a01007387 */ /* 0x000fe20000100a00 */
[----:B--2---:R-:W-:Y:S01]  /*5e0f0*/  HMMA.16816.F32.BF16 R4, R20, R14, R4 ;  /* 0x0000000e1404723c */ /* 0x004fe20000041804 */
[----:B------:R-:W-:-:S02]  /*5e100*/  IMAD.MOV.U32 R28, RZ, RZ, R14 ;  /* 0x000000ffff1c7224 */ /* 0x000fc400078e000e */
[----:B------:R-:W-:-:S15]  /*5e110*/  IMAD.MOV.U32 R29, RZ, RZ, R15 ;  /* 0x000000ffff1d7224 */ /* 0x000fde00078e000f */
[----:B------:R-:W-:Y:S01]  /*5e120*/  NOP ;  /* 0x0000000000007918 */ /* 0x000fe20000000000 */
[----:B------:R-:W-:Y:S04]  /*5e130*/  STL.64 [R1+0x870], R4 ;  /* 0x0008700401007387 */ /* 0x000fe80000100a00 */
[----:B------:R3:W-:Y:S04]  /*5e140*/  STL.64 [R1+0x878], R6 ;  /* 0x0008780601007387 */ /* 0x0007e80000100a00 */
[----:B------:R-:W2:Y:S01]  /*5e150*/  LDL.64 R14, [R1+0x8] ;  /* 0x00000800010e7983 */ /* 0x000ea20000100a00 */
[----:B---3--:R-:W-:Y:S01]  /*5e160*/  HMMA.16816.F32.BF16 R4, R20, R18, R24 ;  /* 0x000000121404723c */ /* 0x008fe20000041818 */
[----:B------:R-:W-:-:S02]  /*5e170*/  IMAD.MOV.U32 R2, RZ, RZ, R18 ;  /* 0x000000ffff027224 */ /* 0x000fc400078e0012 */
[----:B------:R-:W-:Y:S01]  /*5e180*/  IMAD.MOV.U32 R0, RZ, RZ, R19 ;  /* 0x000000ffff007224 */ /* 0x000fe200078e0013 */
[----:B--2---:R-:W-:Y:S04]  /*5e190*/  STL.64 [R1+0x3d58], R14 ;  /* 0x003d580e01007387 */ /* 0x004fe80000100a00 */
[----:B------:R-:W-:Y:S04]  /*5e1a0*/  STL [R1+0x3ca4], R29 ;  /* 0x003ca41d01007387 */ /* 0x000fe80000100800 */
[----:B------:R-:W-:Y:S07]  /*5e1b0*/  STL [R1+0x3ca0], R28 ;  /* 0x003ca01c01007387 */ /* 0x000fee0000100800 */
[----:B------:R0:W-:Y:S04]  /*5e1c0*/  STL.64 [R1+0x860], R4 ;  /* 0x0008600401007387 */ /* 0x0001e80000100a00 */
[----:B------:R1:W-:Y:S04]  /*5e1d0*/  STL.64 [R1+0x868], R6 ;  /* 0x0008680601007387 */ /* 0x0003e80000100a00 */
[----:B------:R-:W2:Y:S04]  /*5e1e0*/  LDL.LU R16, [R1+0x810] ;  /* 0x0008100001107983 */ /* 0x000ea80000300800 */
[----:B------:R-:W2:Y:S04]  /*5e1f0*/  LDL.LU R17, [R1+0x814] ;  /* 0x0008140001117983 */ /* 0x000ea80000300800 */
[----:B------:R-:W3:Y:S04]  /*5e200*/  LDL.LU R18, [R1+0x818] ;  /* 0x0008180001127983 */ /* 0x000ee80000300800 */
[----:B------:R-:W3:Y:S04]  /*5e210*/  LDL.LU R19, [R1+0x81c] ;  /* 0x00081c0001137983 */ /* 0x000ee80000300800 */
[----:B------:R-:W4:Y:S04]  /*5e220*/  LDL.LU R8, [R1+0x840] ;  /* 0x0008400001087983 */ /* 0x000f280000300800 */
[----:B------:R-:W4:Y:S04]  /*5e230*/  LDL.LU R9, [R1+0x844] ;  /* 0x0008440001097983 */ /* 0x000f280000300800 */
[----:B------:R-:W2:Y:S04]  /*5e240*/  LDL.LU R10, [R1+0x848] ;  /* 0x00084800010a7983 */ /* 0x000ea80000300800 */
[----:B------:R-:W2:Y:S04]  /*5e250*/  LDL.LU R11, [R1+0x84c] ;  /* 0x00084c00010b7983 */ /* 0x000ea80000300800 */
[----:B0-----:R-:W3:Y:S04]  /*5e260*/  LDL.LU R4, [R1+0x850] ;  /* 0x0008500001047983 */ /* 0x001ee80000300800 */
[----:B------:R-:W3:Y:S04]  /*5e270*/  LDL.LU R5, [R1+0x854] ;  /* 0x0008540001057983 */ /* 0x000ee80000300800 */
[----:B-1----:R-:W3:Y:S04]  /*5e280*/  LDL.LU R6, [R1+0x858] ;  /* 0x0008580001067983 */ /* 0x002ee80000300800 */
[----:B------:R-:W3:Y:S04]  /*5e290*/  LDL.LU R7, [R1+0x85c] ;  /* 0x00085c0001077983 */ /* 0x000ee80000300800 */
[----:B--2---:R0:W-:Y:S04]  /*5e2a0*/  STL.64 [R1+0x3db0], R10 ;  /* 0x003db00a01007387 */ /* 0x0041e80000100a00 */
[----:B----4-:R-:W-:Y:S04]  /*5e2b0*/  STL.64 [R1+0x3da8], R8 ;  /* 0x003da80801007387 */ /* 0x010fe80000100a00 */
[----:B0-----:R-:W2:Y:S04]  /*5e2c0*/  LDL.64 R10, [R1+0x58] ;  /* 0x00005800010a7983 */ /* 0x001ea80000100a00 */
[----:B---3--:R0:W-:Y:S04]  /*5e2d0*/  STL.64 [R1+0x3d70], R18 ;  /* 0x003d701201007387 */ /* 0x0081e80000100a00 */
[----:B------:R1:W-:Y:S04]  /*5e2e0*/  STL.64 [R1+0x3d68], R16 ;  /* 0x003d681001007387 */ /* 0x0003e80000100a00 */
[----:B0-----:R-:W3:Y:S04]  /*5e2f0*/  LDL.64 R18, [R1+0x28] ;  /* 0x0000280001127983 */ /* 0x001ee80000100a00 */
[----:B---3--:R0:W-:Y:S04]  /*5e300*/  STL.64 [R1+0x3d88], R18 ;  /* 0x003d881201007387 */ /* 0x0081e80000100a00 */
[----:B-1----:R-:W3:Y:S04]  /*5e310*/  LDL.LU R16, [R1+0x830] ;  /* 0x0008300001107983 */ /* 0x002ee80000300800 */
[----:B------:R-:W3:Y:S04]  /*5e320*/  LDL.LU R17, [R1+0x834] ;  /* 0x0008340001117983 */ /* 0x000ee80000300800 */
[----:B0-----:R-:W4:Y:S04]  /*5e330*/  LDL.LU R18, [R1+0x838] ;  /* 0x0008380001127983 */ /* 0x001f280000300800 */
[----:B------:R-:W4:Y:S04]  /*5e340*/  LDL.LU R19, [R1+0x83c] ;  /* 0x00083c0001137983 */ /* 0x000f280000300800 */
[----:B----4-:R0:W-:Y:S04]  /*5e350*/  STL.64 [R1+0x3d98], R18 ;  /* 0x003d981201007387 */ /* 0x0101e80000100a00 */
[----:B---3--:R-:W-:Y:S04]  /*5e360*/  STL.64 [R1+0x3d90], R16 ;  /* 0x003d901001007387 */ /* 0x008fe80000100a00 */
[----:B------:R-:W3:Y:S04]  /*5e370*/  LDL.64 R14, [R1+0x18] ;  /* 0x00001800010e7983 */ /* 0x000ee80000100a00 */
[----:B0-----:R-:W4:Y:S04]  /*5e380*/  LDL.64 R18, [R1+0x48] ;  /* 0x0000480001127983 */ /* 0x001f280000100a00 */
[----:B---3--:R0:W-:Y:S04]  /*5e390*/  STL.64 [R1+0x3d78], R14 ;  /* 0x003d780e01007387 */ /* 0x0081e80000100a00 */
[----:B------:R-:W3:Y:S04]  /*5e3a0*/  LDL.LU R12, [R1+0x820] ;  /* 0x00082000010c7983 */ /* 0x000ee80000300800 */
[----:B------:R-:W3:Y:S04]  /*5e3b0*/  LDL.LU R13, [R1+0x824] ;  /* 0x00082400010d7983 */ /* 0x000ee80000300800 */
[----:B0-----:R-:W3:Y:S04]  /*5e3c0*/  LDL.LU R14, [R1+0x828] ;  /* 0x00082800010e7983 */ /* 0x001ee80000300800 */
[----:B------:R-:W3:Y:S04]  /*5e3d0*/  LDL.LU R15, [R1+0x82c] ;  /* 0x00082c00010f7983 */ /* 0x000ee80000300800 */
[----:B------:R-:W3:Y:S04]  /*5e3e0*/  LDL.LU R24, [R1+0x7f0] ;  /* 0x0007f00001187983 */ /* 0x000ee80000300800 */
[----:B------:R-:W3:Y:S04]  /*5e3f0*/  LDL.LU R25, [R1+0x7f4] ;  /* 0x0007f40001197983 */ /* 0x000ee80000300800 */
[----:B------:R-:W3:Y:S04]  /*5e400*/  LDL.LU R26, [R1+0x7f8] ;  /* 0x0007f800011a7983 */ /* 0x000ee80000300800 */
[----:B------:R-:W3:Y:S01]  /*5e410*/  LDL.LU R27, [R1+0x7fc] ;  /* 0x0007fc00011b7983 */ /* 0x000ee20000300800 */
[----:B--2---:R-:W-:Y:S01]  /*5e420*/  HMMA.16816.F32.BF16 R4, R20, R10, R4 ;  /* 0x0000000a1404723c */ /* 0x004fe20000041804 */
[----:B------:R-:W-:-:S02]  /*5e430*/  IMAD.MOV.U32 R3, RZ, RZ, R11 ;  /* 0x000000ffff037224 */ /* 0x000fc400078e000b */
[----:B---3--:R-:W-:Y:S04]  /*5e440*/  STL.64 [R1+0x3d50], R26 ;  /* 0x003d501a01007387 */ /* 0x008fe80000100a00 */
[----:B------:R0:W-:Y:S04]  /*5e450*/  STL.64 [R1+0x3d48], R24 ;  /* 0x003d481801007387 */ /* 0x0001e80000100a00 */
[----:B0-----:R-:W2:Y:S04]  /*5e460*/  LDL.LU R24, [R1+0x800] ;  /* 0x0008000001187983 */ /* 0x001ea80000300800 */
[----:B------:R-:W2:Y:S04]  /*5e470*/  LDL.LU R25, [R1+0x804] ;  /* 0x0008040001197983 */ /* 0x000ea80000300800 */
[----:B------:R-:W2:Y:S04]  /*5e480*/  LDL.LU R26, [R1+0x808] ;  /* 0x00080800011a7983 */ /* 0x000ea80000300800 */
[----:B------:R-:W2:Y:S04]  /*5e490*/  LDL.LU R27, [R1+0x80c] ;  /* 0x00080c00011b7983 */ /* 0x000ea80000300800 */
[----:B------:R-:W-:Y:S04]  /*5e4a0*/  STL [R1+0x3cac], R0 ;  /* 0x003cac0001007387 */ /* 0x000fe80000100800 */
[----:B------:R-:W-:Y:S04]  /*5e4b0*/  STL [R1+0x3ca8], R2 ;  /* 0x003ca80201007387 */ /* 0x000fe80000100800 */
[----:B------:R0:W-:Y:S04]  /*5e4c0*/  STL.64 [R1+0x850], R4 ;  /* 0x0008500401007387 */ /* 0x0001e80000100a00 */
[----:B------:R1:W-:Y:S01]  /*5e4d0*/  STL.64 [R1+0x858], R6 ;  /* 0x0008580601007387 */ /* 0x0003e20000100a00 */
[----:B0-----:R-:W-:-:S03]  /*5e4e0*/  IMAD.MOV.U32 R4, RZ, RZ, R10 ;  /* 0x000000ffff047224 */ /* 0x001fc600078e000a */
[----:B-1----:R-:W3:Y:S04]  /*5e4f0*/  LDL.LU.64 R6, [R1+0x3dc0] ;  /* 0x003dc00001067983 */ /* 0x002ee80000300a00 */
[----:B------:R-:W2:Y:S04]  /*5e500*/  LDL.LU R5, [R1+0x3db8] ;  /* 0x003db80001057983 */ /* 0x000ea80000300800 */
[----:B------:R-:W4:Y:S04]  /*5e510*/  LDL.LU.64 R10, [R1+0x3db0] ;  /* 0x003db000010a7983 */ /* 0x000f280000300a00 */
[----:B------:R-:W4:Y:S04]  /*5e520*/  LDL.LU.64 R8, [R1+0x3da8] ;  /* 0x003da80001087983 */ /* 0x000f280000300a00 */
[----:B------:R-:W-:Y:S04]  /*5e530*/  STL [R1+0x3cb4], R3 ;  /* 0x003cb40301007387 */ /* 0x000fe80000100800 */
[----:B------:R-:W-:Y:S01]  /*5e540*/  STL [R1+0x3cb0], R4 ;  /* 0x003cb00401007387 */ /* 0x000fe20000100800 */
[----:B----4-:R-:W-:-:S15]  /*5e550*/  HMMA.16816.F32.BF16 R8, R20, R18, R8 ;  /* 0x000000121408723c */ /* 0x010fde0000041808 */
[----:B------:R-:W-:-:S04]  /*5e560*/  NOP ;  /* 0x0000000000007918 */ /* 0x000fc80000000000 */
[----:B------:R-:W-:Y:S04]  /*5e570*/  STL.64 [R1+0x840], R8 ;  /* 0x0008400801007387 */ /* 0x000fe80000100a00 */
[----:B------:R0:W-:Y:S04]  /*5e580*/  STL.64 [R1+0x848], R10 ;  /* 0x0008480a01007387 */ /* 0x0001e80000100a00 */
[----:B0-----:R-:W4:Y:S01]  /*5e590*/  LDL.LU.64 R10, [R1+0x3da0] ;  /* 0x003da000010a7983 */ /* 0x001f220000300a00 */
[----:B------:R-:W-:Y:S02]  /*5e5a0*/  IMAD.MOV.U32 R9, RZ, RZ, R18 ;  /* 0x000000ffff097224 */ /* 0x000fe400078e0012 */
[----:B------:R-:W-:-:S02]  /*5e5b0*/  IMAD.MOV.U32 R8, RZ, RZ, R19 ;  /* 0x000000ffff087224 */ /* 0x000fc400078e0013 */
[----:B------:R-:W2:Y:S04]  /*5e5c0*/  LDL.LU.64 R18, [R1+0x3d98] ;  /* 0x003d980001127983 */ /* 0x000ea80000300a00 */
[----:B------:R-:W2:Y:S04]  /*5e5d0*/  LDL.LU.64 R16, [R1+0x3d90] ;  /* 0x003d900001107983 */ /* 0x000ea80000300a00 */
[----:B----4-:R0:W-:Y:S04]  /*5e5e0*/  STL.64 [R1+0x3d28], R10 ;  /* 0x003d280a01007387 */ /* 0x0101e80000100a00 */
[----:B------:R-:W-:Y:S04]  /*5e5f0*/  STL.64 [R1+0x3d20], R8 ;  /* 0x003d200801007387 */ /* 0x000fe80000100a00 */
[----:B0-----:R-:W2:Y:S02]  /*5e600*/  LDL.64 R10, [R1+0x38] ;  /* 0x00003800010a7983 */ /* 0x001ea40000100a00 */
[----:B--2---:R-:W-:-:S15]  /*5e610*/  HMMA.16816.F32.BF16 R16, R20, R10, R16 ;  /* 0x0000000a1410723c */ /* 0x004fde0000041810 */
[----:B------:R-:W-:-:S04]  /*5e620*/  NOP ;  /* 0x0000000000007918 */ /* 0x000fc80000000000 */
[----:B------:R-:W-:Y:S04]  /*5e630*/  STL.64 [R1+0x830], R16 ;  /* 0x0008301001007387 */ /* 0x000fe80000100a00 */
[----:B------:R0:W-:Y:S04]  /*5e640*/  STL.64 [R1+0x838], R18 ;  /* 0x0008381201007387 */ /* 0x0001e80000100a00 */
[----:B0-----:R-:W2:Y:S01]  /*5e650*/  LDL.LU.64 R18, [R1+0x3d88] ;  /* 0x003d880001127983 */ /* 0x001ea20000300a00 */
[----:B------:R-:W-:-:S03]  /*5e660*/  IMAD.MOV.U32 R29, RZ, RZ, R10 ;  /* 0x000000ffff1d7224 */ /* 0x000fc600078e000a */
[----:B------:R-:W4:Y:S01]  /*5e670*/  LDL.LU R8, [R1+0x7e0] ;  /* 0x0007e00001087983 */ /* 0x000f220000300800 */
[----:B------:R-:W-:-:S03]  /*5e680*/  IMAD.MOV.U32 R28, RZ, RZ, R11 ;  /* 0x000000ffff1c7224 */ /* 0x000fc600078e000b */
[----:B------:R-:W4:Y:S01]  /*5e690*/  LDL.LU R9, [R1+0x7e4] ;  /* 0x0007e40001097983 */ /* 0x000f220000300800 */
[----:B---3--:R-:W-:-:S03]  /*5e6a0*/  IMAD.MOV.U32 R10, RZ, RZ, R6 ;  /* 0x000000ffff0a7224 */ /* 0x008fc600078e0006 */
[----:B------:R-:W3:Y:S01]  /*5e6b0*/  LDL.LU R6, [R1+0x3d84] ;  /* 0x003d840001067983 */ /* 0x000ee20000300800 */
[----:B------:R-:W-:-:S03]  /*5e6c0*/  IMAD.MOV.U32 R11, RZ, RZ, R7 ;  /* 0x000000ffff0b7224 */ /* 0x000fc600078e0007 */
[----:B------:R-:W3:Y:S01]  /*5e6d0*/  LDL.LU R7, [R1+0x3d80] ;  /* 0x003d800001077983 */ /* 0x000ee20000300800 */
[----:B--2---:R-:W-:Y:S01]  /*5e6e0*/  HMMA.16816.F32.BF16 R12, R20, R18, R12 ;  /* 0x00000012140c723c */ /* 0x004fe2000004180c */
[----:B------:R-:W-:Y:S02]  /*5e6f0*/  IMAD.MOV.U32 R0, RZ, RZ, R18 ;  /* 0x000000ffff007224 */ /* 0x000fe400078e0012 */
[----:B------:R-:W-:-:S15]  /*5e700*/  IMAD.MOV.U32 R2, RZ, RZ, R19 ;  /* 0x000000ffff027224 */ /* 0x000fde00078e0013 */
[----:B------:R-:W-:Y:S01]  /*5e710*/  NOP ;  /* 0x0000000000007918 */ /* 0x000fe20000000000 */
[----:B------:R-:W-:Y:S04]  /*5e720*/  STL.64 [R1+0x820], R12 ;  /* 0x0008200c01007387 */ /* 0x000fe80000100a00 */
[----:B------:R0:W-:Y:S04]  /*5e730*/  STL.64 [R1+0x828], R14 ;  /* 0x0008280e01007387 */ /* 0x0001e80000100a00 */
[----:B0-----:R-:W2:Y:S04]  /*5e740*/  LDL.LU.64 R14, [R1+0x3d78] ;  /* 0x003d7800010e7983 */ /* 0x001ea80000300a00 */
[----:B------:R-:W2:Y:S04]  /*5e750*/  LDL.LU.64 R18, [R1+0x3d70] ;  /* 0x003d700001127983 */ /* 0x000ea80000300a00 */
[----:B------:R-:W2:Y:S02]  /*5e760*/  LDL.LU.64 R16, [R1+0x3d68] ;  /* 0x003d680001107983 */ /* 0x000ea40000300a00 */
[----:B--2---:R-:W-:-:S15]  /*5e770*/  HMMA.16816.F32.BF16 R16, R20, R14, R16 ;  /* 0x0000000e1410723c */ /* 0x004fde0000041810 */
[----:B------:R-:W-:-:S04]  /*5e780*/  NOP ;  /* 0x0000000000007918 */ /* 0x000fc80000000000 */
[----:B------:R0:W-:Y:S04]  /*5e790*/  STL.64 [R1+0x810], R16 ;  /* 0x0008101001007387 */ /* 0x0001e80000100a00 */
[----:B------:R1:W-:Y:S01]  /*5e7a0*/  STL.64 [R1+0x818], R18 ;  /* 0x0008181201007387 */ /* 0x0003e20000100a00 */
[----:B0-----:R-:W-:-:S03]  /*5e7b0*/  IMAD.MOV.U32 R17, RZ, RZ, R14 ;  /* 0x000000ffff117224 */ /* 0x001fc600078e000e */
[----:B-1----:R-:W2:Y:S01]  /*5e7c0*/  LDL.LU.64 R18, [R1+0x3d60] ;  /* 0x003d600001127983 */ /* 0x002ea20000300a00 */
[----:B------:R-:W-:-:S03]  /*5e7d0*/  IMAD.MOV.U32 R16, RZ, RZ, R15 ;  /* 0x000000ffff107224 */ /* 0x000fc600078e000f */
[----:B------:R-:W2:Y:S02]  /*5e7e0*/  LDL.LU.64 R14, [R1+0x3d58] ;  /* 0x003d5800010e7983 */ /* 0x000ea40000300a00 */
[----:B--2---:R-:W-:-:S15]  /*5e7f0*/  HMMA.16816.F32.BF16 R24, R20, R14, R24 ;  /* 0x0000000e1418723c */ /* 0x004fde0000041818 */
[----:B------:R-:W-:-:S04]  /*5e800*/  NOP ;  /* 0x0000000000007918 */ /* 0x000fc80000000000 */
[----:B------:R-:W-:Y:S04]  /*5e810*/  STL.64 [R1+0x800], R24 ;  /* 0x0008001801007387 */ /* 0x000fe80000100a00 */
[----:B------:R0:W-:Y:S04]  /*5e820*/  STL.64 [R1+0x808], R26 ;  /* 0x0008081a01007387 */ /* 0x0001e80000100a00 */
[----:B0-----:R-:W2:Y:S04]  /*5e830*/  LDL.LU.64 R26, [R1+0x3d50] ;  /* 0x003d5000011a7983 */ /* 0x001ea80000300a00 */
[----:B------:R-:W2:Y:S01]  /*5e840*/  LDL.LU.64 R24, [R1+0x3d48] ;  /* 0x003d480001187983 */ /* 0x000ea20000300a00 */
[----:B------:R-:W-:-:S02]  /*5e850*/  IMAD.MOV.U32 R3, RZ, RZ, R14 ;  /* 0x000000ffff037224 */ /* 0x000fc400078e000e */
[----:B------:R-:W-:Y:S02]  /*5e860*/  IMAD.MOV.U32 R4, RZ, RZ, R15 ;  /* 0x000000ffff047224 */ /* 0x000fe400078e000f */
[----:B------:R-:W4:Y:S04]  /*5e870*/  LDL.LU.64 R14, [R1+0x3d40] ;  /* 0x003d4000010e7983 */ /* 0x000f280000300a00 */
[----:B------:R-:W4:Y:S04]  /*5e880*/  LDL.LU.64 R12, [R1+0x3d38] ;  /* 0x003d3800010c7983 */ /* 0x000f280000300a00 */
[----:B---3--:R-:W-:Y:S04]  /*5e890*/  STL.64 [R1+0x3d10], R6 ;  /* 0x003d100601007387 */ /* 0x008fe80000100a00 */
[----:B------:R2:W-:Y:S02]  /*5e8a0*/  STL.64 [R1+0x3d08], R4 ;  /* 0x003d080401007387 */ /* 0x0005e40000100a00 */
[----:B--2---:R-:W-:Y:S02]  /*5e8b0*/  HMMA.16816.F32.BF16 R4, R20, R18, R24 ;  /* 0x000000121404723c */ /* 0x004fe40000041818 */
[----:B------:R-:W2:-:S15]  /*5e8c0*/  LDL.LU R24, [R1+0x450] ;  /* 0x0004500001187983 */ /* 0x000e9e0000300800 */
[----:B------:R-:W-:Y:S02]  /*5e8d0*/  NOP ;  /* 0x0000000000007918 */ /* 0x000fe40000000000 */
[----:B------:R0:W-:Y:S04]  /*5e8e0*/  STL.64 [R1+0x7f0], R4 ;  /* 0x0007f00401007387 */ /* 0x0001e80000100a00 */
[----:B------:R1:W-:Y:S04]  /*5e8f0*/  STL.64 [R1+0x7f8], R6 ;  /* 0x0007f80601007387 */ /* 0x0003e80000100a00 */
[----:B------:R-:W2:Y:S04]  /*5e900*/  LDL.LU R25, [R1+0x454] ;  /* 0x0004540001197983 */ /* 0x000ea80000300800 */
[----:B------:R-:W2:Y:S04]  /*5e910*/  LDL.LU R26, [R1+0x458] ;  /* 0x00045800011a7983 */ /* 0x000ea80000300800 */
[----:B------:R-:W2:Y:S04]  /*5e920*/  LDL.LU R27, [R1+0x45c] ;  /* 0x00045c00011b7983 */ /* 0x000ea80000300800 */
[----:B0-----:R-:W3:Y:S04]  /*5e930*/  LDL.LU R4, [R1+0x7d0] ;  /* 0x0007d00001047983 */ /* 0x001ee80000300800 */
[----:B------:R-:W3:Y:S04]  /*5e940*/  LDL.LU R5, [R1+0x7d4] ;  /* 0x0007d40001057983 */ /* 0x000ee80000300800 */
[----:B-1----:R-:W3:Y:S04]  /*5e950*/  LDL.LU R6, [R1+0x7d8] ;  /* 0x0007d80001067983 */ /* 0x002ee80000300800 */
[----:B------:R-:W3:Y:S04]  /*5e960*/  LDL.LU R7, [R1+0x7dc] ;  /* 0x0007dc0001077983 */ /* 0x000ee80000300800 */
[----:B------:R4:W-:Y:S04]  /*5e970*/  STL.64 [R1+0x3a08], R18 ;  /* 0x003a081201007387 */ /* 0x0009e80000100a00 */
[----:B------:R-:W-:Y:S01]  /*5e980*/  STL.64 [R1+0x3cb8], R16 ;  /* 0x003cb81001007387 */ /* 0x000fe20000100a00 */
[----:B----4-:R-:W-:-:S02]  /*5e990*/  IMAD.MOV.U32 R18, RZ, RZ, R14 ;  /* 0x000000ffff127224 */ /* 0x010fc400078e000e */
[----:B------:R-:W-:Y:S01]  /*5e9a0*/  IMAD.MOV.U32 R19, RZ, RZ, R15 ;  /* 0x000000ffff137224 */ /* 0x000fe200078e000f */
[----:B------:R-:W4:Y:S04]  /*5e9b0*/  LDL.LU R14, [R1+0x3d34] ;  /* 0x003d3400010e7983 */ /* 0x000f280000300800 */
[----:B------:R-:W4:Y:S04]  /*5e9c0*/  LDL.LU R15, [R1+0x3d30] ;  /* 0x003d3000010f7983 */ /* 0x000f280000300800 */
[----:B------:R0:W-:Y:S04]  /*5e9d0*/  STL.64 [R1+0x3cc8], R18 ;  /* 0x003cc81201007387 */ /* 0x0001e80000100a00 */
[----:B0-----:R-:W2:Y:S04]  /*5e9e0*/  LDL R18, [R1+0x1a8] ;  /* 0x0001a80001127983 */ /* 0x001ea80000100800 */
[----:B------:R-:W2:Y:S01]  /*5e9f0*/  LDL R19, [R1+0x1ac] ;  /* 0x0001ac0001137983 */ /* 0x000ea20000100800 */
[----:B----4-:R-:W-:Y:S03]  /*5ea00*/  HMMA.16816.F32.BF16 R8, R20, R14, R8 ;  /* 0x0000000e1408723c */ /* 0x010fe60000041808 */
[----:B--2---:R0:W-:Y:S04]  /*5ea10*/  STL.64 [R1+0x3ce0], R18 ;  /* 0x003ce01201007387 */ /* 0x0041e80000100a00 */
[----:B0-----:R-:W2:Y:S04]  /*5ea20*/  LDL R18, [R1+0x1b8] ;  /* 0x0001b80001127983 */ /* 0x001ea80000100800 */
[----:B------:R-:W2:Y:S08]  /*5ea30*/  LDL R19, [R1+0x1bc] ;  /* 0x0001bc0001137983 */ /* 0x000eb00000100800 */
[----:B------:R-:W-:Y:S04]  /*5ea40*/  STL.64 [R1+0x7e0], R8 ;  /* 0x0007e00801007387 */ /* 0x000fe80000100a00 */
[----:B------:R0:W-:Y:S04]  /*5ea50*/  STL.64 [R1+0x7e8], R10 ;  /* 0x0007e80a01007387 */ /* 0x0001e80000100a00 */
[----:B0-----:R-:W4:Y:S04]  /*5ea60*/  LDL.LU.64 R10, [R1+0x3d28] ;  /* 0x003d2800010a7983 */ /* 0x001f280000300a00 */
[----:B------:R-:W2:Y:S04]  /*5ea70*/  LDL.LU.64 R8, [R1+0x3d20] ;  /* 0x003d200001087983 */ /* 0x000ea80000300a00 */
[----:B------:R0:W-:Y:S02]  /*5ea80*/  STL.64 [R1+0x3a00], R14 ;  /* 0x003a000e01007387 */ /* 0x0001e40000100a00 */
[----:B0-----:R-:W-:-:S02]  /*5ea90*/  IMAD.MOV.U32 R14, RZ, RZ, R13 ;  /* 0x000000ffff0e7224 */ /* 0x001fc400078e000d */
[----:B------:R-:W-:-:S05]  /*5eaa0*/  IMAD.MOV.U32 R15, RZ, RZ, R12 ;  /* 0x000000ffff0f7224 */ /* 0x000fca00078e000c */
[----:B------:R0:W-:Y:S04]  /*5eab0*/  STL.64 [R1+0x3cc0], R14 ;  /* 0x003cc00e01007387 */ /* 0x0001e80000100a00 */
[----:B------:R-:W2:Y:S04]  /*5eac0*/  LDL.LU R12, [R1+0x420] ;  /* 0x00042000010c7983 */ /* 0x000ea80000300800 */
[----:B------:R-:W2:Y:S04]  /*5ead0*/  LDL.LU R13, [R1+0x424] ;  /* 0x00042400010d7983 */ /* 0x000ea80000300800 */
[----:B0-----:R-:W2:Y:S04]  /*5eae0*/  LDL.LU R14, [R1+0x428] ;  /* 0x00042800010e7983 */ /* 0x001ea80000300800 */
[----:B------:R-:W2:Y:S04]  /*5eaf0*/  LDL.LU R15, [R1+0x42c] ;  /* 0x00042c00010f7983 */ /* 0x000ea80000300800 */
[----:B--2---:R4:W-:Y:S04]  /*5eb00*/  STL.64 [R1+0x3cd8], R14 ;  /* 0x003cd80e01007387 */ /* 0x0049e80000100a00 */
[----:B------:R0:W-:Y:S01]  /*5eb10*/  STL.64 [R1+0x3cd0], R12 ;  /* 0x003cd00c01007387 */ /* 0x0001e20000100a00 */
[----:B----4-:R-:W-:-:S03]  /*5eb20*/  IMAD.MOV.U32 R14, RZ, RZ, R10 ;  /* 0x000000ffff0e7224 */ /* 0x010fc600078e000a */
[----:B0-----:R-:W2:Y:S04]  /*5eb30*/  LDL.LU R12, [R1+0x430] ;  /* 0x00043000010c7983 */ /* 0x001ea80000300800 */
[----:B------:R-:W2:Y:S04]  /*5eb40*/  LDL.LU R13, [R1+0x434] ;  /* 0x00043400010d7983 */ /* 0x000ea80000300800 */
[----:B------:R-:W3:Y:S01]  /*5eb50*/  LDL.LU R10, [R1+0x3d1c] ;  /* 0x003d1c00010a7983 */ /* 0x000ee20000300800 */
[----:B------:R-:W-:-:S03]  /*5eb60*/  IMAD.MOV.U32 R15, RZ, RZ, R11 ;  /* 0x000000ffff0f7224 */ /* 0x000fc600078e000b */
[----:B------:R-:W3:Y:S04]  /*5eb70*/  LDL.LU R11, [R1+0x3d18] ;  /* 0x003d1800010b7983 */ /* 0x000ee80000300800 */
[----:B------:R-:W-:Y:S01]  /*5eb80*/  STL.64 [R1+0x3cf0], R14 ;  /* 0x003cf00e01007387 */ /* 0x000fe20000100a00 */
[C---:B---3--:R-:W-:Y:S03]  /*5eb90*/  HMMA.16816.F32.BF16 R4, R20.reuse, R10, R4 ;  /* 0x0000000a1404723c */ /* 0x048fe60000041804 */
[----:B--2---:R0:W-:Y:S04]  /*5eba0*/  STL.64 [R1+0x3ce8], R12 ;  /* 0x003ce80c01007387 */ /* 0x0041e80000100a00 */
[----:B0-----:R-:W2:Y:S04]  /*5ebb0*/  LDL.LU R12, [R1+0x440] ;  /* 0x00044000010c7983 */ /* 0x001ea80000300800 */
[----:B------:R-:W2:Y:S04]  /*5ebc0*/  LDL.LU R13, [R1+0x444] ;  /* 0x00044400010d7983 */ /* 0x000ea80000300800 */
[----:B------:R-:W2:Y:S04]  /*5ebd0*/  LDL.LU R14, [R1+0x448] ;  /* 0x00044800010e7983 */ /* 0x000ea80000300800 */
[----:B------:R-:W2:Y:S04]  /*5ebe0*/  LDL.LU R15, [R1+0x44c] ;  /* 0x00044c00010f7983 */ /* 0x000ea80000300800 */
[----:B------:R-:W-:Y:S04]  /*5ebf0*/  STL.64 [R1+0x7d0], R4 ;  /* 0x0007d00401007387 */ /* 0x000fe80000100a00 */
[----:B------:R0:W-:Y:S04]  /*5ec00*/  STL.64 [R1+0x7d8], R6 ;  /* 0x0007d80601007387 */ /* 0x0001e80000100a00 */
[----:B0-----:R-:W3:Y:S04]  /*5ec10*/  LDL.LU.64 R6, [R1+0x3d10] ;  /* 0x003d100001067983 */ /* 0x001ee80000300a00 */
[----:B------:R-:W4:Y:S04]  /*5ec20*/  LDL.LU.64 R4, [R1+0x3d08] ;  /* 0x003d080001047983 */ /* 0x000f280000300a00 */
[----:B------:R-:W-:Y:S01]  /*5ec30*/  STL.64 [R1+0x39f8], R10 ;  /* 0x0039f80a01007387 */ /* 0x000fe20000100a00 */
[----:B---3--:R-:W-:Y:S03]  /*5ec40*/  HMMA.16816.F32.BF16 R20, R20, R6, R24 ;  /* 0x000000061414723c */ /* 0x008fe60000041818 */
[----:B------:R-:W2:Y:S04]  /*5ec50*/  LDL.LU.64 R26, [R1+0x3d00] ;  /* 0x003d0000011a7983 */ /* 0x000ea80000300a00 */
[----:B------:R-:W2:-:S12]  /*5ec60*/  LDL.LU.64 R24, [R1+0x3cf8] ;  /* 0x003cf80001187983 */ /* 0x000e980000300a00 */
[----:B------:R0:W-:Y:S04]  /*5ec70*/  STL.64 [R1+0x450], R20 ;  /* 0x0004501401007387 */ /* 0x0001e80000100a00 */
[----:B------:R1:W-:Y:S04]  /*5ec80*/  STL.64 [R1+0x458], R22 ;  /* 0x0004581601007387 */ /* 0x0003e80000100a00 */
[----:B0-----:R-:W3:Y:S04]  /*5ec90*/  LDL.LU R20, [R1+0x410] ;  /* 0x0004100001147983 */ /* 0x001ee80000300800 */
[----:B------:R-:W3:Y:S04]  /*5eca0*/  LDL.LU R21, [R1+0x414] ;  /* 0x0004140001157983 */ /* 0x000ee80000300800 */
[----:B-1----:R-:W3:Y:S04]  /*5ecb0*/  LDL.LU R22, [R1+0x418] ;  /* 0x0004180001167983 */ /* 0x002ee80000300800 */
[----:B------:R-:W3:Y:S04]  /*5ecc0*/  LDL.LU R23, [R1+0x41c] ;  /* 0x00041c0001177983 */ /* 0x000ee80000300800 */
[----:B------:R-:W-:Y:S04]  /*5ecd0*/  STL.64 [R1+0x3a18], R6 ;  /* 0x003a180601007387 */ /* 0x000fe80000100a00 */
[----:B----4-:R-:W-:Y:S01]  /*5ece0*/  STL [R1+0x3a10], R5 ;  /* 0x003a100501007387 */ /* 0x010fe20000100800 */
[----:B--2---:R-:W-:Y:S03]  /*5ecf0*/  HMMA.16816.F32.BF16 R16, R24, R18, R12 ;  /* 0x000000121810723c */ /* 0x004fe6000004180c */
[----:B------:R-:W2:Y:S04]  /*5ed00*/  LDL.LU.64 R14, [R1+0x3cf0] ;  /* 0x003cf000010e7983 */ /* 0x000ea80000300a00 */
[----:B------:R-:W2:-:S12]  /*5ed10*/  LDL.LU.64 R12, [R1+0x3ce8] ;  /* 0x003ce800010c7983 */ /* 0x000e980000300a00 */
[----:B------:R-:W-:Y:S04]  /*5ed20*/  STL.64 [R1+0x440], R16 ;  /* 0x0004401001007387 */ /* 0x000fe80000100a00 */
[----:B------:R0:W-:Y:S04]  /*5ed30*/  STL.64 [R1+0x448], R18 ;  /* 0x0004481201007387 */ /* 0x0001e80000100a00 */
[----:B0-----:R-:W2:Y:S02]  /*5ed40*/  LDL.LU.64 R18, [R1+0x3ce0] ;  /* 0x003ce00001127983 */ /* 0x001ea40000300a00 */
[----:B--2---:R-:W-:Y:S02]  /*5ed50*/  HMMA.16816.F32.BF16 R16, R24, R18, R12 ;  /* 0x000000121810723c */ /* 0x004fe4000004180c */
[----:B------:R-:W2:Y:S04]  /*5ed60*/  LDL.LU.64 R14, [R1+0x3cd8] ;  /* 0x003cd800010e7983 */ /* 0x000ea80000300a00 */
[----:B------:R-:W2:-:S13]  /*5ed70*/  LDL.LU.64 R12, [R1+0x3cd0] ;  /* 0x003cd000010c7983 */ /* 0x000e9a0000300a00 */
[----:B------:R-:W-:Y:S04]  /*5ed80*/  STL.64 [R1+0x430], R16 ;  /* 0x0004301001007387 */ /* 0x000fe80000100a00 */
[----:B------:R0:W-:Y:S04]  /*5ed90*/  STL.64 [R1+0x438], R18 ;  /* 0x0004381201007387 */ /* 0x0001e80000100a00 */
[----:B0-----:R-:W2:Y:S02]  /*5eda0*/  LDL.LU.64 R18, [R1+0x3cc8] ;  /* 0x003cc80001127983 */ /* 0x001ea40000300a00 */
[----:B--2---:R-:W-:Y:S02]  /*5edb0*/  HMMA.16816.F32.BF16 R16, R24, R18, R12 ;  /* 0x000000121810723c */ /* 0x004fe4000004180c */
[----:B------:R-:W3:-:S15]  /*5edc0*/  LDL.LU.64 R14, [R1+0x3cc0] ;  /* 0x003cc000010e7983 */ /* 0x000ede0000300a00 */
[----:B------:R-:W-:Y:S02]  /*5edd0*/  NOP ;  /* 0x0000000000007918 */ /* 0x000fe40000000000 */
[----:B------:R0:W-:Y:S04]  /*5ede0*/  STL.64 [R1+0x420], R16 ;  /* 0x0004201001007387 */ /* 0x0001e80000100a00 */
[----:B------:R1:W-:Y:S04]  /*5edf0*/  STL.64 [R1+0x428], R18 ;  /* 0x0004281201007387 */ /* 0x0003e80000100a00 */
[----:B0-----:R-:W2:Y:S04]  /*5ee00*/  LDL.LU.64 R16, [R1+0x3cb8] ;  /* 0x003cb80001107983 */ /* 0x001ea80000300a00 */
[----:B------:R-:W4:Y:S01]  /*5ee10*/  LDL.LU R12, [R1+0x670] ;  /* 0x00067000010c7983 */ /* 0x000f220000300800 */
[----:B---3--:R-:W-:-:S15]  /*5ee20*/  HMMA.16816.F32.BF16 R20, R24, R14, R20 ;  /* 0x0000000e1814723c */ /* 0x008fde0000041814 */
[----:B------:R-:W-:-:S04]  /*5ee30*/  NOP ;  /* 0x0000000000007918 */ /* 0x000fc80000000000 */
[----:B------:R-:W-:Y:S04]  /*5ee40*/  STL.64 [R1+0x410], R20 ;  /* 0x0004101401007387 */ /* 0x000fe80000100a00 */
[----:B------:R-:W-:Y:S04]  /*5ee50*/  STL.64 [R1+0x418], R22 ;  /* 0x0004181601007387 */ /* 0x000fe80000100a00 */
[----:B------:R-:W4:Y:S04]  /*5ee60*/  LDL.LU R13, [R1+0x674] ;  /* 0x00067400010d7983 */ /* 0x000f280000300800 */
[----:B------:R-:W3:Y:S04]  /*5ee70*/  LDL.LU R14, [R1+0x678] ;  /* 0x00067800010e7983 */ /* 0x000ee80000300800 */
[----:B------:R-:W3:Y:S01]  /*5ee80*/  LDL.LU R15, [R1+0x67c] ;  /* 0x00067c00010f7983 */ /* 0x000ee20000300800 */
[----:B-1----:R-:W-:-:S02]  /*5ee90*/  IMAD.MOV.U32 R18, RZ, RZ, R3 ;  /* 0x000000ffff127224 */ /* 0x002fc400078e0003 */
[----:B------:R-:W-:Y:S01]  /*5eea0*/  IMAD.MOV.U32 R19, RZ, RZ, R4 ;  /* 0x000000ffff137224 */ /* 0x000fe200078e0004 */
[----:B---3--:R2:W-:Y:S04]  /*5eeb0*/  STL.64 [R1+0x3a28], R14 ;  /* 0x003a280e01007387 */ /* 0x0085e80000100a00 */
[----:B----4-:R-:W-:Y:S04]  /*5eec0*/  STL.64 [R1+0x3a20], R12 ;  /* 0x003a200c01007387 */ /* 0x010fe80000100a00 */
[----:B------:R-:W3:Y:S04]  /*5eed0*/  LDL.LU R3, [R1+0x3cb4] ;  /* 0x003cb40001037983 */ /* 0x000ee80000300800 */
[----:B------:R-:W4:Y:S04]  /*5eee0*/  LDL.LU R4, [R1+0x3cb0] ;  /* 0x003cb00001047983 */ /* 0x000f280000300800 */
[----:B------:R0:W-:Y:S01]  /*5eef0*/  STL.64 [R1+0x3a30], R18 ;  /* 0x003a301201007387 */ /* 0x0001e20000100a00 */
[----:B--2---:R-:W-:-:S02]  /*5ef00*/  IMAD.MOV.U32 R14, RZ, RZ, R17 ;  /* 0x000000ffff0e7224 */ /* 0x004fc400078e0011 */
[----:B------:R-:W-:-:S05]  /*5ef10*/  IMAD.MOV.U32 R15, RZ, RZ, R16 ;  /* 0x000000ffff0f7224 */ /* 0x000fca00078e0010 */
[----:B------:R1:W-:Y:S04]  /*5ef20*/  STL.64 [R1+0x3a38], R14 ;  /* 0x003a380e01007387 */ /* 0x0003e80000100a00 */
[----:B------:R-:W2:Y:S04]  /*5ef30*/  LDL.LU R16, [R1+0x690] ;  /* 0x0006900001107983 */ /* 0x000ea80000300800 */
[----:B------:R-:W2:Y:S04]  /*5ef40*/  LDL.LU R17, [R1+0x694] ;  /* 0x0006940001117983 */ /* 0x000ea80000300800 */
[----:B0-----:R-:W2:Y:S04]  /*5ef50*/  LDL.LU R18, [R1+0x698] ;  /* 0x0006980001127983 */ /* 0x001ea80000300800 */
[----:B------:R-:W2:Y:S01]  /*5ef60*/  LDL.LU R19, [R1+0x69c] ;  /* 0x00069c0001137983 */ /* 0x000ea20000300800 */
[----:B-1----:R-:W-:-:S02]  /*5ef70*/  IMAD.MOV.U32 R14, RZ, RZ, R0 ;  /* 0x000000ffff0e7224 */ /* 0x002fc400078e0000 */
[----:B------:R-:W-:Y:S01]  /*5ef80*/  IMAD.MOV.U32 R15, RZ, RZ, R2 ;  /* 0x000000ffff0f7224 */ /* 0x000fe200078e0002 */
[----:B--2---:R-:W-:Y:S04]  /*5ef90*/  STL.64 [R1+0x3a48], R18 ;  /* 0x003a481201007387 */ /* 0x004fe80000100a00 */
[----:B------:R0:W-:Y:S04]  /*5efa0*/  STL.64 [R1+0x3a40], R16 ;  /* 0x003a401001007387 */ /* 0x0001e80000100a00 */
[----:B------:R-:W2:Y:S04]  /*5efb0*/  LDL.LU R0, [R1+0x3cac] ;  /* 0x003cac0001007983 */ /* 0x000ea80000300800 */
[----:B------:R-:W2:Y:S04]  /*5efc0*/  LDL.LU R2, [R1+0x3ca8] ;  /* 0x003ca80001027983 */ /* 0x000ea80000300800 */
[----:B------:R1:W-:Y:S04]  /*5efd0*/  STL.64 [R1+0x3a50], R14 ;  /* 0x003a500e01007387 */ /* 0x0003e80000100a00 */
[----:B0-----:R-:W2:Y:S04]  /*5efe0*/  LDL.LU R16, [R1+0x6a0] ;  /* 0x0006a00001107983 */ /* 0x001ea80000300800 */
[----:B------:R-:W2:Y:S04]  /*5eff0*/  LDL.LU R17, [R1+0x6a4] ;  /* 0x0006a40001117983 */ /* 0x000ea80000300800 */
[----:B------:R-:W2:Y:S04]  /*5f000*/  LDL.LU R18, [R1+0x6a8] ;  /* 0x0006a80001127983 */ /* 0x000ea80000300800 */
        /* <DEDUP_REMOVED lines=15> */
[----:B------:R-:W-:Y:S04]  /*5f100*/  STL.64 [R1+0x3a70], R16 ;  /* 0x003a701001007387 */ /* 0x000fe80000100a00 */
[----:B------:R-:W2:Y:S04]  /*5f110*/  LDL.LU R9, [R1+0x3c9c] ;  /* 0x003c9c0001097983 */ /* 0x000ea80000300800 */
[----:B------:R-:W2:Y:S04]  /*5f120*/  LDL.LU R8, [R1+0x3c98] ;  /* 0x003c980001087983 */ /* 0x000ea80000300800 */
[----:B------:R4:W-:Y:S02]  /*5f130*/  STL.64 [R1+0x3a80], R14 ;  /* 0x003a800e01007387 */ /* 0x0009e40000100a00 */
[----:B----4-:R-:W-:-:S02]  /*5f140*/  IMAD.MOV.U32 R14, RZ, RZ, R4 ;  /* 0x000000ffff0e7224 */ /* 0x010fc400078e0004 */
[----:B---3--:R-:W-:Y:S01]  /*5f150*/  IMAD.MOV.U32 R15, RZ, RZ, R3 ;  /* 0x000000ffff0f7224 */ /* 0x008fe200078e0003 */
[----:B------:R-:W3:Y:S04]  /*5f160*/  LDL.LU R4, [R1+0x3c94] ;  /* 0x003c940001047983 */ /* 0x000ee80000300800 */
[----:B------:R-:W4:Y:S04]  /*5f170*/  LDL.LU R3, [R1+0x3c90] ;  /* 0x003c900001037983 */ /* 0x000f280000300800 */
[----:B------:R0:W-:Y:S04]  /*5f180*/  STL.64 [R1+0x3a98], R14 ;  /* 0x003a980e01007387 */ /* 0x0001e80000100a00 */
[----:B------:R-:W2:Y:S04]  /*5f190*/  LDL.LU R16, [R1+0x6c0] ;  /* 0x0006c00001107983 */ /* 0x000ea80000300800 */
[----:B------:R-:W2:Y:S04]  /*5f1a0*/  LDL.LU R17, [R1+0x6c4] ;  /* 0x0006c40001117983 */ /* 0x000ea80000300800 */
[----:B------:R-:W2:Y:S04]  /*5f1b0*/  LDL.LU R18, [R1+0x6c8] ;  /* 0x0006c80001127983 */ /* 0x000ea80000300800 */
[----:B------:R-:W2:Y:S01]  /*5f1c0*/  LDL.LU R19, [R1+0x6cc] ;  /* 0x0006cc0001137983 */ /* 0x000ea20000300800 */
[----:B0-----:R-:W-:-:S02]  /*5f1d0*/  IMAD.MOV.U32 R14, RZ, RZ, R2 ;  /* 0x000000ffff0e7224 */ /* 0x001fc400078e0002 */
[----:B------:R-:W-:Y:S01]  /*5f1e0*/  IMAD.MOV.U32 R15, RZ, RZ, R0 ;  /* 0x000000ffff0f7224 */ /* 0x000fe200078e0000 */
[----:B------:R-:W3:Y:S04]  /*5f1f0*/  LDL.LU R2, [R1+0x3c8c] ;  /* 0x003c8c0001027983 */ /* 0x000ee80000300800 */
[----:B------:R-:W3:Y:S04]  /*5f200*/  LDL.LU R0, [R1+0x3c88] ;  /* 0x003c880001007983 */ /* 0x000ee80000300800 */
[----:B------:R-:W-:Y:S04]  /*5f210*/  STL.64 [R1+0x3ab0], R14 ;  /* 0x003ab00e01007387 */ /* 0x000fe80000100a00 */
[----:B--2---:R-:W-:Y:S04]  /*5f220*/  STL.64 [R1+0x3a90], R18 ;  /* 0x003a901201007387 */ /* 0x004fe80000100a00 */
[----:B------:R0:W-:Y:S04]  /*5f230*/  STL.64 [R1+0x3a88], R16 ;  /* 0x003a881001007387 */ /* 0x0001e80000100a00 */
[----:B0-----:R-:W2:Y:S04]  /*5f240*/  LDL.LU R16, [R1+0x6d0] ;  /* 0x0006d00001107983 */ /* 0x001ea80000300800 */
[----:B------:R-:W2:Y:S04]  /*5f250*/  LDL.LU R17, [R1+0x6d4] ;  /* 0x0006d40001117983 */ /* 0x000ea80000300800 */
[----:B------:R-:W2:Y:S04]  /*5f260*/  LDL.LU R18, [R1+0x6d8] ;  /* 0x0006d80001127983 */ /* 0x000ea80000300800 */
[----:B------:R-:W2:Y:S01]  /*5f270*/  LDL.LU R19, [R1+0x6dc] ;  /* 0x0006dc0001137983 */ /* 0x000ea20000300800 */
[----:B------:R-:W-:-:S02]  /*5f280*/  IMAD.MOV.U32 R14, RZ, RZ, R28 ;  /* 0x000000ffff0e7224 */ /* 0x000fc400078e001c */
        /* <DEDUP_REMOVED lines=21> */
[----:B----4-:R-:W-:-:S02]  /*5f3e0*/  IMAD.MOV.U32 R14, RZ, RZ, R3 ;  /* 0x000000ffff0e7224 */ /* 0x010fc400078e0003 */
[----:B---3--:R-:W-:Y:S01]  /*5f3f0*/  IMAD.MOV.U32 R15, RZ, RZ, R4 ;  /* 0x000000ffff0f7224 */ /* 0x008fe200078e0004 */
[----:B------:R-:W3:Y:S04]  /*5f400*/  LDL.LU R3, [R1+0x3c74] ;  /* 0x003c740001037983 */ /* 0x000ee80000300800 */
[----:B------:R-:W4:Y:S04]  /*5f410*/  LDL.LU R4, [R1+0x3c70] ;  /* 0x003c700001047983 */ /* 0x000f280000300800 */
        /* <DEDUP_REMOVED lines=11> */
[----:B------:R0:W-:Y:S02]  /*5f4d0*/  STL.64 [R1+0x3b10], R14 ;  /* 0x003b100e01007387 */ /* 0x0001e40000100a00 */
        /* <DEDUP_REMOVED lines=57> */
[----:B------:R-:W2:Y:S04]  /*5f870*/  LDL.LU R8, [R1+0x3c3c] ;  /* 0x003c3c0001087983 */ /* 0x000ea80000300800 */
[----:B------:R-:W2:Y:S04]  /*5f880*/  LDL.LU R9, [R1+0x3c38] ;  /* 0x003c380001097983 */ /* 0x000ea80000300800 */
[----:B------:R4:W-:Y:S02]  /*5f890*/  STL.64 [R1+0x3ba0], R14 ;  /* 0x003ba00e01007387 */ /* 0x0009e40000100a00 */
        /* <DEDUP_REMOVED lines=23> */
[----:B------:R-:W-:-:S05]  /*5fa10*/  IMAD.MOV.U32 R15, RZ, RZ, R28 ;  /* 0x000000ffff0f7224 */ /* 0x000fca00078e001c */
        /* <DEDUP_REMOVED lines=8> */
[----:B------:R-:W-:Y:S02]  /*5faa0*/  IMAD.MOV.U32 R15, RZ, RZ, R8 ;  /* 0x000000ffff0f7224 */ /* 0x000fe400078e0008 */
[----:B----4-:R-:W-:Y:S02]  /*5fab0*/  IMAD.MOV.U32 R22, RZ, RZ, R4 ;  /* 0x000000ffff167224 */ /* 0x010fe400078e0004 */
[----:B---3--:R-:W-:Y:S01]  /*5fac0*/  IMAD.MOV.U32 R23, RZ, RZ, R3 ;  /* 0x000000ffff177224 */ /* 0x008fe200078e0003 */
[----:B------:R-:W-:Y:S04]  /*5fad0*/  STL.64 [R1+0x3c00], R14 ;  /* 0x003c000e01007387 */ /* 0x000fe80000100a00 */
[----:B--2---:R-:W-:Y:S04]  /*5fae0*/  STL.64 [R1+0x3bb0], R18 ;  /* 0x003bb01201007387 */ /* 0x004fe80000100a00 */
[----:B------:R0:W-:Y:S04]  /*5faf0*/  STL.64 [R1+0x3ba8], R16 ;  /* 0x003ba81001007387 */ /* 0x0001e80000100a00 */
[----:B0-----:R-:W2:Y:S04]  /*5fb00*/  LDL.LU R16, [R1+0x790] ;  /* 0x0007900001107983 */ /* 0x001ea80000300800 */
[----:B------:R-:W2:Y:S04]  /*5fb10*/  LDL.LU R17, [R1+0x794] ;  /* 0x0007940001117983 */ /* 0x000ea80000300800 */
[----:B------:R-:W3:Y:S04]  /*5fb20*/  LDL.LU R18, [R1+0x798] ;  /* 0x0007980001127983 */ /* 0x000ee80000300800 */
[----:B------:R-:W3:Y:S04]  /*5fb30*/  LDL.LU R19, [R1+0x79c] ;  /* 0x00079c0001137983 */ /* 0x000ee80000300800 */
[----:B------:R0:W-:Y:S04]  /*5fb40*/  STL.64 [R1+0x3c08], R22 ;  /* 0x003c081601007387 */ /* 0x0001e80000100a00 */
[----:B------:R-:W4:Y:S04]  /*5fb50*/  LDL.LU R12, [R1+0x3e0] ;  /* 0x0003e000010c7983 */ /* 0x000f280000300800 */
[----:B------:R-:W4:Y:S04]  /*5fb60*/  LDL.LU R13, [R1+0x3e4] ;  /* 0x0003e400010d7983 */ /* 0x000f280000300800 */
[----:B------:R-:W2:Y:S04]  /*5fb70*/  LDL.LU R14, [R1+0x3e8] ;  /* 0x0003e800010e7983 */ /* 0x000ea80000300800 */
[----:B------:R-:W2:Y:S04]  /*5fb80*/  LDL.LU R15, [R1+0x3ec] ;  /* 0x0003ec00010f7983 */ /* 0x000ea80000300800 */
[----:B------:R-:W3:Y:S01]  /*5fb90*/  LDL.64 R10, [R1+0x178] ;  /* 0x00017800010a7983 */ /* 0x000ee20000100a00 */
[----:B0-----:R-:W-:-:S02]  /*5fba0*/  IMAD.MOV.U32 R22, RZ, RZ, R2 ;  /* 0x000000ffff167224 */ /* 0x001fc400078e0002 */
[----:B------:R-:W-:Y:S01]  /*5fbb0*/  IMAD.MOV.U32 R23, RZ, RZ, R0 ;  /* 0x000000ffff177224 */ /* 0x000fe200078e0000 */
[----:B--2---:R-:W-:Y:S04]  /*5fbc0*/  STL.64 [R1+0x3c18], R14 ;  /* 0x003c180e01007387 */ /* 0x004fe80000100a00 */
[----:B----4-:R-:W-:Y:S04]  /*5fbd0*/  STL.64 [R1+0x3c10], R12 ;  /* 0x003c100c01007387 */ /* 0x010fe80000100a00 */
[----:B------:R0:W-:Y:S04]  /*5fbe0*/  STL.64 [R1+0x3c20], R22 ;  /* 0x003c201601007387 */ /* 0x0001e80000100a00 */
[----:B------:R-:W2:Y:S04]  /*5fbf0*/  LDL.LU R20, [R1+0x400] ;  /* 0x0004000001147983 */ /* 0x000ea80000300800 */
[----:B------:R-:W2:Y:S04]  /*5fc00*/  LDL.LU R21, [R1+0x404] ;  /* 0x0004040001157983 */ /* 0x000ea80000300800 */
[----:B0-----:R-:W2:Y:S04]  /*5fc10*/  LDL.LU R22, [R1+0x408] ;  /* 0x0004080001167983 */ /* 0x001ea80000300800 */
[----:B------:R-:W2:Y:S04]  /*5fc20*/  LDL.LU R23, [R1+0x40c] ;  /* 0x00040c0001177983 */ /* 0x000ea80000300800 */
[----:B------:R-:W4:Y:S04]  /*5fc30*/  LDL.LU R12, [R1+0x3f0] ;  /* 0x0003f000010c7983 */ /* 0x000f280000300800 */
[----:B------:R-:W4:Y:S04]  /*5fc40*/  LDL.LU R13, [R1+0x3f4] ;  /* 0x0003f400010d7983 */ /* 0x000f280000300800 */
[----:B------:R-:W4:Y:S04]  /*5fc50*/  LDL.LU R14, [R1+0x3f8] ;  /* 0x0003f800010e7983 */ /* 0x000f280000300800 */
[----:B------:R-:W4:Y:S04]  /*5fc60*/  LDL.LU R15, [R1+0x3fc] ;  /* 0x0003fc00010f7983 */ /* 0x000f280000300800 */
[----:B---3--:R-:W-:Y:S04]  /*5fc70*/  STL.64 [R1+0x3bc8], R18 ;  /* 0x003bc81201007387 */ /* 0x008fe80000100a00 */
[----:B------:R0:W-:Y:S04]  /*5fc80*/  STL.64 [R1+0x3bc0], R16 ;  /* 0x003bc01001007387 */ /* 0x0001e80000100a00 */
[----:B0-----:R-:W3:Y:S04]  /*5fc90*/  LDL.LU R16, [R1+0x7a0] ;  /* 0x0007a00001107983 */ /* 0x001ee80000300800 */
        /* <DEDUP_REMOVED lines=9> */
[----:B------:R-:W-:Y:S03]  /*5fd30*/  HMMA.16816.F32.BF16 R20, R24, R10, R20 ;  /* 0x0000000a1814723c */ /* 0x000fe60000041814 */
[----:B---3--:R-:W-:Y:S04]  /*5fd40*/  STL.64 [R1+0x3bf8], R18 ;  /* 0x003bf81201007387 */ /* 0x008fe80000100a00 */
[----:B--2---:R0:W-:Y:S04]  /*5fd50*/  STL.64 [R1+0x3bf0], R16 ;  /* 0x003bf01001007387 */ /* 0x0041e80000100a00 */
[----:B0-----:R-:W2:Y:S04]  /*5fd60*/  LDL.LU R16, [R1+0x7c0] ;  /* 0x0007c00001107983 */ /* 0x001ea80000300800 */
[----:B------:R-:W2:Y:S04]  /*5fd70*/  LDL.LU R17, [R1+0x7c4] ;  /* 0x0007c40001117983 */ /* 0x000ea80000300800 */
[----:B------:R-:W2:Y:S04]  /*5fd80*/  LDL.LU R18, [R1+0x7c8] ;  /* 0x0007c80001127983 */ /* 0x000ea80000300800 */
[----:B------:R-:W2:Y:S04]  /*5fd90*/  LDL.LU R19, [R1+0x7cc] ;  /* 0x0007cc0001137983 */ /* 0x000ea80000300800 */
[----:B------:R-:W3:Y:S04]  /*5fda0*/  LDL.LU R4, [R1+0x680] ;  /* 0x0006800001047983 */ /* 0x000ee80000300800 */
[----:B------:R-:W3:Y:S04]  /*5fdb0*/  LDL.LU R5, [R1+0x684] ;  /* 0x0006840001057983 */ /* 0x000ee80000300800 */
[----:B------:R-:W3:Y:S04]  /*5fdc0*/  LDL.LU R6, [R1+0x688] ;  /* 0x0006880001067983 */ /* 0x000ee80000300800 */
[----:B------:R-:W3:Y:S04]  /*5fdd0*/  LDL.LU R7, [R1+0x68c] ;  /* 0x00068c0001077983 */ /* 0x000ee80000300800 */
[----:B------:R-:W-:Y:S04]  /*5fde0*/  STL.64 [R1+0x400], R20 ;  /* 0x0004001401007387 */ /* 0x000fe80000100a00 */
[----:B------:R0:W-:Y:S04]  /*5fdf0*/  STL.64 [R1+0x408], R22 ;  /* 0x0004081601007387 */ /* 0x0001e80000100a00 */
[----:B0-----:R-:W4:Y:S04]  /*5fe00*/  LDL.LU.64 R22, [R1+0x3c20] ;  /* 0x003c200001167983 */ /* 0x001f280000300a00 */
[----:B------:R-:W2:Y:S01]  /*5fe10*/  LDL.LU R8, [R1+0x660] ;  /* 0x0006600001087983 */ /* 0x000ea20000300800 */
[----:B------:R-:W-:-:S03]  /*5fe20*/  IMAD.MOV.U32 R2, RZ, RZ, R10 ;  /* 0x000000ffff027224 */ /* 0x000fc600078e000a */
[----:B------:R-:W2:Y:S01]  /*5fe30*/  LDL.LU R9, [R1+0x664] ;  /* 0x0006640001097983 */ /* 0x000ea20000300800 */
[----:B------:R-:W-:-:S03]  /*5fe40*/  IMAD.MOV.U32 R0, RZ, RZ, R11 ;  /* 0x000000ffff007224 */ /* 0x000fc600078e000b */
[----:B------:R-:W2:Y:S04]  /*5fe50*/  LDL.LU R10, [R1+0x668] ;  /* 0x00066800010a7983 */ /* 0x000ea80000300800 */
[----:B------:R-:W2:Y:S01]  /*5fe60*/  LDL.LU R11, [R1+0x66c] ;  /* 0x00066c00010b7983 */ /* 0x000ea20000300800 */
[----:B----4-:R-:W-:Y:S03]  /*5fe70*/  HMMA.16816.F32.BF16 R20, R24, R22, R12 ;  /* 0x000000161814723c */ /* 0x010fe6000004180c */
[----:B------:R-:W4:Y:S04]  /*5fe80*/  LDL.LU.64 R14, [R1+0x3c18] ;  /* 0x003c1800010e7983 */ /* 0x000f280000300a00 */
[----:B------:R-:W4:-:S12]  /*5fe90*/  LDL.LU.64 R12, [R1+0x3c10] ;  /* 0x003c1000010c7983 */ /* 0x000f180000300a00 */
[----:B------:R-:W-:Y:S04]  /*5fea0*/  STL.64 [R1+0x3f0], R20 ;  /* 0x0003f01401007387 */ /* 0x000fe80000100a00 */
[----:B------:R0:W-:Y:S04]  /*5feb0*/  STL.64 [R1+0x3f8], R22 ;  /* 0x0003f81601007387 */ /* 0x0001e80000100a00 */
[----:B0-----:R-:W4:Y:S02]  /*5fec0*/  LDL.LU.64 R22, [R1+0x3c08] ;  /* 0x003c080001167983 */ /* 0x001f240000300a00 */
[----:B----4-:R-:W-:Y:S02]  /*5fed0*/  HMMA.16816.F32.BF16 R20, R24, R22, R12 ;  /* 0x000000161814723c */ /* 0x010fe4000004180c */
[----:B------:R-:W2:-:S15]  /*5fee0*/  LDL.LU.64 R14, [R1+0x3c00] ;  /* 0x003c0000010e7983 */ /* 0x000e9e0000300a00 */
[----:B------:R-:W-:Y:S02]  /*5fef0*/  NOP ;  /* 0x0000000000007918 */ /* 0x000fe40000000000 */
[----:B------:R-:W-:Y:S04]  /*5ff00*/  STL.64 [R1+0x3e0], R20 ;  /* 0x0003e01401007387 */ /* 0x000fe80000100a00 */
[----:B------:R-:W-:Y:S01]  /*5ff10*/  STL.64 [R1+0x3e8], R22 ;  /* 0x0003e81601007387 */ /* 0x000fe20000100a00 */
        /* <DEDUP_REMOVED lines=123> */
[----:B------:R-:W4:-:S12]  /*606d0*/  LDL.LU R5, [R1+0x3a10] ;  /* 0x003a100001057983 */ /* 0x000f180000300800 */
[----:B------:R-:W-:Y:S04]  /*606e0*/  STL.64 [R1+0x680], R16 ;  /* 0x0006801001007387 */ /* 0x000fe80000100a00 */
[----:B------:R0:W-:Y:S04]  /*606f0*/  STL.64 [R1+0x688], R18 ;  /* 0x0006881201007387 */ /* 0x0001e80000100a00 */
[----:B0-----:R-:W2:Y:S02]  /*60700*/  LDL.LU.64 R18, [R1+0x3a08] ;  /* 0x003a080001127983 */ /* 0x001ea40000300a00 */
[----:B--2---:R-:W-:-:S15]  /*60710*/  HMMA.16816.F32.BF16 R12, R24, R18, R12 ;  /* 0x00000012180c723c */ /* 0x004fde000004180c */
[----:B------:R-:W-:-:S04]  /*60720*/  NOP ;  /* 0x0000000000007918 */ /* 0x000fc80000000000 */
[----:B------:R-:W-:Y:S04]  /*60730*/  STL.64 [R1+0x670], R12 ;  /* 0x0006700c01007387 */ /* 0x000fe80000100a00 */
[----:B------:R0:W-:Y:S04]  /*60740*/  STL.64 [R1+0x678], R14 ;  /* 0x0006780e01007387 */ /* 0x0001e80000100a00 */
[----:B0-----:R-:W2:Y:S04]  /*60750*/  LDL.LU.64 R14, [R1+0x3a00] ;  /* 0x003a0000010e7983 */ /* 0x001ea80000300a00 */
[----:B------:R0:W-:Y:S04]  /*60760*/  STL.64 [R1+0x3860], R18 ;  /* 0x0038601201007387 */ /* 0x0001e80000100a00 */
[----:B------:R-:W3:Y:S04]  /*60770*/  LDL.LU R16, [R1+0x3d0] ;  /* 0x0003d00001107983 */ /* 0x000ee80000300800 */
[----:B------:R-:W3:Y:S04]  /*60780*/  LDL.LU R17, [R1+0x3d4] ;  /* 0x0003d40001117983 */ /* 0x000ee80000300800 */
[----:B0-----:R-:W3:Y:S04]  /*60790*/  LDL.LU R18, [R1+0x3d8] ;  /* 0x0003d80001127983 */ /* 0x001ee80000300800 */
[----:B------:R-:W3:Y:S01]  /*607a0*/  LDL.LU R19, [R1+0x3dc] ;  /* 0x0003dc0001137983 */ /* 0x000ee20000300800 */
[----:B--2---:R-:W-:-:S15]  /*607b0*/  HMMA.16816.F32.BF16 R8, R24, R14, R8 ;  /* 0x0000000e1808723c */ /* 0x004fde0000041808 */
[----:B------:R-:W-:-:S04]  /*607c0*/  NOP ;  /* 0x0000000000007918 */ /* 0x000fc80000000000 */
[----:B------:R-:W-:Y:S04]  /*607d0*/  STL.64 [R1+0x660], R8 ;  /* 0x0006600801007387 */ /* 0x000fe80000100a00 */
[----:B------:R0:W-:Y:S04]  /*607e0*/  STL.64 [R1+0x668], R10 ;  /* 0x0006680a01007387 */ /* 0x0001e80000100a00 */
[----:B0-----:R-:W2:Y:S04]  /*607f0*/  LDL.LU.64 R10, [R1+0x39f8] ;  /* 0x0039f800010a7983 */ /* 0x001ea80000300a00 */
[----:B------:R0:W-:Y:S04]  /*60800*/  STL [R1+0x37dc], R14 ;  /* 0x0037dc0e01007387 */ /* 0x0001e80000100800 */
[----:B------:R1:W-:Y:S04]  /*60810*/  STL [R1+0x37d8], R15 ;  /* 0x0037d80f01007387 */ /* 0x0003e80000100800 */
[----:B------:R-:W3:Y:S04]  /*60820*/  LDL.LU R12, [R1+0x650] ;  /* 0x00065000010c7983 */ /* 0x000ee80000300800 */
[----:B------:R-:W3:Y:S04]  /*60830*/  LDL.LU R13, [R1+0x654] ;  /* 0x00065400010d7983 */ /* 0x000ee80000300800 */
[----:B0-----:R-:W3:Y:S04]  /*60840*/  LDL.LU R14, [R1+0x658] ;  /* 0x00065800010e7983 */ /* 0x001ee80000300800 */
[----:B-1----:R-:W3:Y:S04]  /*60850*/  LDL.LU R15, [R1+0x65c] ;  /* 0x00065c00010f7983 */ /* 0x002ee80000300800 */
[----:B--2---:R0:W-:Y:S01]  /*60860*/  STL.64 [R1+0x39d0], R10 ;  /* 0x0039d00a01007387 */ /* 0x0041e20000100a00 */
[C---:B---3--:R-:W-:Y:S08]  /*60870*/  HMMA.16816.F32.BF16 R12, R24.reuse, R10, R12 ;  /* 0x0000000a180c723c */ /* 0x048ff0000004180c */
[----:B0-----:R-:W-:Y:S11]  /*60880*/  HMMA.16816.F32.BF16 R8, R24, R6, R16 ;  /* 0x000000061808723c */ /* 0x001ff60000041810 */
[----:B------:R-:W-:Y:S04]  /*60890*/  STL.64 [R1+0x650], R12 ;  /* 0x0006500c01007387 */ /* 0x000fe80000100a00 */
[----:B------:R-:W-:Y:S04]  /*608a0*/  STL.64 [R1+0x658], R14 ;  /* 0x0006580e01007387 */ /* 0x000fe80000100a00 */
[----:B------:R0:W-:Y:S04]  /*608b0*/  STL.64 [R1+0x3988], R6 ;  /* 0x0039880601007387 */ /* 0x0001e80000100a00 */
[----:B----4-:R-:W-:Y:S04]  /*608c0*/  STL [R1+0x3980], R5 ;  /* 0x0039800501007387 */ /* 0x010fe80000100800 */
[----:B------:R1:W-:Y:S04]  /*608d0*/  STL.64 [R1+0x3d0], R8 ;  /* 0x0003d00801007387 */ /* 0x0003e80000100a00 */
[----:B------:R2:W-:Y:S04]  /*608e0*/  STL.64 [R1+0x3d8], R10 ;  /* 0x0003d80a01007387 */ /* 0x0005e80000100a00 */
[----:B0-----:R-:W3:Y:S04]  /*608f0*/  LDL.LU.64 R6, [R1+0x168] ;  /* 0x0001680001067983 */ /* 0x001ee80000300a00 */
[----:B---3--:R0:W-:Y:S04]  /*60900*/  STL.64 [R1+0x3998], R6 ;  /* 0x0039980601007387 */ /* 0x0081e80000100a00 */
[----:B-1----:R-:W3:Y:S04]  /*60910*/  LDL.LU R8, [R1+0x620] ;  /* 0x0006200001087983 */ /* 0x002ee80000300800 */
[----:B------:R-:W3:Y:S04]  /*60920*/  LDL.LU R9, [R1+0x624] ;  /* 0x0006240001097983 */ /* 0x000ee80000300800 */
[----:B--2---:R-:W2:Y:S04]  /*60930*/  LDL.LU R10, [R1+0x628] ;  /* 0x00062800010a7983 */ /* 0x004ea80000300800 */
[----:B------:R-:W2:Y:S04]  /*60940*/  LDL.LU R11, [R1+0x62c] ;  /* 0x00062c00010b7983 */ /* 0x000ea80000300800 */
[----:B------:R-:W4:Y:S04]  /*60950*/  LDL.LU R12, [R1+0x630] ;  /* 0x00063000010c7983 */ /* 0x000f280000300800 */
[----:B------:R-:W4:Y:S04]  /*60960*/  LDL.LU R13, [R1+0x634] ;  /* 0x00063400010d7983 */ /* 0x000f280000300800 */
[----:B------:R-:W2:Y:S04]  /*60970*/  LDL.LU R14, [R1+0x638] ;  /* 0x00063800010e7983 */ /* 0x000ea80000300800 */
[----:B------:R-:W2:Y:S01]  /*60980*/  LDL.LU R15, [R1+0x63c] ;  /* 0x00063c00010f7983 */ /* 0x000ea20000300800 */
[----:B0-----:R-:W-:-:S02]  /*60990*/  IMAD.MOV.U32 R6, RZ, RZ, R2 ;  /* 0x000000ffff067224 */ /* 0x001fc400078e0002 */
[----:B------:R-:W-:Y:S01]  /*609a0*/  IMAD.MOV.U32 R7, RZ, RZ, R0 ;  /* 0x000000ffff077224 */ /* 0x000fe200078e0000 */
[----:B--2---:R0:W-:Y:S04]  /*609b0*/  STL.64 [R1+0x39f0], R14 ;  /* 0x0039f00e01007387 */ /* 0x0041e80000100a00 */
[----:B----4-:R-:W-:Y:S04]  /*609c0*/  STL.64 [R1+0x39e8], R12 ;  /* 0x0039e80c01007387 */ /* 0x010fe80000100a00 */
[----:B0-----:R-:W2:Y:S04]  /*609d0*/  LDL.LU.64 R14, [R1+0x1b8] ;  /* 0x0001b800010e7983 */ /* 0x001ea80000300a00 */
[----:B------:R0:W-:Y:S04]  /*609e0*/  STL.64 [R1+0x39e0], R10 ;  /* 0x0039e00a01007387 */ /* 0x0001e80000100a00 */
[----:B---3--:R-:W-:Y:S04]  /*609f0*/  STL.64 [R1+0x39d8], R8 ;  /* 0x0039d80801007387 */ /* 0x008fe80000100a00 */
[----:B0-----:R-:W3:Y:S04]  /*60a00*/  LDL.LU.64 R10, [R1+0x1a8] ;  /* 0x0001a800010a7983 */ /* 0x001ee80000300a00 */
[----:B------:R0:W-:Y:S04]  /*60a10*/  STL.64 [R1+0x39b0], R6 ;  /* 0x0039b00601007387 */ /* 0x0001e80000100a00 */
[----:B0-----:R-:W4:Y:S04]  /*60a20*/  LDL.LU.64 R6, [R1+0x188] ;  /* 0x0001880001067983 */ /* 0x001f280000300a00 */
[----:B----4-:R0:W-:Y:S04]  /*60a30*/  STL.64 [R1+0x39c8], R6 ;  /* 0x0039c80601007387 */ /* 0x0101e80000100a00 */
[----:B0-----:R-:W4:Y:S04]  /*60a40*/  LDL.LU.64 R6, [R1+0x198] ;  /* 0x0001980001067983 */ /* 0x001f280000300a00 */
[----:B------:R-:W2:Y:S04]  /*60a50*/  LDL.LU.64 R18, [R1+0x148] ;  /* 0x0001480001127983 */ /* 0x000ea80000300a00 */
[----:B--2---:R0:W-:Y:S04]  /*60a60*/  STL.64 [R1+0x3990], R18 ;  /* 0x0039901201007387 */ /* 0x0041e80000100a00 */
[----:B------:R-:W2:Y:S04]  /*60a70*/  LDL.LU R16, [R1+0x5f0] ;  /* 0x0005f00001107983 */ /* 0x000ea80000300800 */
[----:B------:R-:W2:Y:S04]  /*60a80*/  LDL.LU R17, [R1+0x5f4] ;  /* 0x0005f40001117983 */ /* 0x000ea80000300800 */
[----:B0-----:R-:W2:Y:S04]  /*60a90*/  LDL.LU R18, [R1+0x5f8] ;  /* 0x0005f80001127983 */ /* 0x001ea80000300800 */
[----:B------:R-:W2:Y:S01]  /*60aa0*/  LDL.LU R19, [R1+0x5fc] ;  /* 0x0005fc0001137983 */ /* 0x000ea20000300800 */
[----:B------:R-:W0:Y:S01]  /*60ab0*/  S2R R29, SR_TID.X ;  /* 0x00000000001d7919 */ /* 0x000e220000002100 */
[----:B------:R-:W1:Y:S01]  /*60ac0*/  S2R R2, SR_TID.X ;  /* 0x0000000000027919 */ /* 0x000e620000002100 */
[C---:B0-----:R-:W-:Y:S01]  /*60ad0*/  LOP3.LUT R3, R29.reuse, 0x7, RZ, 0xc0, !PT ;  /* 0x000000071d037812 */ /* 0x041fe200078ec0ff */
[----:B------:R-:W-:-:S04]  /*60ae0*/  IMAD.SHL.U32 R28, R29, 0x2, RZ ;  /* 0x000000021d1c7824 */ /* 0x000fc800078e00ff */
[----:B------:R-:W-:Y:S02]  /*60af0*/  IMAD R3, R3, 0x90, RZ ;  /* 0x0000009003037824 */ /* 0x000fe400078e02ff */
[----:B------:R-:W-:-:S03]  /*60b00*/  IMAD.SHL.U32 R29, R29, 0x40, RZ ;  /* 0x000000401d1d7824 */ /* 0x000fc600078e00ff */
[----:B------:R-:W-:-:S04]  /*60b10*/  LOP3.LUT R3, R3, 0x10, R28, 0x78, !PT ;  /* 0x0000001003037812 */ /* 0x000fc800078e781c */
[----:B------:R-:W-:Y:S02]  /*60b20*/  LOP3.LUT R3, R3, 0x400, R29, 0xf8, !PT ;  /* 0x0000040003037812 */ /* 0x000fe400078ef81d */
[----:B-1----:R-:W-:Y:S02]  /*60b30*/  LOP3.LUT R0, R2, 0x7, RZ, 0xc0, !PT ;  /* 0x0000000702007812 */ /* 0x002fe400078ec0ff */
[----:B------:R-:W-:Y:S01]  /*60b40*/  LOP3.LUT R3, R3, 0x40, RZ, 0x3c, !PT ;  /* 0x0000004003037812 */ /* 0x000fe200078e3cff */
[----:B--2---:R-:W-:Y:S04]  /*60b50*/  STL.64 [R1+0x39a8], R18 ;  /* 0x0039a81201007387 */ /* 0x004fe80000100a00 */
[----:B------:R0:W-:Y:S04]  /*60b60*/  STL.64 [R1+0x39a0], R16 ;  /* 0x0039a01001007387 */ /* 0x0001e80000100a00 */
[----:B------:R1:W-:Y:S04]  /*60b70*/  LDSM.16.MT88.4 R20, [R3+UR5+0x10800] ;  /* 0x010800050314783b */ /* 0x0003e80008004200 */
[----:B0-----:R-:W2:Y:S04]  /*60b80*/  LDL.LU R16, [R1+0x600] ;  /* 0x0006000001107983 */ /* 0x001ea80000300800 */
[----:B------:R-:W2:Y:S04]  /*60b90*/  LDL.LU R17, [R1+0x604] ;  /* 0x0006040001117983 */ /* 0x000ea80000300800 */
[----:B------:R-:W2:Y:S04]  /*60ba0*/  LDL.LU R18, [R1+0x608] ;  /* 0x0006080001127983 */ /* 0x000ea80000300800 */
[----:B------:R-:W2:Y:S01]  /*60bb0*/  LDL.LU R19, [R1+0x60c] ;  /* 0x00060c0001137983 */ /* 0x000ea20000300800 */
[----:B------:R-:W-:-:S02]  /*60bc0*/  IMAD R0, R0, 0x90, RZ ;  /* 0x0000009000007824 */ /* 0x000fc400078e02ff */
[C---:B-1----:R-:W-:Y:S02]  /*60bd0*/  IMAD.SHL.U32 R3, R2.reuse, 0x2, RZ ;  /* 0x0000000202037824 */ /* 0x042fe400078e00ff */
[----:B------:R-:W-:-:S03]  /*60be0*/  IMAD.SHL.U32 R2, R2, 0x40, RZ ;  /* 0x0000004002027824 */ /* 0x000fc600078e00ff */
[----:B------:R-:W-:-:S04]  /*60bf0*/  LOP3.LUT R0, R0, 0x10, R3, 0x78, !PT ;  /* 0x0000001000007812 */ /* 0x000fc800078e7803 */
[----:B------:R-:W-:-:S04]  /*60c00*/  LOP3.LUT R0, R0, 0x400, R2, 0xf8, !PT ;  /* 0x0000040000007812 */ /* 0x000fc800078ef802 */
[----:B------:R-:W-:-:S05]  /*60c10*/  LOP3.LUT R0, R0, 0x60, RZ, 0x3c, !PT ;  /* 0x0000006000007812 */ /* 0x000fca00078e3cff */
[----:B------:R-:W0:Y:S04]  /*60c20*/  LDSM.16.MT88.4 R24, [R0+UR5+0x10800] ;  /* 0x010800050018783b */ /* 0x000e280008004200 */
[----:B--2---:R-:W-:Y:S04]  /*60c30*/  STL.64 [R1+0x39c0], R18 ;  /* 0x0039c01201007387 */ /* 0x004fe80000100a00 */
[----:B------:R1:W-:Y:S04]  /*60c40*/  STL.64 [R1+0x39b8], R16 ;  /* 0x0039b81001007387 */ /* 0x0003e80000100a00 */
[----:B-1----:R-:W2:Y:S04]  /*60c50*/  LDL.LU R16, [R1+0x610] ;  /* 0x0006100001107983 */ /* 0x002ea80000300800 */
[----:B------:R-:W2:Y:S04]  /*60c60*/  LDL.LU R17, [R1+0x614] ;  /* 0x0006140001117983 */ /* 0x000ea80000300800 */
[----:B------:R-:W2:Y:S04]  /*60c70*/  LDL.LU R18, [R1+0x618] ;  /* 0x0006180001127983 */ /* 0x000ea80000300800 */
[----:B------:R-:W2:Y:S04]  /*60c80*/  LDL.LU R19, [R1+0x61c] ;  /* 0x00061c0001137983 */ /* 0x000ea80000300800 */
[----:B0-----:R-:W-:Y:S04]  /*60c90*/  STL.64 [R1+0x37b0], R26 ;  /* 0x0037b01a01007387 */ /* 0x001fe80000100a00 */
[----:B------:R0:W-:Y:S04]  /*60ca0*/  STL.64 [R1+0x37a8], R24 ;  /* 0x0037a81801007387 */ /* 0x0001e80000100a00 */
[----:B0-----:R-:W2:Y:S04]  /*60cb0*/  LDL.LU R24, [R1+0x640] ;  /* 0x0006400001187983 */ /* 0x001ea80000300800 */
[----:B------:R-:W2:Y:S04]  /*60cc0*/  LDL.LU R25, [R1+0x644] ;  /* 0x0006440001197983 */ /* 0x000ea80000300800 */
[----:B------:R-:W2:Y:S04]  /*60cd0*/  LDL.LU R26, [R1+0x648] ;  /* 0x00064800011a7983 */ /* 0x000ea80000300800 */
[----:B------:R-:W2:Y:S02]  /*60ce0*/  LDL.LU R27, [R1+0x64c] ;  /* 0x00064c00011b7983 */ /* 0x000ea40000300800 */
[----:B--2---:R-:W-:-:S15]  /*60cf0*/  HMMA.16816.F32.BF16 R24, R20, R14, R24 ;  /* 0x0000000e1418723c */ /* 0x004fde0000041818 */
[----:B------:R-:W-:-:S04]  /*60d00*/  NOP ;  /* 0x0000000000007918 */ /* 0x000fc80000000000 */
[----:B------:R-:W-:Y:S04]  /*60d10*/  STL.64 [R1+0x640], R24 ;  /* 0x0006401801007387 */ /* 0x000fe80000100a00 */
[----:B------:R0:W-:Y:S02]  /*60d20*/  STL.64 [R1+0x648], R26 ;  /* 0x0006481a01007387 */ /* 0x0001e40000100a00 */
[----:B0-----:R-:W-:Y:S02]  /*60d30*/  IMAD.MOV.U32 R27, RZ, RZ, R14 ;  /* 0x000000ffff1b7224 */ /* 0x001fe400078e000e */
[----:B------:R-:W-:Y:S02]  /*60d40*/  IMAD.MOV.U32 R26, RZ, RZ, R15 ;  /* 0x000000ffff1a7224 */ /* 0x000fe400078e000f */
[----:B------:R-:W3:Y:S04]  /*60d50*/  LDL.LU.64 R14, [R1+0x39f0] ;  /* 0x0039f000010e7983 */ /* 0x000ee80000300a00 */
[----:B------:R-:W3:Y:S02]  /*60d60*/  LDL.LU.64 R12, [R1+0x39e8] ;  /* 0x0039e800010c7983 */ /* 0x000ee40000300a00 */
[----:B---3--:R-:W-:-:S15]  /*60d70*/  HMMA.16816.F32.BF16 R12, R20, R10, R12 ;  /* 0x0000000a140c723c */ /* 0x008fde000004180c */
[----:B------:R-:W-:-:S04]  /*60d80*/  NOP ;  /* 0x0000000000007918 */ /* 0x000fc80000000000 */
[----:B------:R0:W-:Y:S04]  /*60d90*/  STL.64 [R1+0x630], R12 ;  /* 0x0006300c01007387 */ /* 0x0001e80000100a00 */
[----:B------:R-:W-:Y:S01]  /*60da0*/  STL.64 [R1+0x638], R14 ;  /* 0x0006380e01007387 */ /* 0x000fe20000100a00 */
[----:B0-----:R-:W-:Y:S02]  /*60db0*/  IMAD.MOV.U32 R12, RZ, RZ, R10 ;  /* 0x000000ffff0c7224 */ /* 0x001fe400078e000a */
[----:B------:R-:W-:Y:S02]  /*60dc0*/  IMAD.MOV.U32 R13, RZ, RZ, R11 ;  /* 0x000000ffff0d7224 */ /* 0x000fe400078e000b */
[----:B------:R-:W4:Y:S04]  /*60dd0*/  LDL.LU.64 R10, [R1+0x39e0] ;  /* 0x0039e000010a7983 */ /* 0x000f280000300a00 */
[----:B------:R-:W4:Y:S02]  /*60de0*/  LDL.LU.64 R8, [R1+0x39d8] ;  /* 0x0039d80001087983 */ /* 0x000f240000300a00 */
[----:B----4-:R-:W-:-:S15]  /*60df0*/  HMMA.16816.F32.BF16 R8, R20, R6, R8 ;  /* 0x000000061408723c */ /* 0x010fde0000041808 */
[----:B------:R-:W-:-:S04]  /*60e00*/  NOP ;  /* 0x0000000000007918 */ /* 0x000fc80000000000 */
[----:B------:R0:W-:Y:S04]  /*60e10*/  STL.64 [R1+0x620], R8 ;  /* 0x0006200801007387 */ /* 0x0001e80000100a00 */
[----:B------:R1:W-:Y:S01]  /*60e20*/  STL.64 [R1+0x628], R10 ;  /* 0x0006280a01007387 */ /* 0x0003e20000100a00 */
[----:B0-----:R-:W-:-:S03]  /*60e30*/  IMAD.MOV.U32 R8, RZ, RZ, R6 ;  /* 0x000000ffff087224 */ /* 0x001fc600078e0006 */
[----:B-1----:R-:W2:Y:S01]  /*60e40*/  LDL.LU.64 R10, [R1+0x39d0] ;  /* 0x0039d000010a7983 */ /* 0x002ea20000300a00 */
[----:B------:R-:W-:-:S03]  /*60e50*/  IMAD.MOV.U32 R9, RZ, RZ, R7 ;  /* 0x000000ffff097224 */ /* 0x000fc600078e0007 */
[----:B------:R-:W3:Y:S02]  /*60e60*/  LDL.LU.64 R6, [R1+0x39c8] ;  /* 0x0039c80001067983 */ /* 0x000ee40000300a00 */
[C---:B---3--:R-:W-:Y:S02]  /*60e70*/  HMMA.16816.F32.BF16 R16, R20.reuse, R6, R16 ;  /* 0x000000061410723c */ /* 0x048fe40000041810 */
[----:B--2---:R-:W-:Y:S04]  /*60e80*/  STL.64 [R1+0x37e8], R10 ;  /* 0x0037e80a01007387 */ /* 0x004fe80000100a00 */
[----:B------:R0:W-:Y:S01]  /*60e90*/  STL.64 [R1+0x37e0], R8 ;  /* 0x0037e00801007387 */ /* 0x0001e20000100a00 */
[----:B------:R-:W-:Y:S02]  /*60ea0*/  IMAD.MOV.U32 R14, RZ, RZ, R6 ;  /* 0x000000ffff0e7224 */ /* 0x000fe400078e0006 */
[----:B------:R-:W-:Y:S01]  /*60eb0*/  IMAD.MOV.U32 R15, RZ, RZ, R7 ;  /* 0x000000ffff0f7224 */ /* 0x000fe200078e0007 */
[----:B0-----:R-:W2:Y:S04]  /*60ec0*/  LDL.LU R8, [R1+0x5d0] ;  /* 0x0005d00001087983 */ /* 0x001ea80000300800 */
[----:B------:R-:W2:Y:S04]  /*60ed0*/  LDL.LU R9, [R1+0x5d4] ;  /* 0x0005d40001097983 */ /* 0x000ea80000300800 */
[----:B------:R-:W2:Y:S04]  /*60ee0*/  LDL.LU R10, [R1+0x5d8] ;  /* 0x0005d800010a7983 */ /* 0x000ea80000300800 */
[----:B------:R-:W2:Y:S04]  /*60ef0*/  LDL.LU R11, [R1+0x5dc] ;  /* 0x0005dc00010b7983 */ /* 0x000ea80000300800 */
[----:B------:R-:W-:Y:S04]  /*60f00*/  STL.64 [R1+0x610], R16 ;  /* 0x0006101001007387 */ /* 0x000fe80000100a00 */
[----:B------:R0:W-:Y:S04]  /*60f10*/  STL.64 [R1+0x618], R18 ;  /* 0x0006181201007387 */ /* 0x0001e80000100a00 */
[----:B0-----:R-:W3:Y:S04]  /*60f20*/  LDL.LU.64 R18, [R1+0x39c0] ;  /* 0x0039c00001127983 */ /* 0x001ee80000300a00 */
[----:B------:R-:W3:Y:S04]  /*60f30*/  LDL.LU.64 R16, [R1+0x39b8] ;  /* 0x0039b80001107983 */ /* 0x000ee80000300a00 */
[----:B------:R-:W3:Y:S04]  /*60f40*/  LDL.LU.64 R6, [R1+0x39b0] ;  /* 0x0039b00001067983 */ /* 0x000ee80000300a00 */
[----:B------:R0:W-:Y:S04]  /*60f50*/  STL.64 [R1+0x37f8], R14 ;  /* 0x0037f80e01007387 */ /* 0x0001e80000100a00 */
[----:B------:R-:W-:Y:S04]  /*60f60*/  STL.64 [R1+0x37f0], R12 ;  /* 0x0037f00c01007387 */ /* 0x000fe80000100a00 */
[----:B0-----:R-:W4:Y:S01]  /*60f70*/  LDL.LU.64 R14, [R1+0x158] ;  /* 0x00015800010e7983 */ /* 0x001f220000300a00 */
[----:B---3--:R-:W-:Y:S03]  /*60f80*/  HMMA.16816.F32.BF16 R4, R20, R6, R16 ;  /* 0x000000061404723c */ /* 0x008fe60000041810 */
[----:B------:R-:W3:Y:S04]  /*60f90*/  LDL.LU.64 R18, [R1+0x39a8] ;  /* 0x0039a80001127983 */ /* 0x000ee80000300a00 */
[----:B------:R-:W3:-:S12]  /*60fa0*/  LDL.LU.64 R16, [R1+0x39a0] ;  /* 0x0039a00001107983 */ /* 0x000ed80000300a00 */
[----:B------:R-:W-:Y:S04]  /*60fb0*/  STL.64 [R1+0x600], R4 ;  /* 0x0006000401007387 */ /* 0x000fe80000100a00 */
[----:B------:R0:W-:Y:S04]  /*60fc0*/  STL.64 [R1+0x608], R6 ;  /* 0x0006080601007387 */ /* 0x0001e80000100a00 */
[----:B0-----:R-:W3:Y:S02]  /*60fd0*/  LDL.LU.64 R6, [R1+0x3998] ;  /* 0x0039980001067983 */ /* 0x001ee40000300a00 */
[----:B---3--:R-:W-:Y:S01]  /*60fe0*/  HMMA.16816.F32.BF16 R16, R20, R6, R16 ;  /* 0x000000061410723c */ /* 0x008fe20000041810 */
[----:B------:R-:W-:-:S02]  /*60ff0*/  IMAD.MOV.U32 R25, RZ, RZ, R6 ;  /* 0x000000ffff197224 */ /* 0x000fc400078e0006 */
[----:B------:R-:W-:-:S15]  /*61000*/  IMAD.MOV.U32 R24, RZ, RZ, R7 ;  /* 0x000000ffff187224 */ /* 0x000fde00078e0007 */
[----:B------:R-:W-:Y:S01]  /*61010*/  NOP ;  /* 0x0000000000007918 */ /* 0x000fe20000000000 */
[----:B------:R-:W-:Y:S04]  /*61020*/  STL.64 [R1+0x5f0], R16 ;  /* 0x0005f01001007387 */ /* 0x000fe80000100a00 */
[----:B------:R0:W-:Y:S04]  /*61030*/  STL.64 [R1+0x5f8], R18 ;  /* 0x0005f81201007387 */ /* 0x0001e80000100a00 */
[----:B0-----:R-:W2:Y:S04]  /*61040*/  LDL.LU.64 R18, [R1+0x3990] ;  /* 0x0039900001127983 */ /* 0x001ea80000300a00 */
[----:B------:R-:W3:Y:S04]  /*61050*/  LDL.LU.64 R6, [R1+0x3988] ;  /* 0x0039880001067983 */ /* 0x000ee80000300a00 */
[----:B------:R-:W3:Y:S04]  /*61060*/  LDL.LU R5, [R1+0x3980] ;  /* 0x0039800001057983 */ /* 0x000ee80000300800 */
[----:B------:R-:W-:Y:S04]  /*61070*/  STL.64 [R1+0x3808], R26 ;  /* 0x0038081a01007387 */ /* 0x000fe80000100a00 */
[----:B------:R0:W-:Y:S04]  /*61080*/  STL.64 [R1+0x3800], R24 ;  /* 0x0038001801007387 */ /* 0x0001e80000100a00 */
[----:B0-----:R-:W3:Y:S04]  /*61090*/  LDL.LU R24, [R1+0x5e0] ;  /* 0x0005e00001187983 */ /* 0x001ee80000300800 */
[----:B------:R-:W3:Y:S04]  /*610a0*/  LDL.LU R25, [R1+0x5e4] ;  /* 0x0005e40001197983 */ /* 0x000ee80000300800 */
[----:B------:R-:W3:Y:S04]  /*610b0*/  LDL.LU R26, [R1+0x5e8] ;  /* 0x0005e800011a7983 */ /* 0x000ee80000300800 */
[----:B------:R-:W3:Y:S01]  /*610c0*/  LDL.LU R27, [R1+0x5ec] ;  /* 0x0005ec00011b7983 */ /* 0x000ee20000300800 */
[----:B----4-:R-:W-:-:S02]  /*610d0*/  IMAD.MOV.U32 R2, RZ, RZ, R15 ;  /* 0x000000ffff027224 */ /* 0x010fc400078e000f */
[----:B------:R-:W-:Y:S01]  /*610e0*/  IMAD.MOV.U32 R0, RZ, RZ, R14 ;  /* 0x000000ffff007224 */ /* 0x000fe200078e000e */
[C---:B--2---:R-:W-:Y:S08]  /*610f0*/  HMMA.16816.F32.BF16 R8, R20.reuse, R18, R8 ;  /* 0x000000121408723c */ /* 0x044ff00000041808 */
[----:B---3--:R-:W-:-:S15]  /*61100*/  HMMA.16816.F32.BF16 R24, R20, R14, R24 ;  /* 0x0000000e1418723c */ /* 0x008fde0000041818 */
[----:B------:R-:W-:-:S04]  /*61110*/  NOP ;  /* 0x0000000000007918 */ /* 0x000fc80000000000 */
[----:B------:R0:W-:Y:S04]  /*61120*/  STL.64 [R1+0x5e0], R24 ;  /* 0x0005e01801007387 */ /* 0x0001e80000100a00 */
[----:B------:R1:W-:Y:S04]  /*61130*/  STL.64 [R1+0x5e8], R26 ;  /* 0x0005e81a01007387 */ /* 0x0003e80000100a00 */
[----:B------:R-:W-:Y:S04]  /*61140*/  STL [R1+0x36b4], R2 ;  /* 0x0036b40201007387 */ /* 0x000fe80000100800 */
[----:B------:R-:W-:Y:S04]  /*61150*/  STL [R1+0x36b0], R0 ;  /* 0x0036b00001007387 */ /* 0x000fe80000100800 */
[----:B------:R-:W-:Y:S04]  /*61160*/  STL.64 [R1+0x5d0], R8 ;  /* 0x0005d00801007387 */ /* 0x000fe80000100a00 */
[----:B------:R-:W-:Y:S04]  /*61170*/  STL.64 [R1+0x5d8], R10 ;  /* 0x0005d80a01007387 */ /* 0x000fe80000100a00 */
[----:B0-----:R-:W2:Y:S04]  /*61180*/  LDL.LU R24, [R1+0x570] ;  /* 0x0005700001187983 */ /* 0x001ea80000300800 */
[----:B------:R-:W2:Y:S04]  /*61190*/  LDL.LU R25, [R1+0x574] ;  /* 0x0005740001197983 */ /* 0x000ea80000300800 */
[----:B-1----:R-:W3:Y:S04]  /*611a0*/  LDL.LU R26, [R1+0x578] ;  /* 0x00057800011a7983 */ /* 0x002ee80000300800 */
[----:B------:R-:W3:Y:S04]  /*611b0*/  LDL.LU R27, [R1+0x57c] ;  /* 0x00057c00011b7983 */ /* 0x000ee80000300800 */
[----:B---3--:R0:W-:Y:S04]  /*611c0*/  STL.64 [R1+0x3910], R26 ;  /* 0x0039101a01007387 */ /* 0x0081e80000100a00 */
[----:B--2---:R-:W-:Y:S04]  /*611d0*/  STL.64 [R1+0x3908], R24 ;  /* 0x0039081801007387 */ /* 0x004fe80000100a00 */
[----:B0-----:R-:W2:Y:S04]  /*611e0*/  LDL.LU.64 R26, [R1+0xf8] ;  /* 0x0000f800011a7983 */ /* 0x001ea80000300a00 */
[----:B--2---:R0:W-:Y:S04]  /*611f0*/  STL.64 [R1+0x3920], R26 ;  /* 0x0039201a01007387 */ /* 0x0041e80000100a00 */
[----:B0-----:R-:W2:Y:S04]  /*61200*/  LDL.LU.64 R26, [R1+0x108] ;  /* 0x00010800011a7983 */ /* 0x001ea80000300a00 */
[----:B--2---:R0:W-:Y:S04]  /*61210*/  STL.64 [R1+0x3938], R26 ;  /* 0x0039381a01007387 */ /* 0x0041e80000100a00 */
[----:B0-----:R-:W2:Y:S04]  /*61220*/  LDL.LU.64 R26, [R1+0x118] ;  /* 0x00011800011a7983 */ /* 0x001ea80000300a00 */
[----:B--2---:R0:W-:Y:S04]  /*61230*/  STL.64 [R1+0x3950], R26 ;  /* 0x0039501a01007387 */ /* 0x0041e80000100a00 */
[----:B0-----:R-:W2:Y:S04]  /*61240*/  LDL.LU.64 R26, [R1+0x128] ;  /* 0x00012800011a7983 */ /* 0x001ea80000300a00 */
[----:B--2---:R0:W-:Y:S04]  /*61250*/  STL.64 [R1+0x3968], R26 ;  /* 0x0039681a01007387 */ /* 0x0041e80000100a00 */
[----:B0-----:R-:W2:Y:S04]  /*61260*/  LDL.LU.64 R26, [R1+0x138] ;  /* 0x00013800011a7983 */ /* 0x001ea80000300a00 */
[----:B------:R-:W3:Y:S04]  /*61270*/  LDL.LU.64 R14, [R1+0xe8] ;  /* 0x0000e800010e7983 */ /* 0x000ee80000300a00 */
[----:B---3--:R0:W-:Y:S04]  /*61280*/  STL.64 [R1+0x3918], R14 ;  /* 0x0039180e01007387 */ /* 0x0081e80000100a00 */
[----:B------:R-:W3:Y:S04]  /*61290*/  LDL.LU R12, [R1+0x580] ;  /* 0x00058000010c7983 */ /* 0x000ee80000300800 */
[----:B------:R-:W3:Y:S04]  /*612a0*/  LDL.LU R13, [R1+0x584] ;  /* 0x00058400010d7983 */ /* 0x000ee80000300800 */
[----:B0-----:R-:W4:Y:S04]  /*612b0*/  LDL.LU R14, [R1+0x588] ;  /* 0x00058800010e7983 */ /* 0x001f280000300800 */
[----:B------:R-:W4:Y:S04]  /*612c0*/  LDL.LU R15, [R1+0x58c] ;  /* 0x00058c00010f7983 */ /* 0x000f280000300800 */
[----:B----4-:R-:W-:Y:S04]  /*612d0*/  STL.64 [R1+0x3930], R14 ;  /* 0x0039300e01007387 */ /* 0x010fe80000100a00 */
[----:B---3--:R0:W-:Y:S04]  /*612e0*/  STL.64 [R1+0x3928], R12 ;  /* 0x0039280c01007387 */ /* 0x0081e80000100a00 */
[----:B0-----:R-:W3:Y:S04]  /*612f0*/  LDL.LU R12, [R1+0x590] ;  /* 0x00059000010c7983 */ /* 0x001ee80000300800 */
[----:B------:R-:W3:Y:S04]  /*61300*/  LDL.LU R13, [R1+0x594] ;  /* 0x00059400010d7983 */ /* 0x000ee80000300800 */
[----:B------:R-:W4:Y:S04]  /*61310*/  LDL.LU R14, [R1+0x598] ;  /* 0x00059800010e7983 */ /* 0x000f280000300800 */
        /* <DEDUP_REMOVED lines=17> */
[----:B------:R-:W3:Y:S04]  /*61430*/  LDL.LU R14, [R1+0x5c8] ;  /* 0x0005c800010e7983 */ /* 0x000ee80000300800 */
[----:B------:R-:W3:Y:S01]  /*61440*/  LDL.LU R15, [R1+0x5cc] ;  /* 0x0005cc00010f7983 */ /* 0x000ee20000300800 */
[----:B------:R-:W-:-:S03]  /*61450*/  IMAD.MOV.U32 R4, RZ, RZ, R19 ;  /* 0x000000ffff047224 */ /* 0x000fc600078e0013 */
[----:B------:R-:W4:Y:S01]  /*61460*/  LDL.LU R8, [R1+0x560] ;  /* 0x0005600001087983 */ /* 0x000f220000300800 */
[----:B------:R-:W-:-:S03]  /*61470*/  IMAD.MOV.U32 R3, RZ, RZ, R18 ;  /* 0x000000ffff037224 */ /* 0x000fc600078e0012 */
[----:B------:R-:W4:Y:S04]  /*61480*/  LDL.LU R9, [R1+0x564] ;  /* 0x0005640001097983 */ /* 0x000f280000300800 */
[----:B------:R-:W4:Y:S04]  /*61490*/  LDL.LU R10, [R1+0x568] ;  /* 0x00056800010a7983 */ /* 0x000f280000300800 */
[----:B------:R-:W4:Y:S04]  /*614a0*/  LDL.LU R11, [R1+0x56c] ;  /* 0x00056c00010b7983 */ /* 0x000f280000300800 */
[----:B------:R-:W4:Y:S04]  /*614b0*/  LDL.LU.64 R18, [R1+0xd8] ;  /* 0x0000d80001127983 */ /* 0x000f280000300a00 */
[----:B------:R-:W-:Y:S04]  /*614c0*/  STL [R1+0x36bc], R4 ;  /* 0x0036bc0401007387 */ /* 0x000fe80000100800 */
[----:B------:R-:W-:Y:S01]  /*614d0*/  STL [R1+0x36b8], R3 ;  /* 0x0036b80301007387 */ /* 0x000fe20000100800 */
[----:B--2---:R-:W-:-:S02]  /*614e0*/  IMAD.MOV.U32 R28, RZ, RZ, R26 ;  /* 0x000000ffff1c7224 */ /* 0x004fc400078e001a */
[----:B------:R-:W-:Y:S01]  /*614f0*/  IMAD.MOV.U32 R29, RZ, RZ, R27 ;  /* 0x000000ffff1d7224 */ /* 0x000fe200078e001b */
[----:B---3--:R-:W-:-:S15]  /*61500*/  HMMA.16816.F32.BF16 R12, R20, R26, R12 ;  /* 0x0000001a140c723c */ /* 0x008fde000004180c */
[----:B------:R-:W-:-:S04]  /*61510*/  NOP ;  /* 0x0000000000007918 */ /* 0x000fc80000000000 */
        /* <DEDUP_REMOVED lines=52> */
[----:B------:R-:W-:-:S15]  /*61860*/  IMAD.MOV.U32 R4, RZ, RZ, R15 ;  /* 0x000000ffff047224 */ /* 0x000fde00078e000f */
[----:B------:R-:W-:-:S03]  /*61870*/  NOP ;  /* 0x0000000000007918 */ /* 0x000fc60000000000 */
[----:B------:R-:W-:Y:S04]  /*61880*/  STL.64 [R1+0x570], R24 ;  /* 0x0005701801007387 */ /* 0x000fe80000100a00 */
[----:B------:R-:W-:Y:S04]  /*61890*/  STL.64 [R1+0x578], R26 ;  /* 0x0005781a01007387 */ /* 0x000fe80000100a00 */
[----:B------:R-:W-:Y:S04]  /*618a0*/  STL [R1+0x36ec], R4 ;  /* 0x0036ec0401007387 */ /* 0x000fe80000100800 */
[----:B------:R-:W-:Y:S04]  /*618b0*/  STL.64 [R1+0x38e8], R6 ;  /* 0x0038e80601007387 */ /* 0x000fe80000100a00 */
[----:B------:R4:W-:Y:S02]  /*618c0*/  STL [R1+0x38e0], R5 ;  /* 0x0038e00501007387 */ /* 0x0009e40000100800 */
[----:B----4-:R-:W-:Y:S01]  /*618d0*/  HMMA.16816.F32.BF16 R4, R20, R18, R8 ;  /* 0x000000121404723c */ /* 0x010fe20000041808 */
[----:B------:R-:W-:-:S05]  /*618e0*/  IMAD.MOV.U32 R3, RZ, RZ, R14 ;  /* 0x000000ffff037224 */ /* 0x000fca00078e000e */
[----:B------:R-:W-:-:S13]  /*618f0*/  STL [R1+0x36e8], R3 ;  /* 0x0036e80301007387 */ /* 0x000fda0000100800 */
[----:B------:R0:W-:Y:S04]  /*61900*/  STL.64 [R1+0x560], R4 ;  /* 0x0005600401007387 */ /* 0x0001e80000100a00 */
[----:B------:R1:W-:Y:S04]  /*61910*/  STL.64 [R1+0x568], R6 ;  /* 0x0005680601007387 */ /* 0x0003e80000100a00 */
[----:B------:R-:W2:Y:S04]  /*61920*/  LDL.LU R8, [R1+0x4f0] ;  /* 0x0004f00001087983 */ /* 0x000ea80000300800 */
[----:B------:R-:W2:Y:S04]  /*61930*/  LDL.LU R9, [R1+0x4f4] ;  /* 0x0004f40001097983 */ /* 0x000ea80000300800 */
[----:B------:R-:W3:Y:S04]  /*61940*/  LDL.LU R10, [R1+0x4f8] ;  /* 0x0004f800010a7983 */ /* 0x000ee80000300800 */
[----:B------:R-:W3:Y:S04]  /*61950*/  LDL.LU R11, [R1+0x4fc] ;  /* 0x0004fc00010b7983 */ /* 0x000ee80000300800 */
[----:B0-----:R-:W4:Y:S04]  /*61960*/  LDL.LU R4, [R1+0x540] ;  /* 0x0005400001047983 */ /* 0x001f280000300800 */
[----:B------:R-:W4:Y:S04]  /*61970*/  LDL.LU R5, [R1+0x544] ;  /* 0x0005440001057983 */ /* 0x000f280000300800 */
[----:B-1----:R-:W2:Y:S04]  /*61980*/  LDL.LU R6, [R1+0x548] ;  /* 0x0005480001067983 */ /* 0x002ea80000300800 */
[----:B------:R-:W2:Y:S04]  /*61990*/  LDL.LU R7, [R1+0x54c] ;  /* 0x00054c0001077983 */ /* 0x000ea80000300800 */
[----:B--2---:R0:W-:Y:S04]  /*619a0*/  STL.64 [R1+0x38f8], R6 ;  /* 0x0038f80601007387 */ /* 0x0041e80000100a00 */
[----:B----4-:R-:W-:Y:S04]  /*619b0*/  STL.64 [R1+0x38f0], R4 ;  /* 0x0038f00401007387 */ /* 0x010fe80000100a00 */
[----:B0-----:R-:W2:Y:S04]  /*619c0*/  LDL.LU.64 R6, [R1+0xc8] ;  /* 0x0000c80001067983 */ /* 0x001ea80000300a00 */
[----:B---3--:R0:W-:Y:S04]  /*619d0*/  STL.64 [R1+0x3890], R10 ;  /* 0x0038900a01007387 */ /* 0x0081e80000100a00 */
[----:B------:R-:W-:Y:S04]  /*619e0*/  STL.64 [R1+0x3888], R8 ;  /* 0x0038880801007387 */ /* 0x000fe80000100a00 */
[----:B0-----:R-:W3:Y:S04]  /*619f0*/  LDL.LU.64 R10, [R1+0x88] ;  /* 0x00008800010a7983 */ /* 0x001ee80000300a00 */
[----:B---3--:R0:W-:Y:S04]  /*61a00*/  STL.64 [R1+0x38a8], R10 ;  /* 0x0038a80a01007387 */ /* 0x0081e80000100a00 */
[----:B0-----:R-:W3:Y:S04]  /*61a10*/  LDL.LU.64 R10, [R1+0x98] ;  /* 0x00009800010a7983 */ /* 0x001ee80000300a00 */
[----:B---3--:R0:W-:Y:S04]  /*61a20*/  STL.64 [R1+0x38c0], R10 ;  /* 0x0038c00a01007387 */ /* 0x0081e80000100a00 */
[----:B0-----:R-:W3:Y:S04]  /*61a30*/  LDL.LU.64 R10, [R1+0xa8] ;  /* 0x0000a800010a7983 */ /* 0x001ee80000300a00 */
[----:B---3--:R0:W-:Y:S04]  /*61a40*/  STL.64 [R1+0x38d8], R10 ;  /* 0x0038d80a01007387 */ /* 0x0081e80000100a00 */
[----:B0-----:R-:W3:Y:S04]  /*61a50*/  LDL.LU.64 R10, [R1+0xb8] ;  /* 0x0000b800010a7983 */ /* 0x001ee80000300a00 */
[----:B---3--:R0:W-:Y:S04]  /*61a60*/  STL.64 [R1+0x3900], R10 ;  /* 0x0039000a01007387 */ /* 0x0081e80000100a00 */
[----:B------:R-:W2:Y:S04]  /*61a70*/  LDL.LU R8, [R1+0x550] ;  /* 0x0005500001087983 */ /* 0x000ea80000300800 */
[----:B------:R-:W2:Y:S04]  /*61a80*/  LDL.LU R9, [R1+0x554] ;  /* 0x0005540001097983 */ /* 0x000ea80000300800 */
[----:B0-----:R-:W2:Y:S04]  /*61a90*/  LDL.LU R10, [R1+0x558] ;  /* 0x00055800010a7983 */ /* 0x001ea80000300800 */
[----:B------:R-:W2:Y:S04]  /*61aa0*/  LDL.LU R11, [R1+0x55c] ;  /* 0x00055c00010b7983 */ /* 0x000ea80000300800 */
[----:B------:R-:W3:Y:S04]  /*61ab0*/  LDL.LU R24, [R1+0x500] ;  /* 0x0005000001187983 */ /* 0x000ee80000300800 */
        /* <DEDUP_REMOVED lines=8> */
[----:B------:R-:W4:Y:S01]  /*61b40*/  LDL.LU R27, [R1+0x51c] ;  /* 0x00051c00011b7983 */ /* 0x000f220000300800 */
[----:B--2---:R-:W-:Y:S03]  /*61b50*/  HMMA.16816.F32.BF16 R8, R20, R6, R8 ;  /* 0x000000061408723c */ /* 0x004fe60000041808 */
[----:B----4-:R-:W-:Y:S04]  /*61b60*/  STL.64 [R1+0x38b8], R26 ;  /* 0x0038b81a01007387 */ /* 0x010fe80000100a00 */
[----:B---3--:R0:W-:Y:S04]  /*61b70*/  STL.64 [R1+0x38b0], R24 ;  /* 0x0038b01801007387 */ /* 0x0081e80000100a00 */
[----:B0-----:R-:W2:Y:S04]  /*61b80*/  LDL.LU R24, [R1+0x520] ;  /* 0x0005200001187983 */ /* 0x001ea80000300800 */
[----:B------:R-:W2:Y:S04]  /*61b90*/  LDL.LU R25, [R1+0x524] ;  /* 0x0005240001197983 */ /* 0x000ea80000300800 */
[----:B------:R-:W3:Y:S04]  /*61ba0*/  LDL.LU R26, [R1+0x528] ;  /* 0x00052800011a7983 */ /* 0x000ee80000300800 */
[----:B------:R-:W3:Y:S01]  /*61bb0*/  LDL.LU R27, [R1+0x52c] ;  /* 0x00052c00011b7983 */ /* 0x000ee20000300800 */
[----:B------:R-:W-:-:S02]  /*61bc0*/  IMAD.MOV.U32 R29, RZ, RZ, R19 ;  /* 0x000000ffff1d7224 */ /* 0x000fc400078e0013 */
[----:B------:R-:W-:Y:S02]  /*61bd0*/  IMAD.MOV.U32 R28, RZ, RZ, R18 ;  /* 0x000000ffff1c7224 */ /* 0x000fe400078e0012 */
[----:B------:R-:W-:Y:S02]  /*61be0*/  IMAD.MOV.U32 R2, RZ, RZ, R6 ;  /* 0x000000ffff027224 */ /* 0x000fe400078e0006 */
[----:B------:R-:W-:Y:S01]  /*61bf0*/  IMAD.MOV.U32 R0, RZ, RZ, R7 ;  /* 0x000000ffff007224 */ /* 0x000fe200078e0007 */
[----:B---3--:R-:W-:Y:S04]  /*61c00*/  STL.64 [R1+0x38d0], R26 ;  /* 0x0038d01a01007387 */ /* 0x008fe80000100a00 */
[----:B--2---:R0:W-:Y:S04]  /*61c10*/  STL.64 [R1+0x38c8], R24 ;  /* 0x0038c81801007387 */ /* 0x0041e80000100a00 */
[----:B0-----:R-:W2:Y:S04]  /*61c20*/  LDL.LU R24, [R1+0x530] ;  /* 0x0005300001187983 */ /* 0x001ea80000300800 */
[----:B------:R-:W2:Y:S04]  /*61c30*/  LDL.LU R25, [R1+0x534] ;  /* 0x0005340001197983 */ /* 0x000ea80000300800 */
[----:B------:R-:W2:Y:S04]  /*61c40*/  LDL.LU R26, [R1+0x538] ;  /* 0x00053800011a7983 */ /* 0x000ea80000300800 */
[----:B------:R-:W2:Y:S04]  /*61c50*/  LDL.LU R27, [R1+0x53c] ;  /* 0x00053c00011b7983 */ /* 0x000ea80000300800 */
[----:B------:R-:W3:Y:S04]  /*61c60*/  LDL.LU.64 R14, [R1+0x78] ;  /* 0x00007800010e7983 */ /* 0x000ee80000300a00 */
[----:B------:R-:W4:Y:S04]  /*61c70*/  LDL.LU.64 R18, [R1+0x68] ;  /* 0x0000680001127983 */ /* 0x000f280000300a00 */
[----:B------:R-:W-:Y:S04]  /*61c80*/  STL [R1+0x36f4], R29 ;  /* 0x0036f41d01007387 */ /* 0x000fe80000100800 */
[----:B------:R-:W-:Y:S04]  /*61c90*/  STL [R1+0x36f0], R28 ;  /* 0x0036f01c01007387 */ /* 0x000fe80000100800 */
        /* <DEDUP_REMOVED lines=10> */
[----:B------:R0:W-:Y:S04]  /*61d40*/  STL.64 [R1+0x540], R4 ;  /* 0x0005400401007387 */ /* 0x0001e80000100a00 */
[----:B------:R1:W-:Y:S01]  /*61d50*/  STL.64 [R1+0x548], R6 ;  /* 0x0005480601007387 */ /* 0x0003e20000100a00 */
[----:B0-----:R-:W-:-:S03]  /*61d60*/  IMAD.MOV.U32 R4, RZ, RZ, R10 ;  /* 0x000000ffff047224 */ /* 0x001fc600078e000a */
[----:B-1----:R-:W2:Y:S04]  /*61d70*/  LDL.LU.64 R6, [R1+0x38e8] ;  /* 0x0038e80001067983 */ /* 0x002ea80000300a00 */
[----:B------:R-:W2:Y:S04]  /*61d80*/  LDL.LU R5, [R1+0x38e0] ;  /* 0x0038e00001057983 */ /* 0x000ea80000300800 */
        /* <DEDUP_REMOVED lines=33> */
[----:B------:R-:W2:Y:S04]  /*61fa0*/  LDL.LU.64 R10, [R1+0x3890] ;  /* 0x00389000010a7983 */ /* 0x000ea80000300a00 */
[----:B------:R-:W2:Y:S04]  /*61fb0*/  LDL.LU.64 R8, [R1+0x3888] ;  /* 0x0038880001087983 */ /* 0x000ea80000300a00 */
[----:B------:R-:W-:Y:S04]  /*61fc0*/  STL [R1+0x371c], R4 ;  /* 0x00371c0401007387 */ /* 0x000fe80000100800 */
[----:B------:R-:W-:Y:S04]  /*61fd0*/  STL.64 [R1+0x3880], R6 ;  /* 0x0038800601007387 */ /* 0x000fe80000100a00 */
[----:B------:R2:W-:Y:S04]  /*61fe0*/  STL [R1+0x3878], R5 ;  /* 0x0038780501007387 */ /* 0x0005e80000100800 */
[----:B------:R-:W-:Y:S01]  /*61ff0*/  STL [R1+0x3718], R3 ;  /* 0x0037180301007387 */ /* 0x000fe20000100800 */
[----:B---3--:R-:W-:-:S02]  /*62000*/  IMAD.MOV.U32 R29, RZ, RZ, R15 ;  /* 0x000000ffff1d7224 */ /* 0x008fc400078e000f */
[----:B------:R-:W-:Y:S02]  /*62010*/  IMAD.MOV.U32 R28, RZ, RZ, R14 ;  /* 0x000000ffff1c7224 */ /* 0x000fe400078e000e */
[----:B----4-:R-:W-:Y:S02]  /*62020*/  IMAD.MOV.U32 R2, RZ, RZ, R18 ;  /* 0x000000ffff027224 */ /* 0x010fe400078e0012 */
[----:B------:R-:W-:Y:S01]  /*62030*/  IMAD.MOV.U32 R0, RZ, RZ, R19 ;  /* 0x000000ffff007224 */ /* 0x000fe200078e0013 */
[----:B--2---:R-:W-:-:S15]  /*62040*/  HMMA.16816.F32.BF16 R4, R20, R14, R24 ;  /* 0x0000000e1404723c */ /* 0x004fde0000041818 */
[----:B------:R-:W-:-:S04]  /*62050*/  NOP ;  /* 0x0000000000007918 */ /* 0x000fc80000000000 */
[----:B------:R-:W-:Y:S04]  /*62060*/  STL.64 [R1+0x500], R4 ;  /* 0x0005000401007387 */ /* 0x000fe80000100a00 */
[----:B------:R0:W-:Y:S02]  /*62070*/  STL.64 [R1+0x508], R6 ;  /* 0x0005080601007387 */ /* 0x0001e40000100a00 */
[----:B0-----:R-:W-:Y:S02]  /*62080*/  HMMA.16816.F32.BF16 R4, R20, R18, R8 ;  /* 0x000000121404723c */ /* 0x001fe40000041808 */
[----:B------:R-:W-:Y:S04]  /*62090*/  STL [R1+0x3724], R29 ;  /* 0x0037241d01007387 */ /* 0x000fe80000100800 */
[----:B------:R-:W-:-:S13]  /*620a0*/  STL [R1+0x3720], R28 ;  /* 0x0037201c01007387 */ /* 0x000fda0000100800 */
        /* <DEDUP_REMOVED lines=26> */
[----:B------:R-:W4:Y:S04]  /*62250*/  LDL.LU.64 R14, [R1+0x8] ;  /* 0x00000800010e7983 */ /* 0x000f280000300a00 */
[----:B----4-:R0:W-:Y:S04]  /*62260*/  STL.64 [R1+0x3820], R14 ;  /* 0x0038200e01007387 */ /* 0x0101e80000100a00 */
[----:B------:R-:W4:Y:S04]  /*62270*/  LDL.LU R12, [R1+0x4a0] ;  /* 0x0004a000010c7983 */ /* 0x000f280000300800 */
[----:B------:R-:W4:Y:S04]  /*62280*/  LDL.LU R13, [R1+0x4a4] ;  /* 0x0004a400010d7983 */ /* 0x000f280000300800 */
[----:B0-----:R-:W3:Y:S04]  /*62290*/  LDL.LU R14, [R1+0x4a8] ;  /* 0x0004a800010e7983 */ /* 0x001ee80000300800 */
[----:B------:R-:W3:Y:S01]  /*622a0*/  LDL.LU R15, [R1+0x4ac] ;  /* 0x0004ac00010f7983 */ /* 0x000ee20000300800 */
[----:B--2---:R-:W-:Y:S03]  /*622b0*/  HMMA.16816.F32.BF16 R4, R20, R18, R4 ;  /* 0x000000121404723c */ /* 0x004fe60000041804 */
[----:B---3--:R-:W-:Y:S04]  /*622c0*/  STL.64 [R1+0x3838], R14 ;  /* 0x0038380e01007387 */ /* 0x008fe80000100a00 */
[----:B----4-:R0:W-:Y:S04]  /*622d0*/  STL.64 [R1+0x3830], R12 ;  /* 0x0038300c01007387 */ /* 0x0101e80000100a00 */
        /* <DEDUP_REMOVED lines=15> */
[----:B------:R-:W-:Y:S04]  /*623d0*/  STL [R1+0x372c], R0 ;  /* 0x00372c0001007387 */ /* 0x000fe80000100800 */
[----:B------:R-:W-:Y:S04]  /*623e0*/  STL [R1+0x3728], R2 ;  /* 0x0037280201007387 */ /* 0x000fe80000100800 */
[----:B------:R0:W-:Y:S04]  /*623f0*/  STL.64 [R1+0x4e0], R4 ;  /* 0x0004e00401007387 */ /* 0x0001e80000100a00 */
[----:B------:R1:W-:Y:S01]  /*62400*/  STL.64 [R1+0x4e8], R6 ;  /* 0x0004e80601007387 */ /* 0x0003e20000100a00 */
[----:B0-----:R-:W-:-:S03]  /*62410*/  IMAD.MOV.U32 R4, RZ, RZ, R18 ;  /* 0x000000ffff047224 */ /* 0x001fc600078e0012 */
[----:B-1----:R-:W4:Y:S04]  /*62420*/  LDL.LU.64 R6, [R1+0x3880] ;  /* 0x0038800001067983 */ /* 0x002f280000300a00 */
[----:B------:R-:W2:Y:S04]  /*62430*/  LDL.LU R5, [R1+0x3878] ;  /* 0x0038780001057983 */ /* 0x000ea80000300800 */
[----:B------:R-:W2:Y:S04]  /*62440*/  LDL.LU.64 R18, [R1+0x3870] ;  /* 0x0038700001127983 */ /* 0x000ea80000300a00 */
[----:B------:R-:W2:Y:S04]  /*62450*/  LDL.LU.64 R16, [R1+0x3868] ;  /* 0x0038680001107983 */ /* 0x000ea80000300a00 */
[----:B------:R-:W-:Y:S04]  /*62460*/  STL [R1+0x3734], R3 ;  /* 0x0037340301007387 */ /* 0x000fe80000100800 */
[----:B------:R-:W-:Y:S01]  /*62470*/  STL [R1+0x3730], R4 ;  /* 0x0037300401007387 */ /* 0x000fe20000100800 */
[----:B--2---:R-:W-:-:S15]  /*62480*/  HMMA.16816.F32.BF16 R16, R20, R26, R16 ;  /* 0x0000001a1410723c */ /* 0x004fde0000041810 */
        /* <DEDUP_REMOVED lines=17> */
[----:B------:R-:W2:Y:S02]  /*625a0*/  LDL.LU.64 R26, [R1+0x3840] ;  /* 0x00384000011a7983 */ /* 0x000ea40000300a00 */
        /* <DEDUP_REMOVED lines=17> */
[----:B------:R-:W2:Y:S01]  /*626c0*/  LDL.LU.64 R24, [R1+0x3810] ;  /* 0x0038100001187983 */ /* 0x000ea20000300a00 */
[C---:B---3--:R-:W-:Y:S03]  /*626d0*/  HMMA.16816.F32.BF16 R8, R20.reuse, R18, R8 ;  /* 0x000000121408723c */ /* 0x048fe60000041808 */
[----:B----4-:R-:W-:Y:S04]  /*626e0*/  STL.64 [R1+0x37c0], R6 ;  /* 0x0037c00601007387 */ /* 0x010fe80000100a00 */
[----:B------:R0:W-:Y:S04]  /*626f0*/  STL.64 [R1+0x37b8], R4 ;  /* 0x0037b80401007387 */ /* 0x0001e80000100a00 */
[----:B0-----:R-:W3:Y:S04]  /*62700*/  LDL.LU R4, [R1+0x470] ;  /* 0x0004700001047983 */ /* 0x001ee80000300800 */
[----:B------:R-:W3:Y:S04]  /*62710*/  LDL.LU R5, [R1+0x474] ;  /* 0x0004740001057983 */ /* 0x000ee80000300800 */
        /* <DEDUP_REMOVED lines=9> */
[----:B------:R-:W4:Y:S04]  /*627b0*/  LDL.LU.64 R24, [R1+0x3800] ;  /* 0x0038000001187983 */ /* 0x000f280000300a00 */
[----:B------:R-:W2:Y:S04]  /*627c0*/  LDL.LU.64 R14, [R1+0x37f8] ;  /* 0x0037f800010e7983 */ /* 0x000ea80000300a00 */
[----:B------:R-:W2:Y:S04]  /*627d0*/  LDL.LU.64 R12, [R1+0x37f0] ;  /* 0x0037f000010c7983 */ /* 0x000ea80000300a00 */
[----:B------:R-:W-:Y:S04]  /*627e0*/  STL.64 [R1+0x480], R8 ;  /* 0x0004800801007387 */ /* 0x000fe80000100a00 */
[----:B------:R0:W-:Y:S04]  /*627f0*/  STL.64 [R1+0x488], R10 ;  /* 0x0004880a01007387 */ /* 0x0001e80000100a00 */
[----:B0-----:R-:W2:Y:S04]  /*62800*/  LDL.LU.64 R10, [R1+0x37e8] ;  /* 0x0037e800010a7983 */ /* 0x001ea80000300a00 */
[----:B------:R-:W2:Y:S04]  /*62810*/  LDL.LU.64 R8, [R1+0x37e0] ;  /* 0x0037e00001087983 */ /* 0x000ea80000300a00 */
[----:B------:R-:W-:Y:S04]  /*62820*/  STL.64 [R1+0x3488], R18 ;  /* 0x0034881201007387 */ /* 0x000fe80000100a00 */
[----:B------:R0:W-:Y:S04]  /*62830*/  STL.64 [R1+0x3740], R16 ;  /* 0x0037401001007387 */ /* 0x0001e80000100a00 */
[----:B0-----:R-:W2:Y:S04]  /*62840*/  LDL.LU R16, [R1+0x370] ;  /* 0x0003700001107983 */ /* 0x001ea80000300800 */
[----:B------:R-:W2:Y:S04]  /*62850*/  LDL.LU R17, [R1+0x374] ;  /* 0x0003740001117983 */ /* 0x000ea80000300800 */
[----:B------:R-:W2:Y:S04]  /*62860*/  LDL.LU R18, [R1+0x378] ;  /* 0x0003780001127983 */ /* 0x000ea80000300800 */
[----:B------:R-:W2:Y:S04]  /*62870*/  LDL.LU R19, [R1+0x37c] ;  /* 0x00037c0001137983 */ /* 0x000ea80000300800 */
[----:B--2---:R0:W-:Y:S04]  /*62880*/  STL.64 [R1+0x3750], R18 ;  /* 0x0037501201007387 */ /* 0x0041e80000100a00 */
[----:B------:R-:W-:Y:S01]  /*62890*/  STL.64 [R1+0x3748], R16 ;  /* 0x0037481001007387 */ /* 0x000fe20000100a00 */
[----:B0-----:R-:W-:-:S02]  /*628a0*/  IMAD.MOV.U32 R18, RZ, RZ, R14 ;  /* 0x000000ffff127224 */ /* 0x001fc400078e000e */
[----:B------:R-:W-:Y:S01]  /*628b0*/  IMAD.MOV.U32 R19, RZ, RZ, R15 ;  /* 0x000000ffff137224 */ /* 0x000fe200078e000f */
[----:B------:R-:W3:Y:S04]  /*628c0*/  LDL.LU R14, [R1+0x37dc] ;  /* 0x0037dc00010e7983 */ /* 0x000ee80000300800 */
[----:B------:R-:W3:Y:S04]  /*628d0*/  LDL.LU R15, [R1+0x37d8] ;  /* 0x0037d800010f7983 */ /* 0x000ee80000300800 */
[----:B------:R0:W-:Y:S02]  /*628e0*/  STL.64 [R1+0x3760], R18 ;  /* 0x0037601201007387 */ /* 0x0001e40000100a00 */
[----:B0-----:R-:W-:-:S02]  /*628f0*/  IMAD.MOV.U32 R18, RZ, RZ, R8 ;  /* 0x000000ffff127224 */ /* 0x001fc400078e0008 */
[----:B------:R-:W-:Y:S01]  /*62900*/  IMAD.MOV.U32 R19, RZ, RZ, R9 ;  /* 0x000000ffff137224 */ /* 0x000fe200078e0009 */
[----:B------:R-:W2:Y:S04]  /*62910*/  LDL.LU R8, [R1+0x37d4] ;  /* 0x0037d40001087983 */ /* 0x000ea80000300800 */
[----:B------:R-:W2:Y:S04]  /*62920*/  LDL.LU R9, [R1+0x37d0] ;  /* 0x0037d00001097983 */ /* 0x000ea80000300800 */
        /* <DEDUP_REMOVED lines=8> */
[----:B---3--:R-:W-:-:S15]  /*629b0*/  HMMA.16816.F32.BF16 R4, R20, R14, R4 ;  /* 0x0000000e1404723c */ /* 0x008fde0000041804 */
[----:B------:R-:W-:-:S04]  /*629c0*/  NOP ;  /* 0x0000000000007918 */ /* 0x000fc80000000000 */
[----:B------:R0:W-:Y:S04]  /*629d0*/  STL.64 [R1+0x470], R4 ;  /* 0x0004700401007387 */ /* 0x0001e80000100a00 */
[----:B------:R1:W-:Y:S04]  /*629e0*/  STL.64 [R1+0x478], R6 ;  /* 0x0004780601007387 */ /* 0x0003e80000100a00 */
[----:B0-----:R-:W3:Y:S04]  /*629f0*/  LDL.LU R4, [R1+0x460] ;  /* 0x0004600001047983 */ /* 0x001ee80000300800 */
[----:B------:R-:W3:Y:S04]  /*62a00*/  LDL.LU R5, [R1+0x464] ;  /* 0x0004640001057983 */ /* 0x000ee80000300800 */
[----:B-1----:R-:W3:Y:S04]  /*62a10*/  LDL.LU R6, [R1+0x468] ;  /* 0x0004680001067983 */ /* 0x002ee80000300800 */
[----:B------:R-:W3:Y:S04]  /*62a20*/  LDL.LU R7, [R1+0x46c] ;  /* 0x00046c0001077983 */ /* 0x000ee80000300800 */
[----:B------:R4:W-:Y:S04]  /*62a30*/  STL.64 [R1+0x3480], R14 ;  /* 0x0034800e01007387 */ /* 0x0009e80000100a00 */
[----:B--2---:R0:W-:Y:S01]  /*62a40*/  STL.64 [R1+0x3478], R12 ;  /* 0x0034780c01007387 */ /* 0x0041e20000100a00 */
[----:B----4-:R-:W-:-:S02]  /*62a50*/  IMAD.MOV.U32 R14, RZ, RZ, R25 ;  /* 0x000000ffff0e7224 */ /* 0x010fc400078e0019 */
[----:B------:R-:W-:Y:S02]  /*62a60*/  IMAD.MOV.U32 R15, RZ, RZ, R24 ;  /* 0x000000ffff0f7224 */ /* 0x000fe400078e0018 */
[----:B------:R-:W2:Y:S04]  /*62a70*/  LDL.LU R24, [R1+0x3c0] ;  /* 0x0003c00001187983 */ /* 0x000ea80000300800 */
[----:B------:R-:W2:Y:S04]  /*62a80*/  LDL.LU R25, [R1+0x3c4] ;  /* 0x0003c40001197983 */ /* 0x000ea80000300800 */
[----:B------:R-:W2:Y:S04]  /*62a90*/  LDL.LU R26, [R1+0x3c8] ;  /* 0x0003c800011a7983 */ /* 0x000ea80000300800 */
[----:B------:R-:W2:Y:S04]  /*62aa0*/  LDL.LU R27, [R1+0x3cc] ;  /* 0x0003cc00011b7983 */ /* 0x000ea80000300800 */
[----:B------:R1:W-:Y:S04]  /*62ab0*/  STL.64 [R1+0x3758], R14 ;  /* 0x0037580e01007387 */ /* 0x0003e80000100a00 */
[----:B0-----:R-:W4:Y:S04]  /*62ac0*/  LDL.LU R12, [R1+0x380] ;  /* 0x00038000010c7983 */ /* 0x001f280000300800 */
[----:B------:R-:W4:Y:S04]  /*62ad0*/  LDL.LU R13, [R1+0x384] ;  /* 0x00038400010d7983 */ /* 0x000f280000300800 */
[----:B-1----:R-:W2:Y:S04]  /*62ae0*/  LDL.LU R14, [R1+0x388] ;  /* 0x00038800010e7983 */ /* 0x002ea80000300800 */
[----:B------:R-:W2:Y:S04]  /*62af0*/  LDL.LU R15, [R1+0x38c] ;  /* 0x00038c00010f7983 */ /* 0x000ea80000300800 */
[----:B--2---:R-:W-:Y:S04]  /*62b00*/  STL.64 [R1+0x3770], R14 ;  /* 0x0037700e01007387 */ /* 0x004fe80000100a00 */
[----:B----4-:R0:W-:Y:S04]  /*62b10*/  STL.64 [R1+0x3768], R12 ;  /* 0x0037680c01007387 */ /* 0x0101e80000100a00 */
[----:B0-----:R-:W2:Y:S04]  /*62b20*/  LDL.LU R12, [R1+0x390] ;  /* 0x00039000010c7983 */ /* 0x001ea80000300800 */
[----:B------:R-:W2:Y:S04]  /*62b30*/  LDL.LU R13, [R1+0x394] ;  /* 0x00039400010d7983 */ /* 0x000ea80000300800 */
[----:B------:R-:W4:Y:S04]  /*62b40*/  LDL.LU R14, [R1+0x398] ;  /* 0x00039800010e7983 */ /* 0x000f280000300800 */
[----:B------:R-:W4:Y:S01]  /*62b50*/  LDL.LU R15, [R1+0x39c] ;  /* 0x00039c00010f7983 */ /* 0x000f220000300800 */
[C---:B---3--:R-:W-:Y:S03]  /*62b60*/  HMMA.16816.F32.BF16 R4, R20.reuse, R10, R4 ;  /* 0x0000000a1404723c */ /* 0x048fe60000041804 */
[----:B----4-:R-:W-:Y:S04]  /*62b70*/  STL.64 [R1+0x3788], R14 ;  /* 0x0037880e01007387 */ /* 0x010fe80000100a00 */
[----:B--2---:R0:W-:Y:S04]  /*62b80*/  STL.64 [R1+0x3780], R12 ;  /* 0x0037800c01007387 */ /* 0x0041e80000100a00 */
[----:B0-----:R-:W2:Y:S04]  /*62b90*/  LDL.LU R12, [R1+0x3a0] ;  /* 0x0003a000010c7983 */ /* 0x001ea80000300800 */
[----:B------:R-:W2:Y:S04]  /*62ba0*/  LDL.LU R13, [R1+0x3a4] ;  /* 0x0003a400010d7983 */ /* 0x000ea80000300800 */
[----:B------:R-:W3:Y:S04]  /*62bb0*/  LDL.LU R14, [R1+0x3a8] ;  /* 0x0003a800010e7983 */ /* 0x000ee80000300800 */
[----:B------:R-:W3:Y:S04]  /*62bc0*/  LDL.LU R15, [R1+0x3ac] ;  /* 0x0003ac00010f7983 */ /* 0x000ee80000300800 */
[----:B---3--:R-:W-:Y:S04]  /*62bd0*/  STL.64 [R1+0x37a0], R14 ;  /* 0x0037a00e01007387 */ /* 0x008fe80000100a00 */
        /* <DEDUP_REMOVED lines=9> */
[----:B------:R-:W-:Y:S04]  /*62c70*/  STL.64 [R1+0x3470], R10 ;  /* 0x0034700a01007387 */ /* 0x000fe80000100a00 */
[----:B------:R0:W-:Y:S04]  /*62c80*/  STL.64 [R1+0x3468], R8 ;  /* 0x0034680801007387 */ /* 0x0001e80000100a00 */
[----:B0-----:R-:W2:Y:S04]  /*62c90*/  LDL.LU R8, [R1+0x360] ;  /* 0x0003600001087983 */ /* 0x001ea80000300800 */
[----:B------:R-:W2:Y:S04]  /*62ca0*/  LDL.LU R9, [R1+0x364] ;  /* 0x0003640001097983 */ /* 0x000ea80000300800 */
[----:B------:R-:W2:Y:S04]  /*62cb0*/  LDL.LU R10, [R1+0x368] ;  /* 0x00036800010a7983 */ /* 0x000ea80000300800 */
[----:B------:R-:W2:Y:S01]  /*62cc0*/  LDL.LU R11, [R1+0x36c] ;  /* 0x00036c00010b7983 */ /* 0x000ea20000300800 */
[----:B---3--:R-:W-:Y:S03]  /*62cd0*/  HMMA.16816.F32.BF16 R20, R20, R6, R24 ;  /* 0x000000061414723c */ /* 0x008fe60000041818 */
[----:B------:R-:W2:Y:S04]  /*62ce0*/  LDL.LU.64 R26, [R1+0x37b0] ;  /* 0x0037b000011a7983 */ /* 0x000ea80000300a00 */
[----:B------:R-:W2:-:S12]  /*62cf0*/  LDL.LU.64 R24, [R1+0x37a8] ;  /* 0x0037a80001187983 */ /* 0x000e980000300a00 */
[----:B------:R-:W-:Y:S04]  /*62d00*/  STL.64 [R1+0x3c0], R20 ;  /* 0x0003c01401007387 */ /* 0x000fe80000100a00 */
[----:B------:R0:W-:Y:S04]  /*62d10*/  STL.64 [R1+0x3c8], R22 ;  /* 0x0003c81601007387 */ /* 0x0001e80000100a00 */
[----:B0-----:R-:W3:Y:S04]  /*62d20*/  LDL.LU R22, [R1+0x178] ;  /* 0x0001780001167983 */ /* 0x001ee80000300800 */
        /* <DEDUP_REMOVED lines=22> */
[----:B------:R-:W2:-:S15]  /*62e90*/  LDL.LU.64 R14, [R1+0x3758] ;  /* 0x00375800010e7983 */ /* 0x000e9e0000300a00 */
[----:B------:R-:W-:Y:S02]  /*62ea0*/  NOP ;  /* 0x0000000000007918 */ /* 0x000fe40000000000 */
[----:B------:R-:W-:Y:S04]  /*62eb0*/  STL.64 [R1+0x380], R16 ;  /* 0x0003801001007387 */ /* 0x000fe80000100a00 */
[----:B------:R0:W-:Y:S04]  /*62ec0*/  STL.64 [R1+0x388], R18 ;  /* 0x0003881201007387 */ /* 0x0001e80000100a00 */
[----:B0-----:R-:W3:Y:S04]  /*62ed0*/  LDL.LU.64 R18, [R1+0x3750] ;  /* 0x0037500001127983 */ /* 0x001ee80000300a00 */
[----:B------:R-:W3:Y:S01]  /*62ee0*/  LDL.LU.64 R16, [R1+0x3748] ;  /* 0x0037480001107983 */ /* 0x000ee20000300a00 */
[C---:B--2---:R-:W-:Y:S08]  /*62ef0*/  HMMA.16816.F32.BF16 R8, R24.reuse, R14, R8 ;  /* 0x0000000e1808723c */ /* 0x044ff00000041808 */
[----:B---3--:R-:W-:Y:S01]  /*62f00*/  HMMA.16816.F32.BF16 R20, R24, R22, R16 ;  /* 0x000000161814723c */ /* 0x008fe20000041810 */
[----:B------:R-:W2:Y:S04]  /*62f10*/  LDL.LU.64 R16, [R1+0x3740] ;  /* 0x0037400001107983 */ /* 0x000ea80000300a00 */
[----:B------:R-:W3:-:S14]  /*62f20*/  LDL.LU R12, [R1+0x1f0] ;  /* 0x0001f000010c7983 */ /* 0x000edc0000300800 */
[----:B------:R-:W-:Y:S04]  /*62f30*/  STL.64 [R1+0x370], R20 ;  /* 0x0003701401007387 */ /* 0x000fe80000100a00 */
[----:B------:R-:W-:Y:S04]  /*62f40*/  STL.64 [R1+0x378], R22 ;  /* 0x0003781601007387 */ /* 0x000fe80000100a00 */
[----:B------:R-:W-:Y:S04]  /*62f50*/  STL.64 [R1+0x360], R8 ;  /* 0x0003600801007387 */ /* 0x000fe80000100a00 */
[----:B------:R-:W-:Y:S04]  /*62f60*/  STL.64 [R1+0x368], R10 ;  /* 0x0003680a01007387 */ /* 0x000fe80000100a00 */
[----:B------:R-:W3:Y:S04]  /*62f70*/  LDL.LU R13, [R1+0x1f4] ;  /* 0x0001f400010d7983 */ /* 0x000ee80000300800 */
[----:B------:R-:W4:Y:S04]  /*62f80*/  LDL.LU R14, [R1+0x1f8] ;  /* 0x0001f800010e7983 */ /* 0x000f280000300800 */
[----:B------:R-:W4:Y:S01]  /*62f90*/  LDL.LU R15, [R1+0x1fc] ;  /* 0x0001fc00010f7983 */ /* 0x000f220000300800 */
[----:B--2---:R-:W-:-:S02]  /*62fa0*/  IMAD.MOV.U32 R18, RZ, RZ, R16 ;  /* 0x000000ffff127224 */ /* 0x004fc400078e0010 */
[----:B------:R-:W-:Y:S01]  /*62fb0*/  IMAD.MOV.U32 R19, RZ, RZ, R17 ;  /* 0x000000ffff137224 */ /* 0x000fe200078e0011 */
[----:B----4-:R-:W-:Y:S04]  /*62fc0*/  STL.64 [R1+0x3498], R14 ;  /* 0x0034980e01007387 */ /* 0x010fe80000100a00 */
[----:B---3--:R-:W-:Y:S04]  /*62fd0*/  STL.64 [R1+0x3490], R12 ;  /* 0x0034900c01007387 */ /* 0x008fe80000100a00 */
[----:B------:R-:W2:Y:S04]  /*62fe0*/  LDL.LU R16, [R1+0x373c] ;  /* 0x00373c0001107983 */ /* 0x000ea80000300800 */
[----:B------:R-:W3:Y:S04]  /*62ff0*/  LDL.LU R17, [R1+0x3738] ;  /* 0x0037380001117983 */ /* 0x000ee80000300800 */
[----:B------:R0:W-:Y:S02]  /*63000*/  STL.64 [R1+0x34a0], R18 ;  /* 0x0034a01201007387 */ /* 0x0001e40000100a00 */
[----:B0-----:R-:W-:-:S02]  /*63010*/  IMAD.MOV.U32 R18, RZ, RZ, R3 ;  /* 0x000000ffff127224 */ /* 0x001fc400078e0003 */
[----:B------:R-:W-:Y:S01]  /*63020*/  IMAD.MOV.U32 R19, RZ, RZ, R4 ;  /* 0x000000ffff137224 */ /* 0x000fe200078e0004 */
[----:B------:R-:W4:Y:S04]  /*63030*/  LDL.LU R3, [R1+0x3734] ;  /* 0x0037340001037983 */ /* 0x000f280000300800 */
[----:B------:R-:W2:Y:S04]  /*63040*/  LDL.LU R4, [R1+0x3730] ;  /* 0x0037300001047983 */ /* 0x000ea80000300800 */
        /* <DEDUP_REMOVED lines=18> */
[----:B------:R-:W4:Y:S04]  /*63170*/  LDL.LU R29, [R1+0x3724] ;  /* 0x00372400011d7983 */ /* 0x000f280000300800 */
[----:B------:R-:W4:Y:S01]  /*63180*/  LDL.LU R28, [R1+0x3720] ;  /* 0x00372000011c7983 */ /* 0x000f220000300800 */
[----:B---3--:R-:W-:-:S03]  /*63190*/  IMAD.MOV.U32 R6, RZ, RZ, R17 ;  /* 0x000000ffff067224 */ /* 0x008fc600078e0011 */
[----:B------:R-:W-:Y:S01]  /*631a0*/  STL.64 [R1+0x34f8], R18 ;  /* 0x0034f81201007387 */ /* 0x000fe20000100a00 */
[----:B------:R-:W-:-:S03]  /*631b0*/  IMAD.MOV.U32 R7, RZ, RZ, R16 ;  /* 0x000000ffff077224 */ /* 0x000fc600078e0010 */
[----:B--2---:R-:W-:Y:S04]  /*631c0*/  STL.64 [R1+0x34c8], R14 ;  /* 0x0034c80e01007387 */ /* 0x004fe80000100a00 */
[----:B------:R0:W-:Y:S04]  /*631d0*/  STL.64 [R1+0x34c0], R12 ;  /* 0x0034c00c01007387 */ /* 0x0001e80000100a00 */
[----:B0-----:R-:W2:Y:S04]  /*631e0*/  LDL.LU R12, [R1+0x220] ;  /* 0x00022000010c7983 */ /* 0x001ea80000300800 */
[----:B------:R-:W2:Y:S04]  /*631f0*/  LDL.LU R13, [R1+0x224] ;  /* 0x00022400010d7983 */ /* 0x000ea80000300800 */
[----:B------:R-:W3:Y:S04]  /*63200*/  LDL.LU R14, [R1+0x228] ;  /* 0x00022800010e7983 */ /* 0x000ee80000300800 */
[----:B------:R-:W3:Y:S04]  /*63210*/  LDL.LU R15, [R1+0x22c] ;  /* 0x00022c00010f7983 */ /* 0x000ee80000300800 */
[----:B------:R0:W-:Y:S04]  /*63220*/  STL.64 [R1+0x3500], R6 ;  /* 0x0035000601007387 */ /* 0x0001e80000100a00 */
[----:B------:R-:W2:Y:S04]  /*63230*/  LDL.LU R16, [R1+0x240] ;  /* 0x0002400001107983 */ /* 0x000ea80000300800 */
[----:B------:R-:W2:Y:S04]  /*63240*/  LDL.LU R17, [R1+0x244] ;  /* 0x0002440001117983 */ /* 0x000ea80000300800 */
[----:B------:R-:W2:Y:S04]  /*63250*/  LDL.LU R18, [R1+0x248] ;  /* 0x0002480001127983 */ /* 0x000ea80000300800 */
[----:B------:R-:W2:Y:S01]  /*63260*/  LDL.LU R19, [R1+0x24c] ;  /* 0x00024c0001137983 */ /* 0x000ea20000300800 */
[----:B0-----:R-:W-:-:S02]  /*63270*/  IMAD.MOV.U32 R6, RZ, RZ, R4 ;  /* 0x000000ffff067224 */ /* 0x001fc400078e0004 */
[----:B----4-:R-:W-:Y:S01]  /*63280*/  IMAD.MOV.U32 R7, RZ, RZ, R3 ;  /* 0x000000ffff077224 */ /* 0x010fe200078e0003 */
[----:B--2---:R-:W-:Y:S04]  /*63290*/  STL.64 [R1+0x3510], R18 ;  /* 0x0035101201007387 */ /* 0x004fe80000100a00 */
[----:B------:R-:W-:Y:S04]  /*632a0*/  STL.64 [R1+0x3508], R16 ;  /* 0x0035081001007387 */ /* 0x000fe80000100a00 */
[----:B------:R-:W2:Y:S04]  /*632b0*/  LDL.LU R4, [R1+0x371c] ;  /* 0x00371c0001047983 */ /* 0x000ea80000300800 */
[----:B------:R-:W4:Y:S04]  /*632c0*/  LDL.LU R3, [R1+0x3718] ;  /* 0x0037180001037983 */ /* 0x000f280000300800 */
[----:B------:R0:W-:Y:S02]  /*632d0*/  STL.64 [R1+0x3518], R6 ;  /* 0x0035180601007387 */ /* 0x0001e40000100a00 */
[----:B0-----:R-:W-:-:S02]  /*632e0*/  IMAD.MOV.U32 R6, RZ, RZ, R2 ;  /* 0x000000ffff067224 */ /* 0x001fc400078e0002 */
[----:B------:R-:W-:Y:S01]  /*632f0*/  IMAD.MOV.U32 R7, RZ, RZ, R0 ;  /* 0x000000ffff077224 */ /* 0x000fe200078e0000 */
[----:B------:R-:W2:Y:S04]  /*63300*/  LDL.LU R2, [R1+0x3714] ;  /* 0x0037140001027983 */ /* 0x000ea80000300800 */
        /* <DEDUP_REMOVED lines=18> */
[----:B------:R-:W-:Y:S01]  /*63430*/  IMAD.MOV.U32 R7, RZ, RZ, R4 ;  /* 0x000000ffff077224 */ /* 0x000fe200078e0004 */
[----:B------:R-:W4:Y:S04]  /*63440*/  LDL.LU R3, [R1+0x3704] ;  /* 0x0037040001037983 */ /* 0x000f280000300800 */
        /* <DEDUP_REMOVED lines=19> */
[----:B---3--:R-:W-:-:S02]  /*63580*/  IMAD.MOV.U32 R6, RZ, RZ, R29 ;  /* 0x000000ffff067224 */ /* 0x008fc400078e001d */
        /* <DEDUP_REMOVED lines=11> */
[----:B----4-:R-:W-:Y:S01]  /*63640*/  IMAD.MOV.U32 R7, RZ, RZ, R3 ;  /* 0x000000ffff077224 */ /* 0x010fe200078e0003 */
[----:B------:R-:W4:Y:S04]  /*63650*/  LDL.LU R4, [R1+0x36ec] ;  /* 0x0036ec0001047983 */ /* 0x000f280000300800 */
[----:B------:R-:W3:Y:S04]  /*63660*/  LDL.LU R3, [R1+0x36e8] ;  /* 0x0036e80001037983 */ /* 0x000ee80000300800 */
[----:B------:R0:W-:Y:S02]  /*63670*/  STL.64 [R1+0x35a8], R6 ;  /* 0x0035a80601007387 */ /* 0x0001e40000100a00 */
[----:B0-----:R-:W-:-:S02]  /*63680*/  IMAD.MOV.U32 R6, RZ, RZ, R2 ;  /* 0x000000ffff067224 */ /* 0x001fc400078e0002 */
[----:B------:R-:W-:Y:S01]  /*63690*/  IMAD.MOV.U32 R7, RZ, RZ, R0 ;  /* 0x000000ffff077224 */ /* 0x000fe200078e0000 */
        /* <DEDUP_REMOVED lines=95> */
[----:B--2---:R-:W-:Y:S04]  /*63c90*/  STL.64 [R1+0x3648], R18 ;  /* 0x0036481201007387 */ /* 0x004fe80000100a00 */
[----:B------:R0:W-:Y:S04]  /*63ca0*/  STL.64 [R1+0x3640], R16 ;  /* 0x0036401001007387 */ /* 0x0001e80000100a00 */
[----:B0-----:R-:W2:Y:S04]  /*63cb0*/  LDL.LU R16, [R1+0x320] ;  /* 0x0003200001107983 */ /* 0x001ea80000300800 */
[----:B------:R-:W2:Y:S04]  /*63cc0*/  LDL.LU R17, [R1+0x324] ;  /* 0x0003240001117983 */ /* 0x000ea80000300800 */
[----:B------:R-:W2:Y:S04]  /*63cd0*/  LDL.LU R18, [R1+0x328] ;  /* 0x0003280001127983 */ /* 0x000ea80000300800 */
[----:B------:R-:W2:Y:S04]  /*63ce0*/  LDL.LU R19, [R1+0x32c] ;  /* 0x00032c0001137983 */ /* 0x000ea80000300800 */
        /* <DEDUP_REMOVED lines=17> */
[----:B------:R-:W2:Y:S01]  /*63e00*/  LDL.LU R19, [R1+0x35c] ;  /* 0x00035c0001137983 */ /* 0x000ea20000300800 */
[----:B---3--:R-:W-:-:S03]  /*63e10*/  IMAD.MOV.U32 R22, RZ, RZ, R4 ;  /* 0x000000ffff167224 */ /* 0x008fc600078e0004 */
[----:B------:R-:W-:Y:S04]  /*63e20*/  STL.64 [R1+0x34e0], R14 ;  /* 0x0034e00e01007387 */ /* 0x000fe80000100a00 */
[----:B------:R0:W-:Y:S04]  /*63e30*/  STL.64 [R1+0x34d8], R12 ;  /* 0x0034d80c01007387 */ /* 0x0001e80000100a00 */
[----:B0-----:R-:W3:Y:S04]  /*63e40*/  LDL.LU R12, [R1+0x230] ;  /* 0x00023000010c7983 */ /* 0x001ee80000300800 */
        /* <DEDUP_REMOVED lines=117> */
[----:B------:R-:W2:Y:S04]  /*645a0*/  LDL.LU R5, [R1+0x34e8] ;  /* 0x0034e80001057983 */ /* 0x000ea80000300800 */
[----:B------:R-:W2:Y:S01]  /*645b0*/  LDL R4, [R1+0x9c4] ;  /* 0x0009c40001047983 */ /* 0x000ea20000100800 */
[----:B---3--:R-:W-:Y:S03]  /*645c0*/  HMMA.16816.F32.BF16 R16, R24, R18, R12 ;  /* 0x000000121810723c */ /* 0x008fe6000004180c */
[----:B------:R-:W3:Y:S04]  /*645d0*/  LDL.LU.64 R14, [R1+0x34e0] ;  /* 0x0034e000010e7983 */ /* 0x000ee80000300a00 */
[----:B------:R-:W3:-:S12]  /*645e0*/  LDL.LU.64 R12, [R1+0x34d8] ;  /* 0x0034d800010c7983 */ /* 0x000ed80000300a00 */
[----:B------:R-:W-:Y:S04]  /*645f0*/  STL.64 [R1+0x230], R16 ;  /* 0x0002301001007387 */ /* 0x000fe80000100a00 */
[----:B------:R0:W-:Y:S04]  /*64600*/  STL.64 [R1+0x238], R18 ;  /* 0x0002381201007387 */ /* 0x0001e80000100a00 */
[----:B0-----:R-:W3:Y:S02]  /*64610*/  LDL.LU.64 R18, [R1+0x34d0] ;  /* 0x0034d00001127983 */ /* 0x001ee40000300a00 */
[----:B---3--:R-:W-:Y:S02]  /*64620*/  HMMA.16816.F32.BF16 R16, R24, R18, R12 ;  /* 0x000000121810723c */ /* 0x008fe4000004180c */
[----:B------:R-:W3:Y:S04]  /*64630*/  LDL.LU.64 R14, [R1+0x34c8] ;  /* 0x0034c800010e7983 */ /* 0x000ee80000300a00 */
[----:B------:R-:W3:-:S13]  /*64640*/  LDL.LU.64 R12, [R1+0x34c0] ;  /* 0x0034c000010c7983 */ /* 0x000eda0000300a00 */
        /* <DEDUP_REMOVED lines=17> */
[----:B------:R-:W2:-:S13]  /*64760*/  LDL.LU.64 R12, [R1+0x3478] ;  /* 0x00347800010c7983 */ /* 0x000e9a0000300a00 */
[----:B------:R2:W-:Y:S04]  /*64770*/  STL.64 [R1+0x1f0], R16 ;  /* 0x0001f01001007387 */ /* 0x0005e80000100a00 */
[----:B------:R0:W-:Y:S01]  /*64780*/  STL.64 [R1+0x1f8], R18 ;  /* 0x0001f81201007387 */ /* 0x0001e20000100a00 */
[----:B--2---:R-:W-:Y:S02]  /*64790*/  IMAD.MOV.U32 R16, RZ, RZ, R13 ;  /* 0x000000ffff107224 */ /* 0x004fe400078e000d */
[----:B------:R-:W-:Y:S02]  /*647a0*/  IMAD.MOV.U32 R17, RZ, RZ, R12 ;  /* 0x000000ffff117224 */ /* 0x000fe400078e000c */
[----:B---3--:R-:W-:Y:S01]  /*647b0*/  HMMA.16816.F32.BF16 R12, R24, R14, R8 ;  /* 0x0000000e180c723c */ /* 0x008fe20000041808 */
[----:B------:R-:W2:Y:S01]  /*647c0*/  LDL.LU.64 R10, [R1+0x3470] ;  /* 0x00347000010a7983 */ /* 0x000ea20000300a00 */
[----:B----4-:R-:W-:-:S02]  /*647d0*/  IMAD.MOV.U32 R23, RZ, RZ, R3 ;  /* 0x000000ffff177224 */ /* 0x010fc400078e0003 */
[----:B------:R-:W1:Y:S01]  /*647e0*/  S2R R3, SR_TID.X ;  /* 0x0000000000037919 */ /* 0x000e620000002100 */
[----:B0-----:R-:W-:Y:S02]  /*647f0*/  IMAD.MOV.U32 R18, RZ, RZ, R2 ;  /* 0x000000ffff127224 */ /* 0x001fe400078e0002 */
[----:B------:R-:W-:Y:S01]  /*64800*/  IMAD.MOV.U32 R19, RZ, RZ, R0 ;  /* 0x000000ffff137224 */ /* 0x000fe200078e0000 */
[----:B------:R-:W3:Y:S11]  /*64810*/  LDL.LU.64 R8, [R1+0x3468] ;  /* 0x0034680001087983 */ /* 0x000ef60000300a00 */
[----:B------:R-:W-:Y:S04]  /*64820*/  STL.64 [R1+0x1e0], R12 ;  /* 0x0001e00c01007387 */ /* 0x000fe80000100a00 */
[----:B------:R2:W-:Y:S01]  /*64830*/  STL.64 [R1+0x1e8], R14 ;  /* 0x0001e80e01007387 */ /* 0x0005e20000100a00 */
[----:B------:R-:W-:-:S15]  /*64840*/  HMMA.16816.F32.BF16 R20, R24, R6, R20 ;  /* 0x000000061814723c */ /* 0x000fde0000041814 */
[----:B------:R-:W-:-:S04]  /*64850*/  NOP ;  /* 0x0000000000007918 */ /* 0x000fc80000000000 */
[----:B------:R-:W-:Y:S02]  /*64860*/  IMAD.MOV.U32 R0, RZ, RZ, R23 ;  /* 0x000000ffff007224 */ /* 0x000fe400078e0017 */
[----:B------:R-:W-:Y:S01]  /*64870*/  IMAD.MOV.U32 R2, RZ, RZ, R22 ;  /* 0x000000ffff027224 */ /* 0x000fe200078e0016 */
[----:B--2---:R-:W-:Y:S01]  /*64880*/  HMMA.16816.F32.BF16 R12, R24, R10, R16 ;  /* 0x0000000a180c723c */ /* 0x004fe20000041810 */
[----:B-1----:R-:W-:-:S05]  /*64890*/  LOP3.LUT R17, R3, 0x7, RZ, 0xc0, !PT ;  /* 0x0000000703117812 */ /* 0x002fca00078ec0ff */
[----:B------:R-:W-:-:S13]  /*648a0*/  IMAD R17, R17, 0x90, RZ ;  /* 0x0000009011117824 */ /* 0x000fda00078e02ff */
[----:B------:R0:W-:Y:S04]  /*648b0*/  STL.64 [R1+0x1d0], R12 ;  /* 0x0001d00c01007387 */ /* 0x0001e80000100a00 */
[----:B------:R-:W-:Y:S01]  /*648c0*/  STL.64 [R1+0x1d8], R14 ;  /* 0x0001d80e01007387 */ /* 0x000fe20000100a00 */
[----:B0-----:R-:W-:-:S05]  /*648d0*/  IMAD.SHL.U32 R13, R3, 0x2, RZ ;  /* 0x00000002030d7824 */ /* 0x001fca00078e00ff */
[----:B------:R-:W-:Y:S02]  /*648e0*/  LOP3.LUT R17, R17, 0x10, R13, 0x78, !PT ;  /* 0x0000001011117812 */ /* 0x000fe400078e780d */
[----:B------:R-:W0:Y:S01]  /*648f0*/  LDSM.16.M88.4 R12, [R4+UR5] ;  /* 0x00000005040c783b */ /* 0x000e220008000200 */
[----:B------:R-:W-:Y:S02]  /*64900*/  IMAD.SHL.U32 R16, R3, 0x40, RZ ;  /* 0x0000004003107824 */ /* 0x000fe400078e00ff */
[----:B------:R-:W-:Y:S01]  /*64910*/  IMAD.MOV.U32 R3, RZ, RZ, R21 ;  /* 0x000000ffff037224 */ /* 0x000fe200078e0015 */
[----:B------:R-:W-:Y:S02]  /*64920*/  STL [R1+0x1c0], R20 ;  /* 0x0001c01401007387 */ /* 0x000fe40000100800 */
[----:B------:R-:W-:Y:S02]  /*64930*/  LOP3.LUT R17, R17, 0x400, R16, 0xf8, !PT ;  /* 0x0000040011117812 */ /* 0x000fe400078ef810 */
[----:B------:R-:W-:Y:S04]  /*64940*/  STL [R1+0x2c90], R0 ;  /* 0x002c900001007387 */ /* 0x000fe80000100800 */
[----:B------:R-:W-:Y:S04]  /*64950*/  STL [R1+0x2c8c], R2 ;  /* 0x002c8c0201007387 */ /* 0x000fe80000100800 */
[----:B------:R1:W-:Y:S04]  /*64960*/  STL [R1+0x2c88], R3 ;  /* 0x002c880301007387 */ /* 0x0003e80000100800 */
[----:B------:R-:W-:Y:S04]  /*64970*/  LDSM.16.MT88.4 R20, [R17+UR5+0x11000] ;  /* 0x011000051114783b */ /* 0x000fe80008004200 */
[----:B------:R-:W2:Y:S04]  /*64980*/  LDSM.16.M88.4 R16, [R4+UR5+0x800] ;  /* 0x000800050410783b */ /* 0x000ea80008000200 */
[----:B0-----:R-:W-:Y:S01]  /*64990*/  STL.64 [R1+0x1b0], R12 ;  /* 0x0001b00c01007387 */ /* 0x001fe20000100a00 */
[----:B------:R-:W-:-:S03]  /*649a0*/  IMAD.MOV.U32 R6, RZ, RZ, R12 ;  /* 0x000000ffff067224 */ /* 0x000fc600078e000c */
[----:B------:R-:W-:Y:S01]  /*649b0*/  STL.64 [R1+0x1b8], R14 ;  /* 0x0001b80e01007387 */ /* 0x000fe20000100a00 */
[----:B-1----:R-:W-:-:S03]  /*649c0*/  IMAD.MOV.U32 R3, RZ, RZ, R13 ;  /* 0x000000ffff037224 */ /* 0x002fc600078e000d */
[----:B------:R-:W0:Y:S04]  /*649d0*/  LDSM.16.M88.4 R12, [R4+UR5+0x1000] ;  /* 0x00100005040c783b */ /* 0x000e280008000200 */
[----:B--2---:R-:W-:Y:S04]  /*649e0*/  STL.64 [R1+0x1a0], R16 ;  /* 0x0001a01001007387 */ /* 0x004fe80000100a00 */
[----:B------:R-:W-:Y:S04]  /*649f0*/  STL.64 [R1+0x1a8], R18 ;  /* 0x0001a81201007387 */ /* 0x000fe80000100a00 */
[----:B------:R-:W-:Y:S04]  /*64a00*/  LDSM.16.M88.4 R16, [R4+UR5+0x2000] ;  /* 0x002000050410783b */ /* 0x000fe80008000200 */
[----:B0-----:R-:W-:Y:S01]  /*64a10*/  STL.64 [R1+0x190], R12 ;  /* 0x0001900c01007387 */ /* 0x001fe20000100a00 */
[----:B------:R-:W-:-:S03]  /*64a20*/  IMAD.MOV.U32 R10, RZ, RZ, R12 ;  /* 0x000000ffff0a7224 */ /* 0x000fc600078e000c */
[----:B------:R-:W-:Y:S01]  /*64a30*/  STL.64 [R1+0x198], R14 ;  /* 0x0001980e01007387 */ /* 0x000fe20000100a00 */
[----:B------:R-:W-:-:S03]  /*64a40*/  IMAD.MOV.U32 R7, RZ, RZ, R13 ;  /* 0x000000ffff077224 */ /* 0x000fc600078e000d */
[----:B------:R-:W0:Y:S04]  /*64a50*/  LDSM.16.M88.4 R12, [R4+UR5+0x1800] ;  /* 0x00180005040c783b */ /* 0x000e280008000200 */
[----:B0-----:R-:W-:Y:S01]  /*64a60*/  STL.64 [R1+0x180], R12 ;  /* 0x0001800c01007387 */ /* 0x001fe20000100a00 */
[----:B------:R-:W-:-:S03]  /*64a70*/  IMAD.MOV.U32 R24, RZ, RZ, R12 ;  /* 0x000000ffff187224 */ /* 0x000fc600078e000c */
[----:B------:R-:W-:Y:S01]  /*64a80*/  STL.64 [R1+0x188], R14 ;  /* 0x0001880e01007387 */ /* 0x000fe20000100a00 */
[----:B------:R-:W-:-:S03]  /*64a90*/  IMAD.MOV.U32 R11, RZ, RZ, R13 ;  /* 0x000000ffff0b7224 */ /* 0x000fc600078e000d */
[----:B------:R-:W-:Y:S04]  /*64aa0*/  STL.64 [R1+0x170], R16 ;  /* 0x0001701001007387 */ /* 0x000fe80000100a00 */
[----:B------:R-:W0:Y:S04]  /*64ab0*/  LDSM.16.M88.4 R12, [R4+UR5+0x2800] ;  /* 0x00280005040c783b */ /* 0x000e280008000200 */
[----:B------:R-:W-:Y:S04]  /*64ac0*/  STL.64 [R1+0x178], R18 ;  /* 0x0001781201007387 */ /* 0x000fe80000100a00 */
[----:B------:R-:W1:Y:S04]  /*64ad0*/  LDSM.16.M88.4 R16, [R4+UR5+0x3000] ;  /* 0x003000050410783b */ /* 0x000e680008000200 */
[----:B0-----:R-:W-:Y:S04]  /*64ae0*/  STL.64 [R1+0x160], R12 ;  /* 0x0001600c01007387 */ /* 0x001fe80000100a00 */
[----:B------:R-:W-:Y:S04]  /*64af0*/  STL.64 [R1+0x168], R14 ;  /* 0x0001680e01007387 */ /* 0x000fe80000100a00 */
[----:B------:R-:W0:Y:S04]  /*64b00*/  LDSM.16.M88.4 R12, [R4+UR5+0x3800] ;  /* 0x00380005040c783b */ /* 0x000e280008000200 */
[----:B-1----:R-:W-:Y:S04]  /*64b10*/  STL.64 [R1+0x150], R16 ;  /* 0x0001501001007387 */ /* 0x002fe80000100a00 */
[----:B------:R-:W-:Y:S04]  /*64b20*/  STL.64 [R1+0x158], R18 ;  /* 0x0001581201007387 */ /* 0x000fe80000100a00 */
[----:B------:R-:W1:Y:S04]  /*64b30*/  LDSM.16.M88.4 R16, [R4+UR5+0x4000] ;  /* 0x004000050410783b */ /* 0x000e680008000200 */
[----:B0-----:R-:W-:Y:S01]  /*64b40*/  STL.64 [R1+0x140], R12 ;  /* 0x0001400c01007387 */ /* 0x001fe20000100a00 */
[----:B------:R-:W-:-:S03]  /*64b50*/  IMAD.MOV.U32 R2, RZ, RZ, R12 ;  /* 0x000000ffff027224 */ /* 0x000fc600078e000c */
[----:B------:R-:W-:Y:S01]  /*64b60*/  STL.64 [R1+0x148], R14 ;  /* 0x0001480e01007387 */ /* 0x000fe20000100a00 */
[----:B------:R-:W-:-:S03]  /*64b70*/  IMAD.MOV.U32 R0, RZ, RZ, R13 ;  /* 0x000000ffff007224 */ /* 0x000fc600078e000d */
[----:B-1----:R-:W-:Y:S04]  /*64b80*/  STL.64 [R1+0x130], R16 ;  /* 0x0001301001007387 */ /* 0x002fe80000100a00 */
        /* <DEDUP_REMOVED lines=53> */
[----:B-1----:R-:W-:Y:S04]  /*64ee0*/  STL.64 [R1+0x10], R16 ;  /* 0x0000101001007387 */ /* 0x002fe80000100a00 */
[----:B------:R-:W-:Y:S04]  /*64ef0*/  STL.64 [R1+0x18], R18 ;  /* 0x0000181201007387 */ /* 0x000fe80000100a00 */
[----:B------:R-:W0:Y:S04]  /*64f00*/  LDSM.16.M88.4 R16, [R4+UR5+0xe000] ;  /* 0x00e000050410783b */ /* 0x000e280008000200 */
[----:B------:R-:W1:Y:S04]  /*64f10*/  LDSM.16.M88.4 R12, [R4+UR5+0xd800] ;  /* 0x00d80005040c783b */ /* 0x000e680008000200 */
[----:B0-----:R-:W-:Y:S04]  /*64f20*/  STL [R1+0x2914], R18 ;  /* 0x0029141201007387 */ /* 0x001fe80000100800 */
[----:B-1----:R-:W-:Y:S04]  /*64f30*/  STL.64 [R1], R12 ;  /* 0x0000000c01007387 */ /* 0x002fe80000100a00 */
[----:B------:R-:W-:Y:S04]  /*64f40*/  STL.64 [R1+0x8], R14 ;  /* 0x0000080e01007387 */ /* 0x000fe80000100a00 */
[----:B------:R-:W-:Y:S04]  /*64f50*/  STL [R1+0x2910], R19 ;  /* 0x0029101301007387 */ /* 0x000fe80000100800 */
[----:B------:R0:W-:Y:S04]  /*64f60*/  STL.64 [R1+0x32d0], R16 ;  /* 0x0032d01001007387 */ /* 0x0001e80000100a00 */
[----:B------:R-:W1:Y:S04]  /*64f70*/  LDSM.16.M88.4 R12, [R4+UR5+0xe800] ;  /* 0x00e80005040c783b */ /* 0x000e680008000200 */
[----:B0-----:R-:W2:Y:S04]  /*64f80*/  LDL.64 R16, [R1+0x160] ;  /* 0x0001600001107983 */ /* 0x001ea80000100a00 */
[----:B--2---:R-:W-:Y:S04]  /*64f90*/  STL.64 [R1+0x33e0], R16 ;  /* 0x0033e01001007387 */ /* 0x004fe80000100a00 */
[----:B-1----:R3:W-:Y:S04]  /*64fa0*/  STL [R1+0x2864], R14 ;  /* 0x0028640e01007387 */ /* 0x0027e80000100800 */
[----:B------:R0:W-:Y:S04]  /*64fb0*/  STL [R1+0x2860], R15 ;  /* 0x0028600f01007387 */ /* 0x0001e80000100800 */
[----:B------:R1:W-:Y:S01]  /*64fc0*/  STL.64 [R1+0x3398], R12 ;  /* 0x0033980c01007387 */ /* 0x0003e20000100a00 */
[----:B---3--:R-:W-:-:S02]  /*64fd0*/  IMAD.MOV.U32 R14, RZ, RZ, R8 ;  /* 0x000000ffff0e7224 */ /* 0x008fc400078e0008 */
[----:B0-----:R-:W-:Y:S02]  /*64fe0*/  IMAD.MOV.U32 R15, RZ, RZ, R5 ;  /* 0x000000ffff0f7224 */ /* 0x001fe400078e0005 */
[----:B------:R-:W-:Y:S02]  /*64ff0*/  IMAD.MOV.U32 R16, RZ, RZ, R24 ;  /* 0x000000ffff107224 */ /* 0x000fe400078e0018 */
[----:B-1----:R-:W-:Y:S02]  /*65000*/  IMAD.MOV.U32 R12, RZ, RZ, R28 ;  /* 0x000000ffff0c7224 */ /* 0x002fe400078e001c */
[----:B------:R-:W-:Y:S01]  /*65010*/  IMAD.MOV.U32 R13, RZ, RZ, R9 ;  /* 0x000000ffff0d7224 */ /* 0x000fe200078e0009 */
[----:B------:R-:W2:Y:S04]  /*65020*/  LDL.LU R28, [R1+0x3460] ;  /* 0x00346000011c7983 */ /* 0x000ea80000300800 */
[----:B------:R-:W3:Y:S01]  /*65030*/  LDL.LU R9, [R1+0x345c] ;  /* 0x00345c0001097983 */ /* 0x000ee20000300800 */
[----:B------:R-:W-:-:S03]  /*65040*/  IMAD.MOV.U32 R17, RZ, RZ, R11 ;  /* 0x000000ffff117224 */ /* 0x000fc600078e000b */
[----:B------:R-:W4:Y:S04]  /*65050*/  LDL.LU R8, [R1+0x3458] ;  /* 0x0034580001087983 */ /* 0x000f280000300800 */
[----:B------:R-:W2:Y:S04]  /*65060*/  LDL.LU R5, [R1+0x3454] ;  /* 0x0034540001057983 */ /* 0x000ea80000300800 */
[----:B------:R-:W-:Y:S04]  /*65070*/  STL.64 [R1+0x33f0], R14 ;  /* 0x0033f00e01007387 */ /* 0x000fe80000100a00 */
[----:B------:R-:W-:Y:S04]  /*65080*/  STL.64 [R1+0x33e8], R12 ;  /* 0x0033e80c01007387 */ /* 0x000fe80000100a00 */
[----:B------:R0:W-:Y:S02]  /*65090*/  STL.64 [R1+0x33f8], R16 ;  /* 0x0033f81001007387 */ /* 0x0001e40000100a00 */
[----:B0-----:R-:W-:-:S02]  /*650a0*/  IMAD.MOV.U32 R16, RZ, RZ, R10 ;  /* 0x000000ffff107224 */ /* 0x001fc400078e000a */
[----:B------:R-:W-:-:S05]  /*650b0*/  IMAD.MOV.U32 R17, RZ, RZ, R7 ;  /* 0x000000ffff117224 */ /* 0x000fca00078e0007 */
[----:B------:R0:W-:Y:S04]  /*650c0*/  STL.64 [R1+0x3410], R16 ;  /* 0x0034101001007387 */ /* 0x0001e80000100a00 */
[----:B0-----:R-:W2:Y:S04]  /*650d0*/  LDL.64 R16, [R1+0x1a0] ;  /* 0x0001a00001107983 */ /* 0x001ea80000100a00 */
[----:B--2---:R-:W-:Y:S04]  /*650e0*/  STL.64 [R1+0x3428], R16 ;  /* 0x0034281001007387 */ /* 0x004fe80000100a00 */
[----:B------:R-:W2:Y:S04]  /*650f0*/  LDL.LU R12, [R1+0x980] ;  /* 0x00098000010c7983 */ /* 0x000ea80000300800 */
[----:B------:R-:W2:Y:S04]  /*65100*/  LDL.LU R13, [R1+0x984] ;  /* 0x00098400010d7983 */ /* 0x000ea80000300800 */
[----:B------:R-:W2:Y:S01]  /*65110*/  LDL.LU R14, [R1+0x988] ;  /* 0x00098800010e7983 */ /* 0x000ea20000300800 */
[----:B------:R-:W-:-:S03]  /*65120*/  IMAD.MOV.U32 R15, RZ, RZ, R28 ;  /* 0x000000ffff0f7224 */ /* 0x000fc600078e001c */
[----:B------:R-:W3:Y:S04]  /*65130*/  LDL.LU R28, [R1+0x3450] ;  /* 0x00345000011c7983 */ /* 0x000ee80000300800 */
[----:B--2---:R-:W-:Y:S04]  /*65140*/  STL.64 [R1+0x3408], R14 ;  /* 0x0034080e01007387 */ /* 0x004fe80000100a00 */
[----:B------:R0:W-:Y:S04]  /*65150*/  STL.64 [R1+0x3400], R12 ;  /* 0x0034000c01007387 */ /* 0x0001e80000100a00 */
[----:B0-----:R-:W2:Y:S01]  /*65160*/  LDL.LU R12, [R1+0x990] ;  /* 0x00099000010c7983 */ /* 0x001ea20000300800 */
[----:B----4-:R-:W-:-:S02]  /*65170*/  IMAD.MOV.U32 R14, RZ, RZ, R8 ;  /* 0x000000ffff0e7224 */ /* 0x010fc400078e0008 */
[----:B---3--:R-:W-:Y:S02]  /*65180*/  IMAD.MOV.U32 R15, RZ, RZ, R9 ;  /* 0x000000ffff0f7224 */ /* 0x008fe400078e0009 */
[----:B------:R-:W-:Y:S02]  /*65190*/  IMAD.MOV.U32 R13, RZ, RZ, R5 ;  /* 0x000000ffff0d7224 */ /* 0x000fe400078e0005 */
[----:B------:R-:W3:Y:S04]  /*651a0*/  LDL.LU R5, [R1+0x344c] ;  /* 0x00344c0001057983 */ /* 0x000ee80000300800 */
[----:B------:R-:W4:Y:S04]  /*651b0*/  LDL.LU R8, [R1+0x3448] ;  /* 0x0034480001087983 */ /* 0x000f280000300800 */
[----:B------:R-:W3:Y:S04]  /*651c0*/  LDL.LU R9, [R1+0x3444] ;  /* 0x0034440001097983 */ /* 0x000ee80000300800 */
[----:B------:R0:W-:Y:S02]  /*651d0*/  STL.64 [R1+0x3420], R14 ;  /* 0x0034200e01007387 */ /* 0x0001e40000100a00 */
[----:B0-----:R-:W-:-:S02]  /*651e0*/  IMAD.MOV.U32 R15, RZ, RZ, R28 ;  /* 0x000000ffff0f7224 */ /* 0x001fc400078e001c */
[----:B--2---:R0:W-:Y:S04]  /*651f0*/  STL.64 [R1+0x3418], R12 ;  /* 0x0034180c01007387 */ /* 0x0041e80000100a00 */
[----:B0-----:R-:W2:Y:S04]  /*65200*/  LDL.LU R12, [R1+0x9a0] ;  /* 0x0009a000010c7983 */ /* 0x001ea80000300800 */
[----:B------:R-:W2:Y:S04]  /*65210*/  LDL.LU R13, [R1+0x9a4] ;  /* 0x0009a400010d7983 */ /* 0x000ea80000300800 */
[----:B------:R-:W2:Y:S04]  /*65220*/  LDL.LU R14, [R1+0x9a8] ;  /* 0x0009a800010e7983 */ /* 0x000ea80000300800 */
[----:B------:R-:W3:Y:S01]  /*65230*/  LDL.LU R28, [R1+0x3440] ;  /* 0x00344000011c7983 */ /* 0x000ee20000300800 */
[----:B------:R-:W-:-:S02]  /*65240*/  IMAD.MOV.U32 R16, RZ, RZ, R6 ;  /* 0x000000ffff107224 */ /* 0x000fc400078e0006 */
[----:B------:R-:W-:Y:S01]  /*65250*/  IMAD.MOV.U32 R17, RZ, RZ, R3 ;  /* 0x000000ffff117224 */ /* 0x000fe200078e0003 */
[----:B--2---:R-:W-:Y:S04]  /*65260*/  STL.64 [R1+0x3438], R14 ;  /* 0x0034380e01007387 */ /* 0x004fe80000100a00 */
[----:B------:R0:W-:Y:S04]  /*65270*/  STL.64 [R1+0x3430], R12 ;  /* 0x0034300c01007387 */ /* 0x0001e80000100a00 */
[----:B---3--:R-:W-:Y:S04]  /*65280*/  LDSM.16.MT88.4 R24, [R28+UR5+0x11000] ;  /* 0x011000051c18783b */ /* 0x008fe80008004200 */
[----:B0-----:R-:W2:Y:S01]  /*65290*/  LDL.LU R12, [R1+0x9b0] ;  /* 0x0009b000010c7983 */ /* 0x001ea20000300800 */
[----:B------:R-:W-:-:S02]  /*652a0*/  IMAD.MOV.U32 R13, RZ, RZ, R9 ;  /* 0x000000ffff0d7224 */ /* 0x000fc400078e0009 */
[----:B----4-:R-:W-:Y:S02]  /*652b0*/  IMAD.MOV.U32 R14, RZ, RZ, R8 ;  /* 0x000000ffff0e7224 */ /* 0x010fe400078e0008 */
[----:B------:R-:W-:Y:S01]  /*652c0*/  IMAD.MOV.U32 R15, RZ, RZ, R5 ;  /* 0x000000ffff0f7224 */ /* 0x000fe200078e0005 */
[----:B------:R-:W0:Y:S04]  /*652d0*/  LDSM.16.M88.4 R8, [R4+UR5+0xf000] ;  /* 0x00f000050408783b */ /* 0x000e280008000200 */
[----:B------:R-:W1:Y:S04]  /*652e0*/  LDSM.16.M88.4 R4, [R4+UR5+0xf800] ;  /* 0x00f800050404783b */ /* 0x000e680008000200 */
[----:B0-----:R-:W-:Y:S04]  /*652f0*/  STL [R1+0x284c], R10 ;  /* 0x00284c0a01007387 */ /* 0x001fe80000100800 */
[----:B------:R-:W-:Y:S04]  /*65300*/  STL [R1+0x2848], R11 ;  /* 0x0028480b01007387 */ /* 0x000fe80000100800 */
[----:B-1----:R0:W-:Y:S04]  /*65310*/  STL [R1+0x323c], R4 ;  /* 0x00323c0401007387 */ /* 0x0021e80000100800 */
[----:B------:R1:W-:Y:S04]  /*65320*/  STL [R1+0x3238], R5 ;  /* 0x0032380501007387 */ /* 0x0003e80000100800 */
[----:B------:R3:W-:Y:S04]  /*65330*/  STL [R1+0x28f4], R6 ;  /* 0x0028f40601007387 */ /* 0x0007e80000100800 */
[----:B------:R-:W-:Y:S04]  /*65340*/  STL [R1+0x28f0], R7 ;  /* 0x0028f00701007387 */ /* 0x000fe80000100800 */
[----:B0-----:R-:W4:Y:S04]  /*65350*/  LDL.LU R4, [R1+0x970] ;  /* 0x0009700001047983 */ /* 0x001f280000300800 */
[----:B-1----:R-:W4:Y:S04]  /*65360*/  LDL.LU R5, [R1+0x974] ;  /* 0x0009740001057983 */ /* 0x002f280000300800 */
[----:B---3--:R-:W4:Y:S04]  /*65370*/  LDL.LU R6, [R1+0x978] ;  /* 0x0009780001067983 */ /* 0x008f280000300800 */
[----:B------:R-:W-:Y:S04]  /*65380*/  STL [R1+0x3224], R26 ;  /* 0x0032241a01007387 */ /* 0x000fe80000100800 */
[----:B------:R-:W-:Y:S04]  /*65390*/  STL [R1+0x3220], R27 ;  /* 0x0032201b01007387 */ /* 0x000fe80000100800 */
[----:B------:R0:W-:Y:S04]  /*653a0*/  STL.64 [R1+0x33d8], R24 ;  /* 0x0033d81801007387 */ /* 0x0001e80000100a00 */
[----:B0-----:R-:W4:Y:S01]  /*653b0*/  LDL.64 R24, [R1+0x170] ;  /* 0x0001700001187983 */ /* 0x001f220000100a00 */
[----:B--2---:R-:W-:Y:S03]  /*653c0*/  HMMA.16816.F32.BF16 R16, R20, R16, R12 ;  /* 0x000000101410723c */ /* 0x004fe6000004180c */
[----:B------:R-:W2:Y:S04]  /*653d0*/  LDL.LU.64 R14, [R1+0x3438] ;  /* 0x00343800010e7983 */ /* 0x000ea80000300a00 */
[----:B------:R-:W2:-:S12]  /*653e0*/  LDL.LU.64 R12, [R1+0x3430] ;  /* 0x00343000010c7983 */ /* 0x000e980000300a00 */
[----:B------:R0:W-:Y:S04]  /*653f0*/  STL.64 [R1+0x9b0], R16 ;  /* 0x0009b01001007387 */ /* 0x0001e80000100a00 */
[----:B0-----:R-:W2:Y:S01]  /*65400*/  LDL.LU.64 R16, [R1+0x3428] ;  /* 0x0034280001107983 */ /* 0x001ea20000300a00 */
[----:B------:R-:W-:Y:S02]  /*65410*/  IMAD.MOV.U32 R7, RZ, RZ, R29 ;  /* 0x000000ffff077224 */ /* 0x000fe400078e001d */
[----:B------:R-:W-:Y:S02]  /*65420*/  IMAD.MOV.U32 R28, RZ, RZ, R19 ;  /* 0x000000ffff1c7224 */ /* 0x000fe400078e0013 */
[----:B------:R-:W-:-:S03]  /*65430*/  IMAD.MOV.U32 R29, RZ, RZ, R18 ;  /* 0x000000ffff1d7224 */ /* 0x000fc600078e0012 */
[----:B------:R-:W-:Y:S04]  /*65440*/  STL [R1+0x2a24], R28 ;  /* 0x002a241c01007387 */ /* 0x000fe80000100800 */
[----:B------:R-:W-:Y:S01]  /*65450*/  STL [R1+0x2a20], R29 ;  /* 0x002a201d01007387 */ /* 0x000fe20000100800 */
        /* <DEDUP_REMOVED lines=11> */
[----:B--2---:R-:W-:Y:S03]  /*65510*/  HMMA.16816.F32.BF16 R16, R20, R16, R12 ;  /* 0x000000101410723c */ /* 0x004fe6000004180c */
[----:B------:R-:W2:Y:S04]  /*65520*/  LDL.LU.64 R14, [R1+0x3408] ;  /* 0x00340800010e7983 */ /* 0x000ea80000300a00 */
[----:B------:R-:W2:-:S12]  /*65530*/  LDL.LU.64 R12, [R1+0x3400] ;  /* 0x00340000010c7983 */ /* 0x000e980000300a00 */
[----:B------:R0:W-:Y:S04]  /*65540*/  STL.64 [R1+0x990], R16 ;  /* 0x0009901001007387 */ /* 0x0001e80000100a00 */
[----:B0-----:R-:W2:Y:S01]  /*65550*/  LDL.LU.64 R16, [R1+0x33f8] ;  /* 0x0033f80001107983 */ /* 0x001ea20000300a00 */
[----:B------:R-:W-:Y:S02]  /*65560*/  IMAD.MOV.U32 R28, RZ, RZ, R18 ;  /* 0x000000ffff1c7224 */ /* 0x000fe400078e0012 */
[----:B------:R-:W-:-:S05]  /*65570*/  IMAD.MOV.U32 R29, RZ, RZ, R19 ;  /* 0x000000ffff1d7224 */ /* 0x000fca00078e0013 */
[----:B------:R-:W-:Y:S04]  /*65580*/  STL [R1+0x2c98], R29 ;  /* 0x002c981d01007387 */ /* 0x000fe80000100800 */
[----:B------:R-:W-:Y:S01]  /*65590*/  STL [R1+0x2c94], R28 ;  /* 0x002c941c01007387 */ /* 0x000fe20000100800 */
[----:B--2---:R-:W-:Y:S03]  /*655a0*/  HMMA.16816.F32.BF16 R16, R20, R16, R12 ;  /* 0x000000101410723c */ /* 0x004fe6000004180c */
[----:B------:R-:W2:Y:S04]  /*655b0*/  LDL.LU.64 R14, [R1+0x33f0] ;  /* 0x0033f000010e7983 */ /* 0x000ea80000300a00 */
[----:B------:R-:W2:-:S12]  /*655c0*/  LDL.LU.64 R12, [R1+0x33e8] ;  /* 0x0033e800010c7983 */ /* 0x000e980000300a00 */
[----:B------:R0:W-:Y:S04]  /*655d0*/  STL.64 [R1+0x980], R16 ;  /* 0x0009801001007387 */ /* 0x0001e80000100a00 */
[----:B------:R-:W-:Y:S04]  /*655e0*/  STL.64 [R1+0x988], R18 ;  /* 0x0009881201007387 */ /* 0x000fe80000100a00 */
[----:B0-----:R-:W2:Y:S01]  /*655f0*/  LDL.LU.64 R16, [R1+0x33e0] ;  /* 0x0033e00001107983 */ /* 0x001ea20000300a00 */
[----:B----4-:R-:W-:-:S15]  /*65600*/  HMMA.16816.F32.BF16 R4, R20, R24, R4 ;  /* 0x000000181404723c */ /* 0x010fde0000041804 */
[----:B------:R-:W-:-:S04]  /*65610*/  NOP ;  /* 0x0000000000007918 */ /* 0x000fc80000000000 */
[----:B------:R0:W-:Y:S04]  /*65620*/  STL.64 [R1+0x970], R4 ;  /* 0x0009700401007387 */ /* 0x0001e80000100a00 */
[----:B------:R-:W-:Y:S01]  /*65630*/  STL.64 [R1+0x978], R6 ;  /* 0x0009780601007387 */ /* 0x000fe20000100a00 */
[----:B0-----:R-:W-:Y:S02]  /*65640*/  IMAD.MOV.U32 R4, RZ, RZ, R24 ;  /* 0x000000ffff047224 */ /* 0x001fe400078e0018 */
[----:B------:R-:W-:-:S05]  /*65650*/  IMAD.MOV.U32 R5, RZ, RZ, R25 ;  /* 0x000000ffff057224 */ /* 0x000fca00078e0019 */
[----:B------:R2:W-:Y:S02]  /*65660*/  STL.64 [R1+0x32b0], R4 ;  /* 0x0032b00401007387 */ /* 0x0005e40000100a00 */
[----:B--2---:R-:W-:-:S15]  /*65670*/  HMMA.16816.F32.BF16 R4, R20, R16, R12 ;  /* 0x000000101404723c */ /* 0x004fde000004180c */
[----:B------:R-:W-:-:S04]  /*65680*/  NOP ;  /* 0x0000000000007918 */ /* 0x000fc80000000000 */
[----:B------:R0:W-:Y:S04]  /*65690*/  STL.64 [R1+0x960], R4 ;  /* 0x0009600401007387 */ /* 0x0001e80000100a00 */
[----:B------:R1:W-:Y:S04]  /*656a0*/  STL.64 [R1+0x968], R6 ;  /* 0x0009680601007387 */ /* 0x0003e80000100a00 */
[----:B0-----:R-:W2:Y:S04]  /*656b0*/  LDL.LU R4, [R1+0x8d0] ;  /* 0x0008d00001047983 */ /* 0x001ea80000300800 */
[----:B------:R-:W2:Y:S04]  /*656c0*/  LDL.LU R5, [R1+0x8d4] ;  /* 0x0008d40001057983 */ /* 0x000ea80000300800 */
[----:B-1----:R-:W3:Y:S04]  /*656d0*/  LDL.LU R6, [R1+0x8d8] ;  /* 0x0008d80001067983 */ /* 0x002ee80000300800 */
[----:B------:R-:W3:Y:S04]  /*656e0*/  LDL.LU R7, [R1+0x8dc] ;  /* 0x0008dc0001077983 */ /* 0x000ee80000300800 */
[----:B---3--:R-:W-:Y:S04]  /*656f0*/  STL.64 [R1+0x3358], R6 ;  /* 0x0033580601007387 */ /* 0x008fe80000100a00 */
[----:B--2---:R0:W-:Y:S04]  /*65700*/  STL.64 [R1+0x3350], R4 ;  /* 0x0033500401007387 */ /* 0x0041e80000100a00 */
[----:B0-----:R-:W2:Y:S04]  /*65710*/  LDL.LU R4, [R1+0x8f0] ;  /* 0x0008f00001047983 */ /* 0x001ea80000300800 */
[----:B------:R-:W2:Y:S04]  /*65720*/  LDL.LU R5, [R1+0x8f4] ;  /* 0x0008f40001057983 */ /* 0x000ea80000300800 */
[----:B------:R-:W3:Y:S04]  /*65730*/  LDL.LU R6, [R1+0x8f8] ;  /* 0x0008f80001067983 */ /* 0x000ee80000300800 */
[----:B------:R-:W3:Y:S04]  /*65740*/  LDL.LU R7, [R1+0x8fc] ;  /* 0x0008fc0001077983 */ /* 0x000ee80000300800 */
[----:B------:R-:W4:Y:S04]  /*65750*/  LDL.LU R12, [R1+0x920] ;  /* 0x00092000010c7983 */ /* 0x000f280000300800 */
[----:B------:R-:W4:Y:S04]  /*65760*/  LDL.LU R13, [R1+0x924] ;  /* 0x00092400010d7983 */ /* 0x000f280000300800 */
[----:B------:R-:W2:Y:S04]  /*65770*/  LDL.LU R14, [R1+0x928] ;  /* 0x00092800010e7983 */ /* 0x000ea80000300800 */
[----:B------:R-:W2:Y:S04]  /*65780*/  LDL.LU R15, [R1+0x92c] ;  /* 0x00092c00010f7983 */ /* 0x000ea80000300800 */
[----:B--2---:R-:W-:Y:S04]  /*65790*/  STL.64 [R1+0x33a8], R14 ;  /* 0x0033a80e01007387 */ /* 0x004fe80000100a00 */
[----:B----4-:R0:W-:Y:S04]  /*657a0*/  STL.64 [R1+0x33a0], R12 ;  /* 0x0033a00c01007387 */ /* 0x0101e80000100a00 */
[----:B0-----:R-:W2:Y:S04]  /*657b0*/  LDL.64 R12, [R1+0x130] ;  /* 0x00013000010c7983 */ /* 0x001ea80000100a00 */
[----:B--2---:R0:W-:Y:S04]  /*657c0*/  STL.64 [R1+0x33b8], R12 ;  /* 0x0033b80c01007387 */ /* 0x0041e80000100a00 */
[----:B------:R-:W2:Y:S04]  /*657d0*/  LDL.LU R24, [R1+0x950] ;  /* 0x0009500001187983 */ /* 0x000ea80000300800 */
[----:B------:R-:W2:Y:S04]  /*657e0*/  LDL.LU R25, [R1+0x954] ;  /* 0x0009540001197983 */ /* 0x000ea80000300800 */
[----:B------:R-:W2:Y:S04]  /*657f0*/  LDL.LU R26, [R1+0x958] ;  /* 0x00095800011a7983 */ /* 0x000ea80000300800 */
[----:B------:R-:W2:Y:S01]  /*65800*/  LDL.LU R27, [R1+0x95c] ;  /* 0x00095c00011b7983 */ /* 0x000ea20000300800 */
[----:B0-----:R-:W-:-:S02]  /*65810*/  IMAD.MOV.U32 R12, RZ, RZ, R2 ;  /* 0x000000ffff0c7224 */ /* 0x001fc400078e0002 */
[----:B------:R-:W-:-:S05]  /*65820*/  IMAD.MOV.U32 R13, RZ, RZ, R0 ;  /* 0x000000ffff0d7224 */ /* 0x000fca00078e0000 */
[----:B------:R0:W-:Y:S04]  /*65830*/  STL.64 [R1+0x33d0], R12 ;  /* 0x0033d00c01007387 */ /* 0x0001e80000100a00 */
[----:B0-----:R-:W2:Y:S04]  /*65840*/  LDL.64 R12, [R1+0x150] ;  /* 0x00015000010c7983 */ /* 0x001ea80000100a00 */
[----:B---3--:R-:W-:Y:S04]  /*65850*/  STL.64 [R1+0x3368], R6 ;  /* 0x0033680601007387 */ /* 0x008fe80000100a00 */
[----:B------:R0:W-:Y:S04]  /*65860*/  STL.64 [R1+0x3360], R4 ;  /* 0x0033600401007387 */ /* 0x0001e80000100a00 */
[----:B0-----:R-:W3:Y:S04]  /*65870*/  LDL.64 R4, [R1+0x100] ;  /* 0x0001000001047983 */ /* 0x001ee80000100a00 */
[----:B---3--:R0:W-:Y:S04]  /*65880*/  STL.64 [R1+0x3378], R4 ;  /* 0x0033780401007387 */ /* 0x0081e80000100a00 */
[----:B0-----:R-:W3:Y:S04]  /*65890*/  LDL.64 R4, [R1+0x110] ;  /* 0x0001100001047983 */ /* 0x001ee80000100a00 */
[----:B---3--:R0:W-:Y:S04]  /*658a0*/  STL.64 [R1+0x3390], R4 ;  /* 0x0033900401007387 */ /* 0x0081e80000100a00 */
[----:B0-----:R-:W3:Y:S04]  /*658b0*/  LDL.64 R4, [R1+0x120] ;  /* 0x0001200001047983 */ /* 0x001ee80000100a00 */
[----:B---3--:R0:W-:Y:S04]  /*658c0*/  STL.64 [R1+0x33b0], R4 ;  /* 0x0033b00401007387 */ /* 0x0081e80000100a00 */
[----:B0-----:R-:W3:Y:S04]  /*658d0*/  LDL.LU R4, [R1+0x930] ;  /* 0x0009300001047983 */ /* 0x001ee80000300800 */
[----:B------:R-:W3:Y:S04]  /*658e0*/  LDL.LU R5, [R1+0x934] ;  /* 0x0009340001057983 */ /* 0x000ee80000300800 */
[----:B------:R-:W4:Y:S04]  /*658f0*/  LDL.LU R6, [R1+0x938] ;  /* 0x0009380001067983 */ /* 0x000f280000300800 */
[----:B------:R-:W4:Y:S01]  /*65900*/  LDL.LU R7, [R1+0x93c] ;  /* 0x00093c0001077983 */ /* 0x000f220000300800 */
[----:B------:R-:W-:-:S02]  /*65910*/  IMAD.MOV.U32 R10, RZ, RZ, R16 ;  /* 0x000000ffff0a7224 */ /* 0x000fc400078e0010 */
[----:B------:R-:W-:Y:S01]  /*65920*/  IMAD.MOV.U32 R11, RZ, RZ, R17 ;  /* 0x000000ffff0b7224 */ /* 0x000fe200078e0011 */
[----:B----4-:R-:W-:Y:S04]  /*65930*/  STL.64 [R1+0x33c8], R6 ;  /* 0x0033c80601007387 */ /* 0x010fe80000100a00 */
[----:B---3--:R0:W-:Y:S04]  /*65940*/  STL.64 [R1+0x33c0], R4 ;  /* 0x0033c00401007387 */ /* 0x0081e80000100a00 */
[----:B0-----:R-:W3:Y:S04]  /*65950*/  LDL.LU R4, [R1+0x940] ;  /* 0x0009400001047983 */ /* 0x001ee80000300800 */
[----:B------:R-:W3:Y:S04]  /*65960*/  LDL.LU R5, [R1+0x944] ;  /* 0x0009440001057983 */ /* 0x000ee80000300800 */
[----:B------:R-:W3:Y:S04]  /*65970*/  LDL.LU R6, [R1+0x948] ;  /* 0x0009480001067983 */ /* 0x000ee80000300800 */
[----:B------:R-:W3:Y:S04]  /*65980*/  LDL.LU R7, [R1+0x94c] ;  /* 0x00094c0001077983 */ /* 0x000ee80000300800 */
[----:B------:R-:W4:Y:S01]  /*65990*/  LDL.64 R16, [R1+0xd0] ;  /* 0x0000d00001107983 */ /* 0x000f220000100a00 */
[----:B--2---:R-:W-:Y:S03]  /*659a0*/  HMMA.16816.F32.BF16 R24, R20, R12, R24 ;  /* 0x0000000c1418723c */ /* 0x004fe60000041818 */
        /* <DEDUP_REMOVED lines=11> */
[----:B------:R-:W-:Y:S04]  /*65a60*/  STL.64 [R1+0x3250], R10 ;  /* 0x0032500a01007387 */ /* 0x000fe80000100a00 */
[----:B------:R0:W-:Y:S04]  /*65a70*/  STL.64 [R1+0x3248], R8 ;  /* 0x0032480801007387 */ /* 0x0001e80000100a00 */
[----:B0-----:R-:W4:Y:S04]  /*65a80*/  LDL.64 R8, [R1+0xe0] ;  /* 0x0000e00001087983 */ /* 0x001f280000100a00 */
[----:B------:R0:W-:Y:S04]  /*65a90*/  STL.64 [R1+0x950], R24 ;  /* 0x0009501801007387 */ /* 0x0001e80000100a00 */
[----:B------:R1:W-:Y:S04]  /*65aa0*/  STL.64 [R1+0x958], R26 ;  /* 0x0009581a01007387 */ /* 0x0003e80000100a00 */
[----:B0-----:R-:W2:Y:S01]  /*65ab0*/  LDL.LU.64 R24, [R1+0x33d8] ;  /* 0x0033d80001187983 */ /* 0x001ea20000300a00 */
[----:B-1----:R-:W-:-:S02]  /*65ac0*/  IMAD.MOV.U32 R26, RZ, RZ, R12 ;  /* 0x000000ffff1a7224 */ /* 0x002fc400078e000c */
[----:B------:R-:W-:Y:S02]  /*65ad0*/  IMAD.MOV.U32 R27, RZ, RZ, R13 ;  /* 0x000000ffff1b7224 */ /* 0x000fe400078e000d */
[----:B------:R-:W3:Y:S04]  /*65ae0*/  LDL.LU.64 R12, [R1+0x33d0] ;  /* 0x0033d000010c7983 */ /* 0x000ee80000300a00 */
[----:B------:R-:W-:Y:S01]  /*65af0*/  STL.64 [R1+0x3230], R26 ;  /* 0x0032301a01007387 */ /* 0x000fe20000100a00 */
[C---:B---3--:R-:W-:Y:S03]  /*65b00*/  HMMA.16816.F32.BF16 R12, R20.reuse, R12, R4 ;  /* 0x0000000c140c723c */ /* 0x048fe60000041804 */
[----:B--2---:R0:W-:Y:S04]  /*65b10*/  STL.64 [R1+0x3228], R24 ;  /* 0x0032281801007387 */ /* 0x0041e80000100a00 */
[----:B0-----:R-:W4:Y:S04]  /*65b20*/  LDL.LU R24, [R1+0x8e0] ;  /* 0x0008e00001187983 */ /* 0x001f280000300800 */
[----:B------:R-:W4:Y:S04]  /*65b30*/  LDL.LU R25, [R1+0x8e4] ;  /* 0x0008e40001197983 */ /* 0x000f280000300800 */
[----:B------:R-:W4:Y:S04]  /*65b40*/  LDL.LU R26, [R1+0x8e8] ;  /* 0x0008e800011a7983 */ /* 0x000f280000300800 */
[----:B------:R-:W4:Y:S04]  /*65b50*/  LDL.LU R27, [R1+0x8ec] ;  /* 0x0008ec00011b7983 */ /* 0x000f280000300800 */
[----:B------:R-:W2:Y:S04]  /*65b60*/  LDL.LU.64 R6, [R1+0x33c8] ;  /* 0x0033c80001067983 */ /* 0x000ea80000300a00 */
[----:B------:R-:W2:Y:S04]  /*65b70*/  LDL.LU.64 R4, [R1+0x33c0] ;  /* 0x0033c00001047983 */ /* 0x000ea80000300a00 */
[----:B------:R0:W-:Y:S04]  /*65b80*/  STL.64 [R1+0x940], R12 ;  /* 0x0009400c01007387 */ /* 0x0001e80000100a00 */
[----:B------:R-:W-:Y:S04]  /*65b90*/  STL.64 [R1+0x948], R14 ;  /* 0x0009480e01007387 */ /* 0x000fe80000100a00 */
[----:B0-----:R-:W2:Y:S02]  /*65ba0*/  LDL.LU.64 R12, [R1+0x33b8] ;  /* 0x0033b800010c7983 */ /* 0x001ea40000300a00 */
[----:B--2---:R-:W-:Y:S01]  /*65bb0*/  HMMA.16816.F32.BF16 R4, R20, R12, R4 ;  /* 0x0000000c1404723c */ /* 0x004fe20000041804 */
[----:B------:R-:W-:-:S02]  /*65bc0*/  IMAD.MOV.U32 R3, RZ, RZ, R12 ;  /* 0x000000ffff037224 */ /* 0x000fc400078e000c */
[----:B------:R-:W-:-:S15]  /*65bd0*/  IMAD.MOV.U32 R2, RZ, RZ, R13 ;  /* 0x000000ffff027224 */ /* 0x000fde00078e000d */
[----:B------:R-:W-:Y:S01]  /*65be0*/  NOP ;  /* 0x0000000000007918 */ /* 0x000fe20000000000 */
[----:B------:R0:W-:Y:S04]  /*65bf0*/  STL.64 [R1+0x930], R4 ;  /* 0x0009300401007387 */ /* 0x0001e80000100a00 */
[----:B------:R-:W-:Y:S04]  /*65c00*/  STL.64 [R1+0x938], R6 ;  /* 0x0009380601007387 */ /* 0x000fe80000100a00 */
[----:B0-----:R-:W2:Y:S04]  /*65c10*/  LDL.LU.64 R4, [R1+0x33b0] ;  /* 0x0033b00001047983 */ /* 0x001ea80000300a00 */
[----:B------:R-:W2:Y:S04]  /*65c20*/  LDL.LU.64 R14, [R1+0x33a8] ;  /* 0x0033a800010e7983 */ /* 0x000ea80000300a00 */
[----:B------:R-:W2:Y:S02]  /*65c30*/  LDL.LU.64 R12, [R1+0x33a0] ;  /* 0x0033a000010c7983 */ /* 0x000ea40000300a00 */
[----:B--2---:R-:W-:-:S15]  /*65c40*/  HMMA.16816.F32.BF16 R12, R20, R4, R12 ;  /* 0x00000004140c723c */ /* 0x004fde000004180c */
[----:B------:R-:W-:-:S04]  /*65c50*/  NOP ;  /* 0x0000000000007918 */ /* 0x000fc80000000000 */
[----:B------:R0:W-:Y:S04]  /*65c60*/  STL.64 [R1+0x920], R12 ;  /* 0x0009200c01007387 */ /* 0x0001e80000100a00 */
[----:B------:R1:W-:Y:S04]  /*65c70*/  STL.64 [R1+0x928], R14 ;  /* 0x0009280e01007387 */ /* 0x0003e80000100a00 */
[----:B0-----:R-:W2:Y:S01]  /*65c80*/  LDL.LU.64 R12, [R1+0x3398] ;  /* 0x00339800010c7983 */ /* 0x001ea20000300a00 */
[----:B-1----:R-:W-:Y:S02]  /*65c90*/  IMAD.MOV.U32 R15, RZ, RZ, R4 ;  /* 0x000000ffff0f7224 */ /* 0x002fe400078e0004 */
[----:B------:R-:W-:-:S02]  /*65ca0*/  IMAD.MOV.U32 R14, RZ, RZ, R5 ;  /* 0x000000ffff0e7224 */ /* 0x000fc400078e0005 */
[----:B------:R-:W3:Y:S04]  /*65cb0*/  LDL.LU.64 R4, [R1+0x3390] ;  /* 0x0033900001047983 */ /* 0x000ee80000300a00 */
[----:B------:R-:W-:Y:S01]  /*65cc0*/  STL.64 [R1+0x3260], R14 ;  /* 0x0032600e01007387 */ /* 0x000fe20000100a00 */
[----:B---3--:R-:W-:Y:S03]  /*65cd0*/  HMMA.16816.F32.BF16 R16, R20, R4, R16 ;  /* 0x000000041410723c */ /* 0x008fe60000041810 */
[----:B--2---:R0:W-:Y:S01]  /*65ce0*/  STL.64 [R1+0x3258], R12 ;  /* 0x0032580c01007387 */ /* 0x0041e20000100a00 */
[----:B------:R-:W-:Y:S02]  /*65cf0*/  IMAD.MOV.U32 R28, RZ, RZ, R4 ;  /* 0x000000ffff1c7224 */ /* 0x000fe400078e0004 */
[----:B------:R-:W-:Y:S01]  /*65d00*/  IMAD.MOV.U32 R0, RZ, RZ, R5 ;  /* 0x000000ffff007224 */ /* 0x000fe200078e0005 */
[----:B0-----:R-:W2:-:S12]  /*65d10*/  LDL.64 R12, [R1+0xf0] ;  /* 0x0000f000010c7983 */ /* 0x001e980000100a00 */
[----:B------:R-:W-:Y:S04]  /*65d20*/  STL.64 [R1+0x910], R16 ;  /* 0x0009101001007387 */ /* 0x000fe80000100a00 */
[----:B------:R0:W-:Y:S04]  /*65d30*/  STL.64 [R1+0x918], R18 ;  /* 0x0009181201007387 */ /* 0x0001e80000100a00 */
[----:B0-----:R-:W3:Y:S04]  /*65d40*/  LDL.LU.64 R18, [R1+0x3388] ;  /* 0x0033880001127983 */ /* 0x001ee80000300a00 */
[----:B------:R-:W3:Y:S04]  /*65d50*/  LDL.LU.64 R16, [R1+0x3380] ;  /* 0x0033800001107983 */ /* 0x000ee80000300a00 */
[----:B------:R-:W3:Y:S04]  /*65d60*/  LDL.LU.64 R4, [R1+0x3378] ;  /* 0x0033780001047983 */ /* 0x000ee80000300a00 */
[----:B------:R-:W-:Y:S04]  /*65d70*/  STL [R1+0x311c], R0 ;  /* 0x00311c0001007387 */ /* 0x000fe80000100800 */
[----:B------:R-:W-:Y:S01]  /*65d80*/  STL [R1+0x3118], R28 ;  /* 0x0031181c01007387 */ /* 0x000fe20000100800 */
[----:B---3--:R-:W-:Y:S01]  /*65d90*/  HMMA.16816.F32.BF16 R16, R20, R4, R16 ;  /* 0x000000041410723c */ /* 0x008fe20000041810 */
[----:B------:R-:W-:-:S15]  /*65da0*/  IMAD.MOV.U32 R29, RZ, RZ, R5 ;  /* 0x000000ffff1d7224 */ /* 0x000fde00078e0005 */
[----:B------:R-:W-:-:S03]  /*65db0*/  NOP ;  /* 0x0000000000007918 */ /* 0x000fc60000000000 */
[----:B------:R0:W-:Y:S04]  /*65dc0*/  STL.64 [R1+0x900], R16 ;  /* 0x0009001001007387 */ /* 0x0001e80000100a00 */
[----:B------:R-:W-:Y:S04]  /*65dd0*/  STL.64 [R1+0x908], R18 ;  /* 0x0009081201007387 */ /* 0x000fe80000100a00 */
[----:B0-----:R-:W3:Y:S04]  /*65de0*/  LDL.LU.64 R16, [R1+0x3370] ;  /* 0x0033700001107983 */ /* 0x001ee80000300a00 */
[----:B------:R-:W2:Y:S04]  /*65df0*/  LDL.LU.64 R6, [R1+0x3368] ;  /* 0x0033680001067983 */ /* 0x000ea80000300a00 */
[----:B------:R-:W2:Y:S04]  /*65e00*/  LDL.LU.64 R4, [R1+0x3360] ;  /* 0x0033600001047983 */ /* 0x000ea80000300a00 */
        /* <DEDUP_REMOVED lines=9> */
[----:B----4-:R-:W-:Y:S01]  /*65ea0*/  HMMA.16816.F32.BF16 R12, R20, R8, R24 ;  /* 0x00000008140c723c */ /* 0x010fe20000041818 */
[----:B------:R-:W-:Y:S02]  /*65eb0*/  IMAD.MOV.U32 R29, RZ, RZ, R9 ;  /* 0x000000ffff1d7224 */ /* 0x000fe400078e0009 */
[----:B------:R3:W-:Y:S04]  /*65ec0*/  STL [R1+0x3128], R28 ;  /* 0x0031281c01007387 */ /* 0x0007e80000100800 */
[----:B------:R0:W-:Y:S04]  /*65ed0*/  STL [R1+0x3124], R0 ;  /* 0x0031240001007387 */ /* 0x0001e80000100800 */
[----:B------:R-:W-:Y:S01]  /*65ee0*/  STL [R1+0x312c], R29 ;  /* 0x00312c1d01007387 */ /* 0x000fe20000100800 */
[----:B---3--:R-:W-:-:S02]  /*65ef0*/  IMAD.MOV.U32 R28, RZ, RZ, R16 ;  /* 0x000000ffff1c7224 */ /* 0x008fc400078e0010 */
[----:B0-----:R-:W-:-:S05]  /*65f00*/  IMAD.MOV.U32 R0, RZ, RZ, R17 ;  /* 0x000000ffff007224 */ /* 0x001fca00078e0011 */
[----:B------:R-:W-:Y:S04]  /*65f10*/  STL.64 [R1+0x8e0], R12 ;  /* 0x0008e00c01007387 */ /* 0x000fe80000100a00 */
[----:B------:R-:W-:Y:S01]  /*65f20*/  STL.64 [R1+0x8e8], R14 ;  /* 0x0008e80e01007387 */ /* 0x000fe20000100a00 */
[----:B--2---:R-:W-:-:S15]  /*65f30*/  HMMA.16816.F32.BF16 R4, R20, R16, R4 ;  /* 0x000000101404723c */ /* 0x004fde0000041804 */
[----:B------:R-:W-:-:S04]  /*65f40*/  NOP ;  /* 0x0000000000007918 */ /* 0x000fc80000000000 */
[----:B------:R-:W-:Y:S04]  /*65f50*/  STL.64 [R1+0x8d0], R4 ;  /* 0x0008d00401007387 */ /* 0x000fe80000100a00 */
[----:B------:R-:W-:Y:S04]  /*65f60*/  STL.64 [R1+0x8d8], R6 ;  /* 0x0008d80601007387 */ /* 0x000fe80000100a00 */
[----:B------:R-:W2:Y:S04]  /*65f70*/  LDL.64 R16, [R1+0x70] ;  /* 0x0000700001107983 */ /* 0x000ea80000100a00 */
[----:B--2---:R0:W-:Y:S04]  /*65f80*/  STL.64 [R1+0x32d8], R16 ;  /* 0x0032d81001007387 */ /* 0x0041e80000100a00 */
[----:B------:R-:W2:Y:S04]  /*65f90*/  LDL.LU R8, [R1+0x850] ;  /* 0x0008500001087983 */ /* 0x000ea80000300800 */
[----:B------:R-:W2:Y:S04]  /*65fa0*/  LDL.LU R9, [R1+0x854] ;  /* 0x0008540001097983 */ /* 0x000ea80000300800 */
[----:B------:R-:W3:Y:S04]  /*65fb0*/  LDL.LU R10, [R1+0x858] ;  /* 0x00085800010a7983 */ /* 0x000ee80000300800 */
[----:B------:R-:W3:Y:S04]  /*65fc0*/  LDL.LU R11, [R1+0x85c] ;  /* 0x00085c00010b7983 */ /* 0x000ee80000300800 */
[----:B0-----:R-:W4:Y:S04]  /*65fd0*/  LDL.64 R16, [R1+0x80] ;  /* 0x0000800001107983 */ /* 0x001f280000100a00 */
[----:B----4-:R0:W-:Y:S04]  /*65fe0*/  STL.64 [R1+0x32f0], R16 ;  /* 0x0032f01001007387 */ /* 0x0101e80000100a00 */
[----:B0-----:R-:W4:Y:S04]  /*65ff0*/  LDL.64 R16, [R1+0x90] ;  /* 0x0000900001107983 */ /* 0x001f280000100a00 */
[----:B----4-:R0:W-:Y:S04]  /*66000*/  STL.64 [R1+0x3308], R16 ;  /* 0x0033081001007387 */ /* 0x0101e80000100a00 */
[----:B0-----:R-:W4:Y:S04]  /*66010*/  LDL.64 R16, [R1+0xa0] ;  /* 0x0000a00001107983 */ /* 0x001f280000100a00 */
[----:B----4-:R0:W-:Y:S04]  /*66020*/  STL.64 [R1+0x3320], R16 ;  /* 0x0033201001007387 */ /* 0x0101e80000100a00 */
[----:B0-----:R-:W4:Y:S04]  /*66030*/  LDL.64 R16, [R1+0xb0] ;  /* 0x0000b00001107983 */ /* 0x001f280000100a00 */
[----:B----4-:R-:W-:Y:S04]  /*66040*/  STL.64 [R1+0x3338], R16 ;  /* 0x0033381001007387 */ /* 0x010fe80000100a00 */
[----:B---3--:R-:W-:Y:S04]  /*66050*/  STL.64 [R1+0x32c8], R10 ;  /* 0x0032c80a01007387 */ /* 0x008fe80000100a00 */
[----:B--2---:R0:W-:Y:S04]  /*66060*/  STL.64 [R1+0x32c0], R8 ;  /* 0x0032c00801007387 */ /* 0x0041e80000100a00 */
[----:B0-----:R-:W2:Y:S04]  /*66070*/  LDL.LU R8, [R1+0x870] ;  /* 0x0008700001087983 */ /* 0x001ea80000300800 */
[----:B------:R-:W2:Y:S04]  /*66080*/  LDL.LU R9, [R1+0x874] ;  /* 0x0008740001097983 */ /* 0x000ea80000300800 */
[----:B------:R-:W3:Y:S04]  /*66090*/  LDL.LU R10, [R1+0x878] ;  /* 0x00087800010a7983 */ /* 0x000ee80000300800 */
[----:B------:R-:W3:Y:S04]  /*660a0*/  LDL.LU R11, [R1+0x87c] ;  /* 0x00087c00010b7983 */ /* 0x000ee80000300800 */
[----:B------:R-:W4:Y:S04]  /*660b0*/  LDL.64 R16, [R1+0xc0] ;  /* 0x0000c00001107983 */ /* 0x000f280000100a00 */
[----:B---3--:R-:W-:Y:S04]  /*660c0*/  STL.64 [R1+0x32e8], R10 ;  /* 0x0032e80a01007387 */ /* 0x008fe80000100a00 */
        /* <DEDUP_REMOVED lines=33> */
[----:B------:R-:W3:Y:S04]  /*662e0*/  LDL.64 R24, [R1+0x60] ;  /* 0x0000600001187983 */ /* 0x000ee80000100a00 */
[----:B------:R-:W3:Y:S04]  /*662f0*/  LDL.64 R4, [R1+0x50] ;  /* 0x0000500001047983 */ /* 0x000ee80000100a00 */
[----:B------:R-:W-:Y:S04]  /*66300*/  STL [R1+0x3134], R0 ;  /* 0x0031340001007387 */ /* 0x000fe80000100800 */
[----:B------:R-:W-:Y:S01]  /*66310*/  STL [R1+0x3130], R28 ;  /* 0x0031301c01007387 */ /* 0x000fe20000100800 */
[----:B----4-:R-:W-:Y:S01]  /*66320*/  IMAD.MOV.U32 R29, RZ, RZ, R17 ;  /* 0x000000ffff1d7224 */ /* 0x010fe200078e0011 */
        /* <DEDUP_REMOVED lines=50> */
[----:B------:R-:W-:Y:S02]  /*66650*/  IMAD.MOV.U32 R28, RZ, RZ, R17 ;  /* 0x000000ffff1c7224 */ /* 0x000fe400078e0011 */
[----:B------:R-:W2:-:S14]  /*66660*/  LDL.LU.64 R16, [R1+0x32d0] ;  /* 0x0032d00001107983 */ /* 0x000e9c0000300a00 */
[----:B------:R-:W-:Y:S01]  /*66670*/  IMAD.MOV.U32 R18, RZ, RZ, R10 ;  /* 0x000000ffff127224 */ /* 0x000fe200078e000a */
[----:B------:R0:W-:Y:S01]  /*66680*/  STL.64 [R1+0x870], R8 ;  /* 0x0008700801007387 */ /* 0x0001e20000100a00 */
[----:B------:R-:W-:-:S03]  /*66690*/  IMAD.MOV.U32 R19, RZ, RZ, R11 ;  /* 0x000000ffff137224 */ /* 0x000fc600078e000b */
[----:B------:R-:W4:Y:S04]  /*666a0*/  LDL.LU.64 R10, [R1+0x32c8] ;  /* 0x0032c800010a7983 */ /* 0x000f280000300a00 */
[----:B0-----:R-:W4:Y:S01]  /*666b0*/  LDL.LU.64 R8, [R1+0x32c0] ;  /* 0x0032c00001087983 */ /* 0x001f220000300a00 */
[C---:B---3--:R-:W-:Y:S01]  /*666c0*/  HMMA.16816.F32.BF16 R12, R20.reuse, R24, R12 ;  /* 0x00000018140c723c */ /* 0x048fe2000004180c */
[----:B------:R-:W-:Y:S02]  /*666d0*/  IMAD.MOV.U32 R29, RZ, RZ, R25 ;  /* 0x000000ffff1d7224 */ /* 0x000fe400078e0019 */
[----:B------:R-:W-:Y:S04]  /*666e0*/  STL.64 [R1+0x3270], R18 ;  /* 0x0032701201007387 */ /* 0x000fe80000100a00 */
[----:B--2---:R-:W-:Y:S04]  /*666f0*/  STL.64 [R1+0x3268], R16 ;  /* 0x0032681001007387 */ /* 0x004fe80000100a00 */
[----:B------:R0:W-:Y:S04]  /*66700*/  STL [R1+0x3158], R28 ;  /* 0x0031581c01007387 */ /* 0x0001e80000100800 */
[----:B------:R1:W-:Y:S04]  /*66710*/  STL [R1+0x3154], R0 ;  /* 0x0031540001007387 */ /* 0x0003e80000100800 */
[----:B------:R-:W-:Y:S04]  /*66720*/  STL [R1+0x315c], R29 ;  /* 0x00315c1d01007387 */ /* 0x000fe80000100800 */
[----:B------:R-:W-:Y:S04]  /*66730*/  STL.64 [R1+0x860], R12 ;  /* 0x0008600c01007387 */ /* 0x000fe80000100a00 */
[----:B------:R-:W-:Y:S01]  /*66740*/  STL.64 [R1+0x868], R14 ;  /* 0x0008680e01007387 */ /* 0x000fe20000100a00 */
[----:B----4-:R-:W-:Y:S01]  /*66750*/  HMMA.16816.F32.BF16 R8, R20, R4, R8 ;  /* 0x000000041408723c */ /* 0x010fe20000041808 */
[----:B0-----:R-:W-:-:S02]  /*66760*/  IMAD.MOV.U32 R28, RZ, RZ, R4 ;  /* 0x000000ffff1c7224 */ /* 0x001fc400078e0004 */
[----:B-1----:R-:W-:-:S15]  /*66770*/  IMAD.MOV.U32 R0, RZ, RZ, R5 ;  /* 0x000000ffff007224 */ /* 0x002fde00078e0005 */
[----:B------:R-:W-:Y:S01]  /*66780*/  NOP ;  /* 0x0000000000007918 */ /* 0x000fe20000000000 */
[----:B------:R-:W-:Y:S04]  /*66790*/  STL.64 [R1+0x850], R8 ;  /* 0x0008500801007387 */ /* 0x000fe80000100a00 */
[----:B------:R-:W-:Y:S04]  /*667a0*/  STL.64 [R1+0x858], R10 ;  /* 0x0008580a01007387 */ /* 0x000fe80000100a00 */
[----:B------:R-:W2:Y:S04]  /*667b0*/  LDL.64 R24, [R1+0x40] ;  /* 0x0000400001187983 */ /* 0x000ea80000100a00 */
[----:B------:R-:W3:Y:S04]  /*667c0*/  LDL.LU R16, [R1+0x800] ;  /* 0x0008000001107983 */ /* 0x000ee80000300800 */
[----:B------:R-:W3:Y:S04]  /*667d0*/  LDL.LU R17, [R1+0x804] ;  /* 0x0008040001117983 */ /* 0x000ee80000300800 */
[----:B------:R-:W4:Y:S04]  /*667e0*/  LDL.LU R18, [R1+0x808] ;  /* 0x0008080001127983 */ /* 0x000f280000300800 */
[----:B------:R-:W4:Y:S04]  /*667f0*/  LDL.LU R19, [R1+0x80c] ;  /* 0x00080c0001137983 */ /* 0x000f280000300800 */
[----:B------:R-:W2:Y:S04]  /*66800*/  LDL.64 R4, [R1+0x30] ;  /* 0x0000300001047983 */ /* 0x000ea80000100a00 */
[----:B--2---:R0:W-:Y:S04]  /*66810*/  STL.64 [R1+0x32b8], R4 ;  /* 0x0032b80401007387 */ /* 0x0041e80000100a00 */
[----:B0-----:R-:W2:Y:S04]  /*66820*/  LDL.LU R4, [R1+0x840] ;  /* 0x0008400001047983 */ /* 0x001ea80000300800 */
[----:B------:R-:W2:Y:S04]  /*66830*/  LDL.LU R5, [R1+0x844] ;  /* 0x0008440001057983 */ /* 0x000ea80000300800 */
[----:B------:R-:W2:Y:S04]  /*66840*/  LDL.LU R6, [R1+0x848] ;  /* 0x0008480001067983 */ /* 0x000ea80000300800 */
[----:B------:R-:W2:Y:S04]  /*66850*/  LDL.LU R7, [R1+0x84c] ;  /* 0x00084c0001077983 */ /* 0x000ea80000300800 */
        /* <DEDUP_REMOVED lines=8> */
[----:B0-----:R-:W3:Y:S04]  /*668e0*/  LDL.64 R16, [R1+0x20] ;  /* 0x0000200001107983 */ /* 0x001ee80000100a00 */
[----:B---3--:R0:W-:Y:S04]  /*668f0*/  STL.64 [R1+0x32a8], R16 ;  /* 0x0032a81001007387 */ /* 0x0081e80000100a00 */
[----:B0-----:R-:W3:Y:S04]  /*66900*/  LDL.LU R16, [R1+0x830] ;  /* 0x0008300001107983 */ /* 0x001ee80000300800 */
[----:B------:R-:W3:Y:S04]  /*66910*/  LDL.LU R17, [R1+0x834] ;  /* 0x0008340001117983 */ /* 0x000ee80000300800 */
[----:B------:R-:W3:Y:S04]  /*66920*/  LDL.LU R18, [R1+0x838] ;  /* 0x0008380001127983 */ /* 0x000ee80000300800 */
[----:B------:R-:W3:Y:S04]  /*66930*/  LDL.LU R19, [R1+0x83c] ;  /* 0x00083c0001137983 */ /* 0x000ee80000300800 */
[----:B------:R-:W4:Y:S01]  /*66940*/  LDL.64 R12, [R1] ;  /* 0x00000000010c7983 */ /* 0x000f220000100a00 */
[----:B--2---:R-:W-:Y:S03]  /*66950*/  HMMA.16816.F32.BF16 R4, R20, R24, R4 ;  /* 0x000000181404723c */ /* 0x004fe60000041804 */
[----:B----4-:R0:W-:Y:S04]  /*66960*/  STL.64 [R1+0x3288], R12 ;  /* 0x0032880c01007387 */ /* 0x0101e80000100a00 */
[----:B0-----:R-:W2:Y:S04]  /*66970*/  LDL.64 R12, [R1+0x10] ;  /* 0x00001000010c7983 */ /* 0x001ea80000100a00 */
[----:B--2---:R0:W-:Y:S04]  /*66980*/  STL.64 [R1+0x32a0], R12 ;  /* 0x0032a00c01007387 */ /* 0x0041e80000100a00 */
[----:B0-----:R-:W2:Y:S04]  /*66990*/  LDL.LU R12, [R1+0x820] ;  /* 0x00082000010c7983 */ /* 0x001ea80000300800 */
[----:B------:R-:W2:Y:S04]  /*669a0*/  LDL.LU R13, [R1+0x824] ;  /* 0x00082400010d7983 */ /* 0x000ea80000300800 */
[----:B------:R-:W2:Y:S04]  /*669b0*/  LDL.LU R14, [R1+0x828] ;  /* 0x00082800010e7983 */ /* 0x000ea80000300800 */
[----:B------:R-:W2:Y:S04]  /*669c0*/  LDL.LU R15, [R1+0x82c] ;  /* 0x00082c00010f7983 */ /* 0x000ea80000300800 */
[----:B------:R-:W4:Y:S04]  /*669d0*/  LDL.LU R8, [R1+0x7f0] ;  /* 0x0007f00001087983 */ /* 0x000f280000300800 */
[----:B------:R-:W4:Y:S04]  /*669e0*/  LDL.LU R9, [R1+0x7f4] ;  /* 0x0007f40001097983 */ /* 0x000f280000300800 */
[----:B------:R-:W4:Y:S04]  /*669f0*/  LDL.LU R10, [R1+0x7f8] ;  /* 0x0007f800010a7983 */ /* 0x000f280000300800 */
[----:B------:R-:W4:Y:S04]  /*66a00*/  LDL.LU R11, [R1+0x7fc] ;  /* 0x0007fc00010b7983 */ /* 0x000f280000300800 */
[----:B------:R-:W-:Y:S04]  /*66a10*/  STL [R1+0x3164], R0 ;  /* 0x0031640001007387 */ /* 0x000fe80000100800 */
[----:B------:R-:W-:Y:S04]  /*66a20*/  STL [R1+0x3160], R28 ;  /* 0x0031601c01007387 */ /* 0x000fe80000100800 */
[----:B------:R0:W-:Y:S04]  /*66a30*/  STL.64 [R1+0x840], R4 ;  /* 0x0008400401007387 */ /* 0x0001e80000100a00 */
[----:B------:R-:W-:Y:S04]  /*66a40*/  STL.64 [R1+0x848], R6 ;  /* 0x0008480601007387 */ /* 0x000fe80000100a00 */
[----:B0-----:R-:W3:Y:S01]  /*66a50*/  LDL.LU.64 R4, [R1+0x32b8] ;  /* 0x0032b80001047983 */ /* 0x001ee20000300a00 */
[----:B------:R-:W-:-:S03]  /*66a60*/  IMAD.MOV.U32 R29, RZ, RZ, R25 ;  /* 0x000000ffff1d7224 */ /* 0x000fc600078e0019 */
[----:B------:R-:W2:Y:S04]  /*66a70*/  LDL.LU R24, [R1+0x7d0] ;  /* 0x0007d00001187983 */ /* 0x000ea80000300800 */
[----:B------:R-:W2:Y:S04]  /*66a80*/  LDL.LU R25, [R1+0x7d4] ;  /* 0x0007d40001197983 */ /* 0x000ea80000300800 */
[----:B------:R-:W2:Y:S04]  /*66a90*/  LDL.LU R26, [R1+0x7d8] ;  /* 0x0007d800011a7983 */ /* 0x000ea80000300800 */
[----:B------:R-:W2:Y:S04]  /*66aa0*/  LDL.LU R27, [R1+0x7dc] ;  /* 0x0007dc00011b7983 */ /* 0x000ea80000300800 */
[----:B------:R-:W-:Y:S01]  /*66ab0*/  STL [R1+0x3168], R29 ;  /* 0x0031681d01007387 */ /* 0x000fe20000100800 */
[----:B---3--:R-:W-:Y:S01]  /*66ac0*/  HMMA.16816.F32.BF16 R16, R20, R4, R16 ;  /* 0x000000041410723c */ /* 0x008fe20000041810 */
[----:B------:R-:W-:-:S02]  /*66ad0*/  IMAD.MOV.U32 R0, RZ, RZ, R4 ;  /* 0x000000ffff007224 */ /* 0x000fc400078e0004 */
[----:B------:R-:W-:Y:S02]  /*66ae0*/  IMAD.MOV.U32 R28, RZ, RZ, R5 ;  /* 0x000000ffff1c7224 */ /* 0x000fe400078e0005 */
[----:B------:R-:W3:-:S14]  /*66af0*/  LDL.LU.64 R4, [R1+0x32b0] ;  /* 0x0032b00001047983 */ /* 0x000edc0000300a00 */
[----:B------:R0:W-:Y:S04]  /*66b00*/  STL.64 [R1+0x830], R16 ;  /* 0x0008301001007387 */ /* 0x0001e80000100a00 */
[----:B0-----:R-:W2:Y:S01]  /*66b10*/  LDL.LU.64 R16, [R1+0x32a8] ;  /* 0x0032a80001107983 */ /* 0x001ea20000300a00 */
[----:B------:R-:W-:Y:S02]  /*66b20*/  IMAD.MOV.U32 R7, RZ, RZ, R19 ;  /* 0x000000ffff077224 */ /* 0x000fe400078e0013 */
[----:B------:R-:W-:Y:S01]  /*66b30*/  IMAD.MOV.U32 R6, RZ, RZ, R18 ;  /* 0x000000ffff067224 */ /* 0x000fe200078e0012 */
[----:B------:R-:W-:Y:S04]  /*66b40*/  STL [R1+0x3170], R28 ;  /* 0x0031701c01007387 */ /* 0x000fe80000100800 */
[----:B------:R-:W-:Y:S04]  /*66b50*/  STL [R1+0x316c], R0 ;  /* 0x00316c0001007387 */ /* 0x000fe80000100800 */
[----:B------:R-:W-:Y:S04]  /*66b60*/  STL [R1+0x28fc], R7 ;  /* 0x0028fc0701007387 */ /* 0x000fe80000100800 */
[----:B------:R-:W-:Y:S01]  /*66b70*/  STL [R1+0x28f8], R6 ;  /* 0x0028f80601007387 */ /* 0x000fe20000100800 */
[----:B--2---:R-:W-:Y:S01]  /*66b80*/  HMMA.16816.F32.BF16 R12, R20, R16, R12 ;  /* 0x00000010140c723c */ /* 0x004fe2000004180c */
[----:B------:R-:W-:-:S15]  /*66b90*/  IMAD.MOV.U32 R29, RZ, RZ, R17 ;  /* 0x000000ffff1d7224 */ /* 0x000fde00078e0011 */
[----:B------:R-:W-:-:S03]  /*66ba0*/  NOP ;  /* 0x0000000000007918 */ /* 0x000fc60000000000 */
[----:B------:R0:W-:Y:S04]  /*66bb0*/  STL.64 [R1+0x820], R12 ;  /* 0x0008200c01007387 */ /* 0x0001e80000100a00 */
[----:B------:R-:W-:Y:S04]  /*66bc0*/  STL.64 [R1+0x828], R14 ;  /* 0x0008280e01007387 */ /* 0x000fe80000100a00 */
        /* <DEDUP_REMOVED lines=11> */
[----:B------:R-:W2:Y:S04]  /*66c80*/  LDL.LU.64 R18, [R1+0x3280] ;  /* 0x0032800001127983 */ /* 0x000ea80000300a00 */
[----:B0-----:R-:W2:Y:S04]  /*66c90*/  LDL.LU.64 R16, [R1+0x3278] ;  /* 0x0032780001107983 */ /* 0x001ea80000300a00 */
[----:B------:R-:W-:Y:S04]  /*66ca0*/  STL [R1+0x2904], R7 ;  /* 0x0029040701007387 */ /* 0x000fe80000100800 */
[----:B------:R-:W-:Y:S01]  /*66cb0*/  STL [R1+0x2900], R6 ;  /* 0x0029000601007387 */ /* 0x000fe20000100800 */
[----:B--2---:R-:W-:-:S15]  /*66cc0*/  HMMA.16816.F32.BF16 R16, R20, R12, R16 ;  /* 0x0000000c1410723c */ /* 0x004fde0000041810 */
[----:B------:R-:W-:-:S04]  /*66cd0*/  NOP ;  /* 0x0000000000007918 */ /* 0x000fc80000000000 */
[----:B------:R-:W-:Y:S04]  /*66ce0*/  STL.64 [R1+0x800], R16 ;  /* 0x0008001001007387 */ /* 0x000fe80000100a00 */
[----:B------:R0:W-:Y:S04]  /*66cf0*/  STL.64 [R1+0x808], R18 ;  /* 0x0008081201007387 */ /* 0x0001e80000100a00 */
[----:B0-----:R-:W2:Y:S04]  /*66d00*/  LDL.LU.64 R18, [R1+0x3270] ;  /* 0x0032700001127983 */ /* 0x001ea80000300a00 */
[----:B------:R-:W4:Y:S04]  /*66d10*/  LDL.LU.64 R16, [R1+0x3268] ;  /* 0x0032680001107983 */ /* 0x000f280000300a00 */
[----:B------:R-:W2:Y:S01]  /*66d20*/  LDL.LU.64 R14, [R1+0x3260] ;  /* 0x00326000010e7983 */ /* 0x000ea20000300a00 */
[----:B------:R-:W-:-:S03]  /*66d30*/  IMAD.MOV.U32 R29, RZ, RZ, R13 ;  /* 0x000000ffff1d7224 */ /* 0x000fc600078e000d */
[----:B------:R-:W2:Y:S01]  /*66d40*/  LDL.LU.64 R12, [R1+0x3258] ;  /* 0x00325800010c7983 */ /* 0x000ea20000300a00 */
[----:B----4-:R-:W-:-:S15]  /*66d50*/  HMMA.16816.F32.BF16 R8, R20, R16, R8 ;  /* 0x000000101408723c */ /* 0x010fde0000041808 */
[----:B------:R-:W-:-:S04]  /*66d60*/  NOP ;  /* 0x0000000000007918 */ /* 0x000fc80000000000 */
[----:B------:R-:W-:Y:S04]  /*66d70*/  STL [R1+0x7f0], R8 ;  /* 0x0007f00801007387 */ /* 0x000fe80000100800 */
[----:B------:R0:W-:Y:S01]  /*66d80*/  STL [R1+0x7fc], R11 ;  /* 0x0007fc0b01007387 */ /* 0x0001e20000100800 */
[----:B------:R-:W-:Y:S02]  /*66d90*/  IMAD.MOV.U32 R6, RZ, RZ, R10 ;  /* 0x000000ffff067224 */ /* 0x000fe400078e000a */
[----:B------:R-:W-:Y:S01]  /*66da0*/  IMAD.MOV.U32 R7, RZ, RZ, R9 ;  /* 0x000000ffff077224 */ /* 0x000fe200078e0009 */
[----:B0-----:R-:W4:Y:S04]  /*66db0*/  LDL.LU.64 R10, [R1+0x3250] ;  /* 0x00325000010a7983 */ /* 0x001f280000300a00 */
[----:B------:R-:W3:Y:S04]  /*66dc0*/  LDL.LU.64 R8, [R1+0x3248] ;  /* 0x0032480001087983 */ /* 0x000ee80000300a00 */
[----:B--2---:R-:W-:Y:S04]  /*66dd0*/  STL.64 [R1+0x2f88], R18 ;  /* 0x002f881201007387 */ /* 0x004fe80000100a00 */
[----:B------:R0:W-:Y:S02]  /*66de0*/  STL.64 [R1+0x2f80], R16 ;  /* 0x002f801001007387 */ /* 0x0001e40000100a00 */
[----:B0-----:R-:W-:-:S02]  /*66df0*/  IMAD.MOV.U32 R16, RZ, RZ, R15 ;  /* 0x000000ffff107224 */ /* 0x001fc400078e000f */
[----:B------:R-:W-:-:S05]  /*66e00*/  IMAD.MOV.U32 R17, RZ, RZ, R14 ;  /* 0x000000ffff117224 */ /* 0x000fca00078e000e */
[----:B------:R0:W-:Y:S04]  /*66e10*/  STL.64 [R1+0x3178], R16 ;  /* 0x0031781001007387 */ /* 0x0001e80000100a00 */
[----:B0-----:R-:W2:Y:S04]  /*66e20*/  LDL.LU R16, [R1+0x7e0] ;  /* 0x0007e00001107983 */ /* 0x001ea80000300800 */
[----:B------:R-:W2:Y:S04]  /*66e30*/  LDL.LU R17, [R1+0x7e4] ;  /* 0x0007e40001117983 */ /* 0x000ea80000300800 */
[----:B------:R-:W2:Y:S04]  /*66e40*/  LDL.LU R18, [R1+0x7e8] ;  /* 0x0007e80001127983 */ /* 0x000ea80000300800 */
[----:B------:R-:W2:Y:S04]  /*66e50*/  LDL.LU R19, [R1+0x7ec] ;  /* 0x0007ec0001137983 */ /* 0x000ea80000300800 */
[----:B------:R-:W-:Y:S04]  /*66e60*/  STL [R1+0x2d6c], R6 ;  /* 0x002d6c0601007387 */ /* 0x000fe80000100800 */
[----:B------:R-:W-:Y:S01]  /*66e70*/  STL [R1+0x2d68], R7 ;  /* 0x002d680701007387 */ /* 0x000fe20000100800 */
[----:B--2---:R-:W-:-:S15]  /*66e80*/  HMMA.16816.F32.BF16 R16, R20, R12, R16 ;  /* 0x0000000c1410723c */ /* 0x004fde0000041810 */
[----:B------:R-:W-:-:S04]  /*66e90*/  NOP ;  /* 0x0000000000007918 */ /* 0x000fc80000000000 */
[----:B------:R-:W-:Y:S04]  /*66ea0*/  STL.64 [R1+0x7e0], R16 ;  /* 0x0007e01001007387 */ /* 0x000fe80000100a00 */
[----:B------:R3:W-:Y:S02]  /*66eb0*/  STL.64 [R1+0x7e8], R18 ;  /* 0x0007e81201007387 */ /* 0x0007e40000100a00 */
[----:B---3--:R-:W-:-:S15]  /*66ec0*/  HMMA.16816.F32.BF16 R16, R20, R8, R24 ;  /* 0x000000081410723c */ /* 0x008fde0000041818 */
[----:B------:R-:W-:-:S04]  /*66ed0*/  NOP ;  /* 0x0000000000007918 */ /* 0x000fc80000000000 */
[----:B------:R0:W-:Y:S04]  /*66ee0*/  STL.64 [R1+0x7d0], R16 ;  /* 0x0007d01001007387 */ /* 0x0001e80000100a00 */
[----:B------:R-:W-:Y:S01]  /*66ef0*/  STL.64 [R1+0x3200], R8 ;  /* 0x0032000801007387 */ /* 0x000fe20000100a00 */
[----:B------:R-:W-:Y:S02]  /*66f00*/  IMAD.MOV.U32 R14, RZ, RZ, R18 ;  /* 0x000000ffff0e7224 */ /* 0x000fe400078e0012 */
[----:B------:R-:W-:Y:S01]  /*66f10*/  IMAD.MOV.U32 R15, RZ, RZ, R19 ;  /* 0x000000ffff0f7224 */ /* 0x000fe200078e0013 */
        /* <DEDUP_REMOVED lines=11> */
[----:B--2---:R4:W-:Y:S02]  /*66fd0*/  STL.64 [R1+0x3190], R16 ;  /* 0x0031901001007387 */ /* 0x0049e40000100a00 */
[----:B----4-:R-:W-:-:S02]  /*66fe0*/  IMAD.MOV.U32 R16, RZ, RZ, R10 ;  /* 0x000000ffff107224 */ /* 0x010fc400078e000a */
[----:B------:R-:W-:Y:S01]  /*66ff0*/  IMAD.MOV.U32 R17, RZ, RZ, R11 ;  /* 0x000000ffff117224 */ /* 0x000fe200078e000b */
[----:B------:R-:W2:Y:S04]  /*67000*/  LDL.LU R10, [R1+0x3244] ;  /* 0x00324400010a7983 */ /* 0x000ea80000300800 */
[----:B------:R-:W3:Y:S04]  /*67010*/  LDL.LU R11, [R1+0x3240] ;  /* 0x00324000010b7983 */ /* 0x000ee80000300800 */
[----:B------:R0:W-:Y:S02]  /*67020*/  STL.64 [R1+0x31b0], R16 ;  /* 0x0031b01001007387 */ /* 0x0001e40000100a00 */
[----:B0-----:R-:W-:-:S02]  /*67030*/  IMAD.MOV.U32 R16, RZ, RZ, R4 ;  /* 0x000000ffff107224 */ /* 0x001fc400078e0004 */
[----:B------:R-:W-:Y:S01]  /*67040*/  IMAD.MOV.U32 R17, RZ, RZ, R5 ;  /* 0x000000ffff117224 */ /* 0x000fe200078e0005 */
[----:B------:R-:W4:Y:S04]  /*67050*/  LDL.LU R4, [R1+0x323c] ;  /* 0x00323c0001047983 */ /* 0x000f280000300800 */
[----:B------:R-:W4:Y:S04]  /*67060*/  LDL.LU R5, [R1+0x3238] ;  /* 0x0032380001057983 */ /* 0x000f280000300800 */
[----:B------:R-:W-:Y:S04]  /*67070*/  STL.64 [R1+0x31f8], R16 ;  /* 0x0031f81001007387 */ /* 0x000fe80000100a00 */
[----:B------:R-:W-:Y:S04]  /*67080*/  STL [R1+0x2d94], R15 ;  /* 0x002d940f01007387 */ /* 0x000fe80000100800 */
[----:B------:R-:W-:Y:S04]  /*67090*/  STL [R1+0x2d90], R14 ;  /* 0x002d900e01007387 */ /* 0x000fe80000100800 */
[----:B------:R0:W-:Y:S04]  /*670a0*/  STL.64 [R1+0x2f78], R12 ;  /* 0x002f780c01007387 */ /* 0x0001e80000100a00 */
[----:B0-----:R-:W4:Y:S04]  /*670b0*/  LDL.LU R12, [R1+0x7a0] ;  /* 0x0007a000010c7983 */ /* 0x001f280000300800 */
[----:B------:R-:W4:Y:S04]  /*670c0*/  LDL.LU R13, [R1+0x7a4] ;  /* 0x0007a400010d7983 */ /* 0x000f280000300800 */
[----:B------:R-:W4:Y:S04]  /*670d0*/  LDL.LU R14, [R1+0x7a8] ;  /* 0x0007a800010e7983 */ /* 0x000f280000300800 */
[----:B------:R-:W4:Y:S04]  /*670e0*/  LDL.LU R15, [R1+0x7ac] ;  /* 0x0007ac00010f7983 */ /* 0x000f280000300800 */
[----:B------:R-:W4:Y:S04]  /*670f0*/  LDL.LU R24, [R1+0x450] ;  /* 0x0004500001187983 */ /* 0x000f280000300800 */
[----:B------:R-:W4:Y:S04]  /*67100*/  LDL.LU R25, [R1+0x454] ;  /* 0x0004540001197983 */ /* 0x000f280000300800 */
[----:B------:R-:W4:Y:S04]  /*67110*/  LDL.LU R26, [R1+0x458] ;  /* 0x00045800011a7983 */ /* 0x000f280000300800 */
[----:B------:R-:W4:Y:S01]  /*67120*/  LDL.LU R27, [R1+0x45c] ;  /* 0x00045c00011b7983 */ /* 0x000f220000300800 */
[----:B--2---:R-:W-:-:S02]  /*67130*/  IMAD.MOV.U32 R17, RZ, RZ, R10 ;  /* 0x000000ffff117224 */ /* 0x004fc400078e000a */
[----:B---3--:R-:W-:Y:S01]  /*67140*/  IMAD.MOV.U32 R16, RZ, RZ, R11 ;  /* 0x000000ffff107224 */ /* 0x008fe200078e000b */
[----:B----4-:R-:W-:Y:S04]  /*67150*/  STL.64 [R1+0x31a8], R14 ;  /* 0x0031a80e01007387 */ /* 0x010fe80000100a00 */
[----:B------:R0:W-:Y:S04]  /*67160*/  STL.64 [R1+0x31a0], R12 ;  /* 0x0031a00c01007387 */ /* 0x0001e80000100a00 */
[----:B0-----:R-:W2:Y:S04]  /*67170*/  LDL.LU R12, [R1+0x3f0] ;  /* 0x0003f000010c7983 */ /* 0x001ea80000300800 */
[----:B------:R-:W2:Y:S04]  /*67180*/  LDL.LU R13, [R1+0x3f4] ;  /* 0x0003f400010d7983 */ /* 0x000ea80000300800 */
[----:B------:R-:W3:Y:S04]  /*67190*/  LDL.LU R14, [R1+0x3f8] ;  /* 0x0003f800010e7983 */ /* 0x000ee80000300800 */
[----:B------:R-:W3:Y:S04]  /*671a0*/  LDL.LU R15, [R1+0x3fc] ;  /* 0x0003fc00010f7983 */ /* 0x000ee80000300800 */
[----:B------:R-:W-:Y:S04]  /*671b0*/  STL.64 [R1+0x3208], R16 ;  /* 0x0032081001007387 */ /* 0x000fe80000100a00 */
        /* <DEDUP_REMOVED lines=8> */
[----:B------:R-:W2:Y:S04]  /*67240*/  LDL.LU R10, [R1+0x448] ;  /* 0x00044800010a7983 */ /* 0x000ea80000300800 */
[----:B------:R-:W2:Y:S04]  /*67250*/  LDL.LU R11, [R1+0x44c] ;  /* 0x00044c00010b7983 */ /* 0x000ea80000300800 */
[----:B------:R-:W2:Y:S04]  /*67260*/  LDL.64 R16, [R1+0x1b0] ;  /* 0x0001b00001107983 */ /* 0x000ea80000100a00 */
[----:B---3--:R-:W-:Y:S04]  /*67270*/  STL.64 [R1+0x31c0], R14 ;  /* 0x0031c00e01007387 */ /* 0x008fe80000100a00 */
[----:B------:R0:W-:Y:S04]  /*67280*/  STL.64 [R1+0x31b8], R12 ;  /* 0x0031b80c01007387 */ /* 0x0001e80000100a00 */
[----:B0-----:R-:W3:Y:S04]  /*67290*/  LDL.LU R12, [R1+0x400] ;  /* 0x00040000010c7983 */ /* 0x001ee80000300800 */
[----:B------:R-:W3:Y:S04]  /*672a0*/  LDL.LU R13, [R1+0x404] ;  /* 0x00040400010d7983 */ /* 0x000ee80000300800 */
[----:B------:R-:W4:Y:S04]  /*672b0*/  LDL.LU R14, [R1+0x408] ;  /* 0x00040800010e7983 */ /* 0x000f280000300800 */
[----:B------:R-:W4:Y:S04]  /*672c0*/  LDL.LU R15, [R1+0x40c] ;  /* 0x00040c00010f7983 */ /* 0x000f280000300800 */
[----:B----4-:R-:W-:Y:S04]  /*672d0*/  STL.64 [R1+0x31d0], R14 ;  /* 0x0031d00e01007387 */ /* 0x010fe80000100a00 */
[----:B---3--:R0:W-:Y:S04]  /*672e0*/  STL.64 [R1+0x31c8], R12 ;  /* 0x0031c80c01007387 */ /* 0x0081e80000100a00 */
[----:B0-----:R-:W3:Y:S04]  /*672f0*/  LDL R12, [R1+0x180] ;  /* 0x00018000010c7983 */ /* 0x001ee80000100800 */
[----:B------:R-:W3:Y:S01]  /*67300*/  LDL R13, [R1+0x184] ;  /* 0x00018400010d7983 */ /* 0x000ee20000100800 */
[----:B------:R-:W-:Y:S03]  /*67310*/  HMMA.16816.F32.BF16 R20, R20, R4, R24 ;  /* 0x000000041414723c */ /* 0x000fe60000041818 */
[----:B---3--:R0:W-:Y:S04]  /*67320*/  STL.64 [R1+0x31e0], R12 ;  /* 0x0031e00c01007387 */ /* 0x0081e80000100a00 */
[----:B0-----:R-:W3:Y:S04]  /*67330*/  LDL R12, [R1+0x190] ;  /* 0x00019000010c7983 */ /* 0x001ee80000100800 */
[----:B------:R-:W3:Y:S04]  /*67340*/  LDL R13, [R1+0x194] ;  /* 0x00019400010d7983 */ /* 0x000ee80000100800 */
[----:B------:R-:W4:Y:S04]  /*67350*/  LDL.LU.64 R26, [R1+0x3230] ;  /* 0x00323000011a7983 */ /* 0x000f280000300a00 */
[----:B------:R-:W2:Y:S04]  /*67360*/  LDL.LU.64 R24, [R1+0x3228] ;  /* 0x0032280001187983 */ /* 0x000ea80000300a00 */
[----:B------:R4:W-:Y:S04]  /*67370*/  STL.64 [R1+0x450], R20 ;  /* 0x0004501401007387 */ /* 0x0009e80000100a00 */
[----:B------:R-:W-:Y:S01]  /*67380*/  STL.64 [R1+0x458], R22 ;  /* 0x0004581601007387 */ /* 0x000fe20000100a00 */
[----:B----4-:R-:W-:-:S02]  /*67390*/  IMAD.MOV.U32 R20, RZ, RZ, R26 ;  /* 0x000000ffff147224 */ /* 0x010fc400078e001a */
[----:B------:R-:W-:Y:S01]  /*673a0*/  IMAD.MOV.U32 R21, RZ, RZ, R27 ;  /* 0x000000ffff157224 */ /* 0x000fe200078e001b */
[----:B------:R-:W2:Y:S04]  /*673b0*/  LDL.LU R26, [R1+0x3224] ;  /* 0x00322400011a7983 */ /* 0x000ea80000300800 */
[----:B------:R-:W2:Y:S04]  /*673c0*/  LDL.LU R27, [R1+0x3220] ;  /* 0x00322000011b7983 */ /* 0x000ea80000300800 */
[----:B------:R0:W-:Y:S04]  /*673d0*/  STL.64 [R1+0x31d8], R20 ;  /* 0x0031d81401007387 */ /* 0x0001e80000100a00 */
[----:B0-----:R-:W4:Y:S04]  /*673e0*/  LDL.LU R20, [R1+0x410] ;  /* 0x0004100001147983 */ /* 0x001f280000300800 */
[----:B------:R-:W4:Y:S04]  /*673f0*/  LDL.LU R21, [R1+0x414] ;  /* 0x0004140001157983 */ /* 0x000f280000300800 */
[----:B------:R-:W3:Y:S04]  /*67400*/  LDL.LU R22, [R1+0x418] ;  /* 0x0004180001167983 */ /* 0x000ee80000300800 */
[----:B------:R-:W3:Y:S01]  /*67410*/  LDL.LU R23, [R1+0x41c] ;  /* 0x00041c0001177983 */ /* 0x000ee20000300800 */
[----:B--2---:R-:W-:Y:S03]  /*67420*/  HMMA.16816.F32.BF16 R8, R24, R16, R8 ;  /* 0x000000101808723c */ /* 0x004fe60000041808 */
[----:B---3--:R-:W-:Y:S04]  /*67430*/  STL.64 [R1+0x31f0], R22 ;  /* 0x0031f01601007387 */ /* 0x008fe80000100a00 */
[----:B----4-:R0:W-:Y:S04]  /*67440*/  STL.64 [R1+0x31e8], R20 ;  /* 0x0031e81401007387 */ /* 0x0101e80000100a00 */
[----:B0-----:R-:W2:Y:S04]  /*67450*/  LDL.LU R20, [R1+0x420] ;  /* 0x0004200001147983 */ /* 0x001ea80000300800 */
[----:B------:R-:W2:Y:S04]  /*67460*/  LDL.LU R21, [R1+0x424] ;  /* 0x0004240001157983 */ /* 0x000ea80000300800 */
[----:B------:R-:W2:Y:S04]  /*67470*/  LDL.LU R22, [R1+0x428] ;  /* 0x0004280001167983 */ /* 0x000ea80000300800 */
[----:B------:R-:W2:Y:S04]  /*67480*/  LDL.LU R23, [R1+0x42c] ;  /* 0x00042c0001177983 */ /* 0x000ea80000300800 */
[----:B------:R0:W-:Y:S04]  /*67490*/  STL.64 [R1+0x2f60], R4 ;  /* 0x002f600401007387 */ /* 0x0001e80000100a00 */
[----:B------:R-:W-:Y:S04]  /*674a0*/  STL.64 [R1+0x440], R8 ;  /* 0x0004400801007387 */ /* 0x000fe80000100a00 */
[----:B------:R1:W-:Y:S01]  /*674b0*/  STL.64 [R1+0x448], R10 ;  /* 0x0004480a01007387 */ /* 0x0003e20000100a00 */
[----:B0-----:R-:W-:-:S02]  /*674c0*/  IMAD.MOV.U32 R4, RZ, RZ, R3 ;  /* 0x000000ffff047224 */ /* 0x001fc400078e0003 */
[----:B------:R-:W-:Y:S01]  /*674d0*/  IMAD.MOV.U32 R5, RZ, RZ, R2 ;  /* 0x000000ffff057224 */ /* 0x000fe200078e0002 */
[----:B-1----:R-:W3:Y:S04]  /*674e0*/  LDL.LU.64 R10, [R1+0x3218] ;  /* 0x00321800010a7983 */ /* 0x002ee80000300a00 */
[----:B------:R-:W3:Y:S01]  /*674f0*/  LDL.LU.64 R8, [R1+0x3210] ;  /* 0x0032100001087983 */ /* 0x000ee20000300a00 */
[----:B------:R-:W-:Y:S02]  /*67500*/  IMAD.MOV.U32 R3, RZ, RZ, R16 ;  /* 0x000000ffff037224 */ /* 0x000fe400078e0010 */
[----:B------:R-:W-:Y:S02]  /*67510*/  IMAD.MOV.U32 R2, RZ, RZ, R17 ;  /* 0x000000ffff027224 */ /* 0x000fe400078e0011 */
[----:B------:R-:W3:Y:S02]  /*67520*/  LDL.LU.64 R16, [R1+0x3208] ;  /* 0x0032080001107983 */ /* 0x000ee40000300a00 */
[C---:B---3--:R-:W-:Y:S02]  /*67530*/  HMMA.16816.F32.BF16 R16, R24.reuse, R16, R8 ;  /* 0x000000101810723c */ /* 0x048fe40000041808 */
[----:B------:R-:W3:Y:S06]  /*67540*/  LDL.LU.64 R8, [R1+0x3200] ;  /* 0x0032000001087983 */ /* 0x000eec0000300a00 */
[----:B--2---:R-:W-:Y:S11]  /*67550*/  HMMA.16816.F32.BF16 R12, R24, R12, R20 ;  /* 0x0000000c180c723c */ /* 0x004ff60000041814 */
[----:B------:R-:W-:-:S02]  /*67560*/  IMAD.MOV.U32 R10, RZ, RZ, R18 ;  /* 0x000000ffff0a7224 */ /* 0x000fc400078e0012 */
[----:B------:R-:W-:Y:S01]  /*67570*/  IMAD.MOV.U32 R11, RZ, RZ, R19 ;  /* 0x000000ffff0b7224 */ /* 0x000fe200078e0013 */
[----:B------:R0:W-:Y:S04]  /*67580*/  STL.64 [R1+0x430], R16 ;  /* 0x0004301001007387 */ /* 0x0001e80000100a00 */
[----:B0-----:R-:W2:Y:S04]  /*67590*/  LDL.LU.64 R16, [R1+0x31f8] ;  /* 0x0031f80001107983 */ /* 0x001ea80000300a00 */
[----:B------:R-:W-:Y:S04]  /*675a0*/  STL.64 [R1+0x2f70], R10 ;  /* 0x002f700a01007387 */ /* 0x000fe80000100a00 */
[----:B---3--:R0:W-:Y:S04]  /*675b0*/  STL.64 [R1+0x2f68], R8 ;  /* 0x002f680801007387 */ /* 0x0081e80000100a00 */
[----:B0-----:R-:W3:Y:S04]  /*675c0*/  LDL.LU R8, [R1+0x7b0] ;  /* 0x0007b00001087983 */ /* 0x001ee80000300800 */
[----:B------:R-:W3:Y:S04]  /*675d0*/  LDL.LU R9, [R1+0x7b4] ;  /* 0x0007b40001097983 */ /* 0x000ee80000300800 */
[----:B------:R-:W3:Y:S04]  /*675e0*/  LDL.LU R10, [R1+0x7b8] ;  /* 0x0007b800010a7983 */ /* 0x000ee80000300800 */
[----:B------:R-:W3:Y:S04]  /*675f0*/  LDL.LU R11, [R1+0x7bc] ;  /* 0x0007bc00010b7983 */ /* 0x000ee80000300800 */
[----:B------:R-:W4:Y:S04]  /*67600*/  LDL.LU.64 R22, [R1+0x31f0] ;  /* 0x0031f00001167983 */ /* 0x000f280000300a00 */
[----:B------:R-:W4:Y:S04]  /*67610*/  LDL.LU.64 R20, [R1+0x31e8] ;  /* 0x0031e80001147983 */ /* 0x000f280000300a00 */
[----:B------:R0:W-:Y:S04]  /*67620*/  STL.64 [R1+0x420], R12 ;  /* 0x0004200c01007387 */ /* 0x0001e80000100a00 */
[----:B------:R4:W-:Y:S04]  /*67630*/  STL.64 [R1+0x428], R14 ;  /* 0x0004280e01007387 */ /* 0x0009e80000100a00 */
[----:B0-----:R-:W4:Y:S01]  /*67640*/  LDL.LU.64 R12, [R1+0x31e0] ;  /* 0x0031e000010c7983 */ /* 0x001f220000300a00 */
[----:B------:R-:W0:Y:S01]  /*67650*/  S2R R7, SR_TID.X ;  /* 0x0000000000077919 */ /* 0x000e220000002100 */
[----:B----4-:R-:W-:Y:S02]  /*67660*/  HMMA.16816.F32.BF16 R12, R24, R12, R20 ;  /* 0x0000000c180c723c */ /* 0x010fe40000041814 */
[----:B------:R-:W4:-:S15]  /*67670*/  LDL.LU.64 R20, [R1+0x31d8] ;  /* 0x0031d80001147983 */ /* 0x000f1e0000300a00 */
[----:B------:R-:W-:Y:S02]  /*67680*/  NOP ;  /* 0x0000000000007918 */ /* 0x000fe40000000000 */
[----:B------:R-:W-:Y:S04]  /*67690*/  STL.64 [R1+0x410], R12 ;  /* 0x0004100c01007387 */ /* 0x000fe80000100a00 */
[----:B------:R1:W-:Y:S04]  /*676a0*/  STL.64 [R1+0x418], R14 ;  /* 0x0004180e01007387 */ /* 0x0003e80000100a00 */
[----:B-1----:R-:W2:Y:S04]  /*676b0*/  LDL.LU.64 R14, [R1+0x31d0] ;  /* 0x0031d000010e7983 */ /* 0x002ea80000300a00 */
[----:B------:R-:W2:Y:S01]  /*676c0*/  LDL.LU.64 R12, [R1+0x31c8] ;  /* 0x0031c800010c7983 */ /* 0x000ea20000300a00 */
[C---:B0-----:R-:W-:Y:S01]  /*676d0*/  LOP3.LUT R6, R7.reuse, 0x7, RZ, 0xc0, !PT ;  /* 0x0000000707067812 */ /* 0x041fe200078ec0ff */
[----:B------:R-:W-:-:S04]  /*676e0*/  IMAD.SHL.U32 R19, R7, 0x2, RZ ;  /* 0x0000000207137824 */ /* 0x000fc800078e00ff */
[----:B------:R-:W-:-:S05]  /*676f0*/  IMAD R6, R6, 0x90, RZ ;  /* 0x0000009006067824 */ /* 0x000fca00078e02ff */
[----:B------:R-:W-:Y:S02]  /*67700*/  LOP3.LUT R6, R6, 0x10, R19, 0x78, !PT ;  /* 0x0000001006067812 */ /* 0x000fe400078e7813 */
[----:B--2---:R-:W-:Y:S01]  /*67710*/  HMMA.16816.F32.BF16 R16, R24, R16, R12 ;  /* 0x000000101810723c */ /* 0x004fe2000004180c */
[----:B------:R-:W2:Y:S04]  /*67720*/  LDL.LU.64 R14, [R1+0x31c0] ;  /* 0x0031c000010e7983 */ /* 0x000ea80000300a00 */
[----:B------:R-:W2:-:S14]  /*67730*/  LDL.LU.64 R12, [R1+0x31b8] ;  /* 0x0031b800010c7983 */ /* 0x000e9c0000300a00 */
        /* <DEDUP_REMOVED lines=8> */
[----:B0-----:R-:W4:Y:S04]  /*677c0*/  LDL.LU.64 R18, [R1+0x3198] ;  /* 0x0031980001127983 */ /* 0x001f280000300a00 */
[----:B------:R-:W4:Y:S01]  /*677d0*/  LDL.LU.64 R16, [R1+0x3190] ;  /* 0x0031900001107983 */ /* 0x000f220000300a00 */
[----:B------:R-:W-:-:S05]  /*677e0*/  IMAD.SHL.U32 R7, R7, 0x40, RZ ;  /* 0x0000004007077824 */ /* 0x000fca00078e00ff */
[----:B------:R-:W-:-:S04]  /*677f0*/  LOP3.LUT R6, R6, 0x400, R7, 0xf8, !PT ;  /* 0x0000040006067812 */ /* 0x000fc800078ef807 */
[----:B------:R-:W-:Y:S01]  /*67800*/  LOP3.LUT R6, R6, 0x40, RZ, 0x3c, !PT ;  /* 0x0000004006067812 */ /* 0x000fe200078e3cff */
[----:B----4-:R-:W-:Y:S01]  /*67810*/  HMMA.16816.F32.BF16 R20, R24, R20, R16 ;  /* 0x000000141814723c */ /* 0x010fe20000041810 */
[----:B------:R-:W4:Y:S04]  /*67820*/  LDL.LU.64 R18, [R1+0x3188] ;  /* 0x0031880001127983 */ /* 0x000f280000300a00 */
[----:B------:R-:W4:-:S14]  /*67830*/  LDL.LU.64 R16, [R1+0x3180] ;  /* 0x0031800001107983 */ /* 0x000f1c0000300a00 */
[----:B------:R-:W-:Y:S04]  /*67840*/  STL.64 [R1+0x3e0], R20 ;  /* 0x0003e01401007387 */ /* 0x000fe80000100a00 */
[----:B------:R-:W-:Y:S04]  /*67850*/  STL.64 [R1+0x3e8], R22 ;  /* 0x0003e81601007387 */ /* 0x000fe80000100a00 */
[----:B------:R-:W0:Y:S04]  /*67860*/  LDSM.16.MT88.4 R20, [R6+UR5+0x11000] ;  /* 0x011000050614783b */ /* 0x000e280008004200 */
[----:B0-----:R-:W-:Y:S04]  /*67870*/  STL.64 [R1+0x2f58], R22 ;  /* 0x002f581601007387 */ /* 0x001fe80000100a00 */
[----:B------:R0:W-:Y:S04]  /*67880*/  STL.64 [R1+0x2f50], R20 ;  /* 0x002f501401007387 */ /* 0x0001e80000100a00 */
[----:B0-----:R-:W4:Y:S04]  /*67890*/  LDL R20, [R1+0x140] ;  /* 0x0001400001147983 */ /* 0x001f280000100800 */
[----:B------:R-:W4:Y:S02]  /*678a0*/  LDL R21, [R1+0x144] ;  /* 0x0001440001157983 */ /* 0x000f240000100800 */
[C---:B----4-:R-:W-:Y:S02]  /*678b0*/  HMMA.16816.F32.BF16 R20, R24.reuse, R20, R16 ;  /* 0x000000141814723c */ /* 0x050fe40000041810 */
[----:B------:R-:W2:Y:S06]  /*678c0*/  LDL.LU.64 R16, [R1+0x3178] ;  /* 0x0031780001107983 */ /* 0x000eac0000300a00 */
[C---:B---3--:R-:W-:Y:S11]  /*678d0*/  HMMA.16816.F32.BF16 R8, R24.reuse, R4, R8 ;  /* 0x000000041808723c */ /* 0x048ff60000041808 */
[----:B------:R-:W-:Y:S04]  /*678e0*/  STL.64 [R1+0x7c0], R20 ;  /* 0x0007c01401007387 */ /* 0x000fe80000100a00 */
[----:B------:R-:W-:Y:S01]  /*678f0*/  STL.64 [R1+0x7c8], R22 ;  /* 0x0007c81601007387 */ /* 0x000fe20000100a00 */
[----:B--2---:R-:W-:Y:S03]  /*67900*/  HMMA.16816.F32.BF16 R4, R24, R16, R12 ;  /* 0x000000101804723c */ /* 0x004fe6000004180c */
[----:B------:R-:W2:Y:S04]  /*67910*/  LDL R16, [R1] ;  /* 0x0000000001107983 */ /* 0x000ea80000100800 */
[----:B------:R-:W-:Y:S01]  /*67920*/  STL.64 [R1+0x7b0], R8 ;  /* 0x0007b00801007387 */ /* 0x000fe20000100a00 */
[----:B------:R-:W-:-:S03]  /*67930*/  IMAD.MOV.U32 R17, RZ, RZ, R29 ;  /* 0x000000ffff117224 */ /* 0x000fc600078e001d */
[----:B------:R-:W-:Y:S08]  /*67940*/  STL.64 [R1+0x7b8], R10 ;  /* 0x0007b80a01007387 */ /* 0x000ff00000100a00 */
[----:B------:R-:W-:Y:S04]  /*67950*/  STL.64 [R1+0x7a0], R4 ;  /* 0x0007a00401007387 */ /* 0x000fe80000100a00 */
[----:B------:R-:W-:Y:S04]  /*67960*/  STL.64 [R1+0x7a8], R6 ;  /* 0x0007a80601007387 */ /* 0x000fe80000100a00 */
[----:B------:R-:W3:Y:S04]  /*67970*/  LDL.LU R29, [R1+0x3174] ;  /* 0x00317400011d7983 */ /* 0x000ee80000300800 */
[----:B--2---:R0:W-:Y:S04]  /*67980*/  STL.64 [R1+0x2fa0], R16 ;  /* 0x002fa01001007387 */ /* 0x0041e80000100a00 */
[----:B------:R-:W2:Y:S04]  /*67990*/  LDL.LU R12, [R1+0x670] ;  /* 0x00067000010c7983 */ /* 0x000ea80000300800 */
[----:B------:R-:W2:Y:S04]  /*679a0*/  LDL.LU R13, [R1+0x674] ;  /* 0x00067400010d7983 */ /* 0x000ea80000300800 */
[----:B------:R-:W4:Y:S04]  /*679b0*/  LDL.LU R14, [R1+0x678] ;  /* 0x00067800010e7983 */ /* 0x000f280000300800 */
[----:B------:R-:W4:Y:S01]  /*679c0*/  LDL.LU R15, [R1+0x67c] ;  /* 0x00067c00010f7983 */ /* 0x000f220000300800 */
[----:B0-----:R-:W-:-:S02]  /*679d0*/  IMAD.MOV.U32 R16, RZ, RZ, R28 ;  /* 0x000000ffff107224 */ /* 0x001fc400078e001c */
[----:B------:R-:W-:Y:S01]  /*679e0*/  IMAD.MOV.U32 R17, RZ, RZ, R0 ;  /* 0x000000ffff117224 */ /* 0x000fe200078e0000 */
[----:B------:R-:W2:Y:S04]  /*679f0*/  LDL.LU R28, [R1+0x3170] ;  /* 0x00317000011c7983 */ /* 0x000ea80000300800 */
[----:B------:R-:W3:Y:S04]  /*67a00*/  LDL.LU R0, [R1+0x316c] ;  /* 0x00316c0001007983 */ /* 0x000ee80000300800 */
[----:B------:R-:W-:Y:S04]  /*67a10*/  STL.64 [R1+0x2fb8], R16 ;  /* 0x002fb81001007387 */ /* 0x000fe80000100a00 */
[----:B----4-:R-:W-:Y:S04]  /*67a20*/  STL.64 [R1+0x2f98], R14 ;  /* 0x002f980e01007387 */ /* 0x010fe80000100a00 */
[----:B--2---:R0:W-:Y:S04]  /*67a30*/  STL.64 [R1+0x2f90], R12 ;  /* 0x002f900c01007387 */ /* 0x0041e80000100a00 */
[----:B0-----:R-:W2:Y:S04]  /*67a40*/  LDL.LU R12, [R1+0x680] ;  /* 0x00068000010c7983 */ /* 0x001ea80000300800 */
[----:B------:R-:W2:Y:S04]  /*67a50*/  LDL.LU R13, [R1+0x684] ;  /* 0x00068400010d7983 */ /* 0x000ea80000300800 */
[----:B------:R-:W4:Y:S04]  /*67a60*/  LDL.LU R14, [R1+0x688] ;  /* 0x00068800010e7983 */ /* 0x000f280000300800 */
[----:B------:R-:W4:Y:S04]  /*67a70*/  LDL.LU R15, [R1+0x68c] ;  /* 0x00068c00010f7983 */ /* 0x000f280000300800 */
[----:B------:R-:W2:Y:S01]  /*67a80*/  LDL R16, [R1+0x20] ;  /* 0x0000200001107983 */ /* 0x000ea20000100800 */
[----:B---3--:R-:W-:-:S03]  /*67a90*/  IMAD.MOV.U32 R17, RZ, RZ, R29 ;  /* 0x000000ffff117224 */ /* 0x008fc600078e001d */
[----:B------:R-:W3:Y:S04]  /*67aa0*/  LDL.LU R29, [R1+0x3168] ;  /* 0x00316800011d7983 */ /* 0x000ee80000300800 */
[----:B--2---:R-:W-:Y:S04]  /*67ab0*/  STL.64 [R1+0x2fd0], R16 ;  /* 0x002fd01001007387 */ /* 0x004fe80000100a00 */
[----:B----4-:R-:W-:Y:S04]  /*67ac0*/  STL.64 [R1+0x2fb0], R14 ;  /* 0x002fb00e01007387 */ /* 0x010fe80000100a00 */
[----:B------:R0:W-:Y:S04]  /*67ad0*/  STL.64 [R1+0x2fa8], R12 ;  /* 0x002fa80c01007387 */ /* 0x0001e80000100a00 */
[----:B0-----:R-:W2:Y:S04]  /*67ae0*/  LDL.LU R12, [R1+0x690] ;  /* 0x00069000010c7983 */ /* 0x001ea80000300800 */
[----:B------:R-:W2:Y:S04]  /*67af0*/  LDL.LU R13, [R1+0x694] ;  /* 0x00069400010d7983 */ /* 0x000ea80000300800 */
[----:B------:R-:W4:Y:S04]  /*67b00*/  LDL.LU R14, [R1+0x698] ;  /* 0x00069800010e7983 */ /* 0x000f280000300800 */
[----:B------:R-:W4:Y:S01]  /*67b10*/  LDL.LU R15, [R1+0x69c] ;  /* 0x00069c00010f7983 */ /* 0x000f220000300800 */
[----:B------:R-:W-:-:S02]  /*67b20*/  IMAD.MOV.U32 R16, RZ, RZ, R0 ;  /* 0x000000ffff107224 */ /* 0x000fc400078e0000 */
        /* <DEDUP_REMOVED lines=13> */
[----:B--2---:R0:W-:Y:S04]  /*67c00*/  STL.64 [R1+0x3000], R16 ;  /* 0x0030001001007387 */ /* 0x0041e80000100a00 */
[----:B----4-:R-:W-:Y:S04]  /*67c10*/  STL.64 [R1+0x2fe0], R14 ;  /* 0x002fe00e01007387 */ /* 0x010fe80000100a00 */
[----:B------:R1:W-:Y:S01]  /*67c20*/  STL.64 [R1+0x2fd8], R12 ;  /* 0x002fd80c01007387 */ /* 0x0003e20000100a00 */
[----:B0-----:R-:W-:-:S02]  /*67c30*/  IMAD.MOV.U32 R16, RZ, RZ, R28 ;  /* 0x000000ffff107224 */ /* 0x001fc400078e001c */
[----:B------:R-:W-:Y:S01]  /*67c40*/  IMAD.MOV.U32 R17, RZ, RZ, R0 ;  /* 0x000000ffff117224 */ /* 0x000fe200078e0000 */
[----:B-1----:R-:W2:Y:S04]  /*67c50*/  LDL.LU R12, [R1+0x6b0] ;  /* 0x0006b000010c7983 */ /* 0x002ea80000300800 */
[----:B------:R-:W2:Y:S04]  /*67c60*/  LDL.LU R13, [R1+0x6b4] ;  /* 0x0006b400010d7983 */ /* 0x000ea80000300800 */
[----:B------:R-:W4:Y:S04]  /*67c70*/  LDL.LU R14, [R1+0x6b8] ;  /* 0x0006b800010e7983 */ /* 0x000f280000300800 */
[----:B------:R-:W4:Y:S04]  /*67c80*/  LDL.LU R15, [R1+0x6bc] ;  /* 0x0006bc00010f7983 */ /* 0x000f280000300800 */
[----:B------:R-:W2:Y:S04]  /*67c90*/  LDL.LU R28, [R1+0x3158] ;  /* 0x00315800011c7983 */ /* 0x000ea80000300800 */
[----:B------:R-:W2:Y:S04]  /*67ca0*/  LDL.LU R0, [R1+0x3154] ;  /* 0x0031540001007983 */ /* 0x000ea80000300800 */
[----:B------:R0:W-:Y:S04]  /*67cb0*/  STL.64 [R1+0x3018], R16 ;  /* 0x0030181001007387 */ /* 0x0001e80000100a00 */
[----:B0-----:R-:W2:Y:S01]  /*67cc0*/  LDL R16, [R1+0x60] ;  /* 0x0000600001107983 */ /* 0x001ea20000100800 */
        /* <DEDUP_REMOVED lines=56> */
[----:B------:R-:W2:Y:S01]  /*68050*/  LDL R20, [R1+0xc0] ;  /* 0x0000c00001147983 */ /* 0x000ea20000100800 */
[----:B---3--:R-:W-:-:S03]  /*68060*/  IMAD.MOV.U32 R21, RZ, RZ, R29 ;  /* 0x000000ffff157224 */ /* 0x008fc600078e001d */
[----:B------:R-:W3:Y:S04]  /*68070*/  LDL.LU R29, [R1+0x312c] ;  /* 0x00312c00011d7983 */ /* 0x000ee80000300800 */
[----:B--2---:R1:W-:Y:S04]  /*68080*/  STL.64 [R1+0x30b0], R20 ;  /* 0x0030b01401007387 */ /* 0x0043e80000100a00 */
        /* <DEDUP_REMOVED lines=9> */
[----:B------:R-:W4:Y:S04]  /*68120*/  LDL.LU R0, [R1+0x3124] ;  /* 0x0031240001007983 */ /* 0x000f280000300800 */
[----:B------:R0:W-:Y:S04]  /*68130*/  STL.64 [R1+0x30c8], R20 ;  /* 0x0030c81401007387 */ /* 0x0001e80000100a00 */
[----:B0-----:R-:W4:Y:S01]  /*68140*/  LDL R20, [R1+0xe0] ;  /* 0x0000e00001147983 */ /* 0x001f220000100800 */
[----:B---3--:R-:W-:-:S03]  /*68150*/  IMAD.MOV.U32 R21, RZ, RZ, R29 ;  /* 0x000000ffff157224 */ /* 0x008fc600078e001d */
[----:B------:R-:W3:Y:S01]  /*68160*/  LDL.LU R29, [R1+0x3120] ;  /* 0x00312000011d7983 */ /* 0x000ee20000300800 */
[----:B--2---:R-:W-:Y:S02]  /*68170*/  IMAD.MOV.U32 R5, RZ, RZ, R28 ;  /* 0x000000ffff057224 */ /* 0x004fe400078e001c */
[----:B----4-:R-:W-:Y:S01]  /*68180*/  IMAD.MOV.U32 R4, RZ, RZ, R0 ;  /* 0x000000ffff047224 */ /* 0x010fe200078e0000 */
[----:B------:R-:W-:Y:S04]  /*68190*/  STL.64 [R1+0x30e0], R20 ;  /* 0x0030e01401007387 */ /* 0x000fe80000100a00 */
[----:B------:R-:W2:Y:S04]  /*681a0*/  LDL.LU R16, [R1+0x750] ;  /* 0x0007500001107983 */ /* 0x000ea80000300800 */
[----:B------:R-:W2:Y:S04]  /*681b0*/  LDL.LU R17, [R1+0x754] ;  /* 0x0007540001117983 */ /* 0x000ea80000300800 */
[----:B------:R-:W4:Y:S04]  /*681c0*/  LDL.LU R18, [R1+0x758] ;  /* 0x0007580001127983 */ /* 0x000f280000300800 */
[----:B------:R-:W4:Y:S04]  /*681d0*/  LDL.LU R19, [R1+0x75c] ;  /* 0x00075c0001137983 */ /* 0x000f280000300800 */
[----:B------:R-:W2:Y:S04]  /*681e0*/  LDL.LU R0, [R1+0x311c] ;  /* 0x00311c0001007983 */ /* 0x000ea80000300800 */
[----:B------:R-:W2:Y:S04]  /*681f0*/  LDL.LU R28, [R1+0x3118] ;  /* 0x00311800011c7983 */ /* 0x000ea80000300800 */
[----:B------:R0:W-:Y:S04]  /*68200*/  STL.64 [R1+0x30e8], R4 ;  /* 0x0030e80401007387 */ /* 0x0001e80000100a00 */
[----:B0-----:R-:W2:Y:S01]  /*68210*/  LDL R4, [R1+0x100] ;  /* 0x0001000001047983 */ /* 0x001ea20000100800 */
[----:B---3--:R-:W-:-:S05]  /*68220*/  IMAD.MOV.U32 R5, RZ, RZ, R29 ;  /* 0x000000ffff057224 */ /* 0x008fca00078e001d */
[----:B--2---:R-:W-:Y:S04]  /*68230*/  STL.64 [R1+0x3100], R4 ;  /* 0x0031000401007387 */ /* 0x004fe80000100a00 */
[----:B------:R-:W2:Y:S04]  /*68240*/  LDL.LU R20, [R1+0x770] ;  /* 0x0007700001147983 */ /* 0x000ea80000300800 */
        /* <DEDUP_REMOVED lines=15> */
[----:B----4-:R-:W-:Y:S04]  /*68340*/  STL.64 [R1+0x30d8], R18 ;  /* 0x0030d81201007387 */ /* 0x010fe80000100a00 */
[----:B------:R0:W-:Y:S04]  /*68350*/  STL.64 [R1+0x30d0], R16 ;  /* 0x0030d01001007387 */ /* 0x0001e80000100a00 */
[----:B0-----:R-:W3:Y:S04]  /*68360*/  LDL.LU R16, [R1+0x760] ;  /* 0x0007600001107983 */ /* 0x001ee80000300800 */
[----:B------:R-:W3:Y:S04]  /*68370*/  LDL.LU R17, [R1+0x764] ;  /* 0x0007640001117983 */ /* 0x000ee80000300800 */
[----:B------:R-:W3:Y:S04]  /*68380*/  LDL.LU R18, [R1+0x768] ;  /* 0x0007680001127983 */ /* 0x000ee80000300800 */
[----:B------:R-:W3:Y:S04]  /*68390*/  LDL.LU R19, [R1+0x76c] ;  /* 0x00076c0001137983 */ /* 0x000ee80000300800 */
[----:B------:R-:W-:Y:S04]  /*683a0*/  STL.64 [R1+0x3070], R14 ;  /* 0x0030700e01007387 */ /* 0x000fe80000100a00 */
[----:B------:R0:W-:Y:S04]  /*683b0*/  STL.64 [R1+0x3068], R12 ;  /* 0x0030680c01007387 */ /* 0x0001e80000100a00 */
[----:B0-----:R-:W4:Y:S04]  /*683c0*/  LDL.LU R12, [R1+0x710] ;  /* 0x00071000010c7983 */ /* 0x001f280000300800 */
[----:B------:R-:W4:Y:S04]  /*683d0*/  LDL.LU R13, [R1+0x714] ;  /* 0x00071400010d7983 */ /* 0x000f280000300800 */
[----:B------:R-:W2:Y:S04]  /*683e0*/  LDL.LU R14, [R1+0x718] ;  /* 0x00071800010e7983 */ /* 0x000ea80000300800 */
[----:B------:R-:W2:Y:S01]  /*683f0*/  LDL.LU R15, [R1+0x71c] ;  /* 0x00071c00010f7983 */ /* 0x000ea20000300800 */
[----:B------:R-:W-:-:S02]  /*68400*/  IMAD.MOV.U32 R4, RZ, RZ, R28 ;  /* 0x000000ffff047224 */ /* 0x000fc400078e001c */
[----:B------:R-:W-:Y:S01]  /*68410*/  IMAD.MOV.U32 R5, RZ, RZ, R0 ;  /* 0x000000ffff057224 */ /* 0x000fe200078e0000 */
[----:B--2---:R-:W-:Y:S04]  /*68420*/  STL.64 [R1+0x3088], R14 ;  /* 0x0030880e01007387 */ /* 0x004fe80000100a00 */
[----:B----4-:R0:W-:Y:S04]  /*68430*/  STL.64 [R1+0x3080], R12 ;  /* 0x0030800c01007387 */ /* 0x0101e80000100a00 */
[----:B0-----:R-:W2:Y:S04]  /*68440*/  LDL.LU R12, [R1+0x720] ;  /* 0x00072000010c7983 */ /* 0x001ea80000300800 */
[----:B------:R-:W2:Y:S04]  /*68450*/  LDL.LU R13, [R1+0x724] ;  /* 0x00072400010d7983 */ /* 0x000ea80000300800 */
[----:B------:R-:W4:Y:S04]  /*68460*/  LDL.LU R14, [R1+0x728] ;  /* 0x00072800010e7983 */ /* 0x000f280000300800 */
[----:B------:R-:W4:Y:S01]  /*68470*/  LDL.LU R15, [R1+0x72c] ;  /* 0x00072c00010f7983 */ /* 0x000f220000300800 */
[C---:B------:R-:W-:Y:S03]  /*68480*/  HMMA.16816.F32.BF16 R4, R24.reuse, R4, R20 ;  /* 0x000000041804723c */ /* 0x040fe60000041814 */
        /* <DEDUP_REMOVED lines=24> */
[----:B------:R0:W-:Y:S04]  /*68610*/  STL.64 [R1+0x770], R4 ;  /* 0x0007700401007387 */ /* 0x0001e80000100a00 */
[----:B------:R1:W-:Y:S04]  /*68620*/  STL.64 [R1+0x778], R6 ;  /* 0x0007780601007387 */ /* 0x0003e80000100a00 */
[----:B0-----:R-:W2:Y:S04]  /*68630*/  LDL.LU R4, [R1+0x650] ;  /* 0x0006500001047983 */ /* 0x001ea80000300800 */
[----:B------:R-:W2:Y:S04]  /*68640*/  LDL.LU R5, [R1+0x654] ;  /* 0x0006540001057983 */ /* 0x000ea80000300800 */
[----:B-1----:R-:W2:Y:S04]  /*68650*/  LDL.LU R6, [R1+0x658] ;  /* 0x0006580001067983 */ /* 0x002ea80000300800 */
[----:B------:R-:W2:Y:S01]  /*68660*/  LDL.LU R7, [R1+0x65c] ;  /* 0x00065c0001077983 */ /* 0x000ea20000300800 */
        /* <DEDUP_REMOVED lines=11> */
[----:B0-----:R-:W3:Y:S02]  /*68720*/  LDL.LU.64 R20, [R1+0x30b0] ;  /* 0x0030b00001147983 */ /* 0x001ee40000300a00 */
[----:B---3--:R-:W-:Y:S02]  /*68730*/  HMMA.16816.F32.BF16 R20, R24, R20, R16 ;  /* 0x000000141814723c */ /* 0x008fe40000041810 */
        /* <DEDUP_REMOVED lines=79> */
[----:B0-----:R-:W2:Y:S04]  /*68c30*/  LDL.LU.64 R18, [R1+0x2f88] ;  /* 0x002f880001127983 */ /* 0x001ea80000300a00 */
[----:B------:R-:W3:Y:S02]  /*68c40*/  LDL.LU.64 R16, [R1+0x2f80] ;  /* 0x002f800001107983 */ /* 0x000ee40000300a00 */
[----:B---3--:R-:W-:-:S15]  /*68c50*/  HMMA.16816.F32.BF16 R12, R24, R16, R12 ;  /* 0x00000010180c723c */ /* 0x008fde000004180c */
[----:B------:R-:W-:-:S04]  /*68c60*/  NOP ;  /* 0x0000000000007918 */ /* 0x000fc80000000000 */
[----:B------:R0:W-:Y:S04]  /*68c70*/  STL.64 [R1+0x670], R12 ;  /* 0x0006700c01007387 */ /* 0x0001e80000100a00 */
[----:B------:R-:W-:Y:S04]  /*68c80*/  STL.64 [R1+0x678], R14 ;  /* 0x0006780e01007387 */ /* 0x000fe80000100a00 */
[----:B0-----:R-:W4:Y:S04]  /*68c90*/  LDL.LU.64 R12, [R1+0x2f78] ;  /* 0x002f7800010c7983 */ /* 0x001f280000300a00 */
[----:B--2---:R-:W-:Y:S04]  /*68ca0*/  STL.64 [R1+0x2db0], R18 ;  /* 0x002db01201007387 */ /* 0x004fe80000100a00 */
[----:B------:R0:W-:Y:S04]  /*68cb0*/  STL.64 [R1+0x2da8], R16 ;  /* 0x002da81001007387 */ /* 0x0001e80000100a00 */
[----:B0-----:R-:W2:Y:S01]  /*68cc0*/  LDL.LU.64 R16, [R1+0x1a0] ;  /* 0x0001a00001107983 */ /* 0x001ea20000300a00 */
[----:B----4-:R-:W-:-:S15]  /*68cd0*/  HMMA.16816.F32.BF16 R8, R24, R12, R8 ;  /* 0x0000000c1808723c */ /* 0x010fde0000041808 */
[----:B------:R-:W-:-:S04]  /*68ce0*/  NOP ;  /* 0x0000000000007918 */ /* 0x000fc80000000000 */
[----:B------:R-:W-:Y:S04]  /*68cf0*/  STL.64 [R1+0x660], R8 ;  /* 0x0006600801007387 */ /* 0x000fe80000100a00 */
[----:B------:R0:W-:Y:S04]  /*68d00*/  STL.64 [R1+0x668], R10 ;  /* 0x0006680a01007387 */ /* 0x0001e80000100a00 */
[----:B0-----:R-:W3:Y:S04]  /*68d10*/  LDL.LU.64 R10, [R1+0x2f70] ;  /* 0x002f7000010a7983 */ /* 0x001ee80000300a00 */
[----:B------:R-:W4:Y:S04]  /*68d20*/  LDL.LU.64 R8, [R1+0x2f68] ;  /* 0x002f680001087983 */ /* 0x000f280000300a00 */
[----:B------:R0:W-:Y:S04]  /*68d30*/  STL.64 [R1+0x2f48], R12 ;  /* 0x002f480c01007387 */ /* 0x0001e80000100a00 */
[----:B0-----:R-:W2:Y:S04]  /*68d40*/  LDL.LU R12, [R1+0x630] ;  /* 0x00063000010c7983 */ /* 0x001ea80000300800 */
[----:B------:R-:W2:Y:S04]  /*68d50*/  LDL.LU R13, [R1+0x634] ;  /* 0x00063400010d7983 */ /* 0x000ea80000300800 */
[----:B------:R-:W2:Y:S04]  /*68d60*/  LDL.LU R14, [R1+0x638] ;  /* 0x00063800010e7983 */ /* 0x000ea80000300800 */
[----:B------:R-:W2:Y:S01]  /*68d70*/  LDL.LU R15, [R1+0x63c] ;  /* 0x00063c00010f7983 */ /* 0x000ea20000300800 */
[----:B----4-:R-:W-:-:S15]  /*68d80*/  HMMA.16816.F32.BF16 R4, R24, R8, R4 ;  /* 0x000000081804723c */ /* 0x010fde0000041804 */
[----:B------:R-:W-:-:S04]  /*68d90*/  NOP ;  /* 0x0000000000007918 */ /* 0x000fc80000000000 */
[----:B------:R0:W-:Y:S04]  /*68da0*/  STL.64 [R1+0x650], R4 ;  /* 0x0006500401007387 */ /* 0x0001e80000100a00 */
[----:B------:R-:W-:Y:S04]  /*68db0*/  STL.64 [R1+0x658], R6 ;  /* 0x0006580601007387 */ /* 0x000fe80000100a00 */
[----:B0-----:R-:W4:Y:S01]  /*68dc0*/  LDL.LU.64 R4, [R1+0x2f60] ;  /* 0x002f600001047983 */ /* 0x001f220000300a00 */
[----:B------:R-:W0:Y:S03]  /*68dd0*/  S2R R29, SR_TID.X ;  /* 0x00000000001d7919 */ /* 0x000e260000002100 */
[----:B---3--:R-:W-:Y:S04]  /*68de0*/  STL.64 [R1+0x2d88], R10 ;  /* 0x002d880a01007387 */ /* 0x008fe80000100a00 */
[----:B------:R-:W-:Y:S01]  /*68df0*/  STL.64 [R1+0x2d80], R8 ;  /* 0x002d800801007387 */ /* 0x000fe20000100a00 */
[C---:B0-----:R-:W-:Y:S01]  /*68e00*/  LOP3.LUT R0, R29.reuse, 0x7, RZ, 0xc0, !PT ;  /* 0x000000071d007812 */ /* 0x041fe200078ec0ff */
[----:B------:R-:W-:-:S04]  /*68e10*/  IMAD.SHL.U32 R28, R29, 0x2, RZ ;  /* 0x000000021d1c7824 */ /* 0x000fc800078e00ff */
[----:B------:R-:W-:Y:S02]  /*68e20*/  IMAD R0, R0, 0x90, RZ ;  /* 0x0000009000007824 */ /* 0x000fe400078e02ff */
[----:B------:R-:W-:-:S03]  /*68e30*/  IMAD.SHL.U32 R29, R29, 0x40, RZ ;  /* 0x000000401d1d7824 */ /* 0x000fc600078e00ff */
[----:B------:R-:W-:-:S04]  /*68e40*/  LOP3.LUT R0, R0, 0x10, R28, 0x78, !PT ;  /* 0x0000001000007812 */ /* 0x000fc800078e781c */
[----:B------:R-:W-:-:S04]  /*68e50*/  LOP3.LUT R0, R0, 0x400, R29, 0xf8, !PT ;  /* 0x0000040000007812 */ /* 0x000fc800078ef81d */
[----:B------:R-:W-:Y:S01]  /*68e60*/  LOP3.LUT R0, R0, 0x60, RZ, 0x3c, !PT ;  /* 0x0000006000007812 */ /* 0x000fe200078e3cff */
[----:B----4-:R-:W-:Y:S01]  /*68e70*/  HMMA.16816.F32.BF16 R24, R24, R4, R20 ;  /* 0x000000041818723c */ /* 0x010fe20000041814 */
[----:B------:R-:W3:Y:S04]  /*68e80*/  LDL.LU.64 R22, [R1+0x2f58] ;  /* 0x002f580001167983 */ /* 0x000ee80000300a00 */
[----:B------:R-:W3:-:S14]  /*68e90*/  LDL.LU.64 R20, [R1+0x2f50] ;  /* 0x002f500001147983 */ /* 0x000edc0000300a00 */
[----:B------:R-:W-:Y:S04]  /*68ea0*/  STL.64 [R1+0x3d0], R24 ;  /* 0x0003d01801007387 */ /* 0x000fe80000100a00 */
[----:B------:R-:W-:Y:S04]  /*68eb0*/  STL.64 [R1+0x3d8], R26 ;  /* 0x0003d81a01007387 */ /* 0x000fe80000100a00 */
[----:B------:R-:W0:Y:S04]  /*68ec0*/  LDSM.16.MT88.4 R24, [R0+UR5+0x11000] ;  /* 0x011000050018783b */ /* 0x000e280008004200 */
[----:B0-----:R-:W-:Y:S04]  /*68ed0*/  STL.64 [R1+0x2d60], R26 ;  /* 0x002d601a01007387 */ /* 0x001fe80000100a00 */
[----:B------:R0:W-:Y:S04]  /*68ee0*/  STL.64 [R1+0x2d58], R24 ;  /* 0x002d581801007387 */ /* 0x0001e80000100a00 */
[----:B0-----:R-:W3:Y:S04]  /*68ef0*/  LDL.LU R24, [R1+0x640] ;  /* 0x0006400001187983 */ /* 0x001ee80000300800 */
[----:B------:R-:W3:Y:S04]  /*68f00*/  LDL.LU R25, [R1+0x644] ;  /* 0x0006440001197983 */ /* 0x000ee80000300800 */
[----:B------:R-:W3:Y:S04]  /*68f10*/  LDL.LU R26, [R1+0x648] ;  /* 0x00064800011a7983 */ /* 0x000ee80000300800 */
[----:B------:R-:W3:Y:S01]  /*68f20*/  LDL.LU R27, [R1+0x64c] ;  /* 0x00064c00011b7983 */ /* 0x000ee20000300800 */
[----:B------:R-:W-:-:S02]  /*68f30*/  IMAD.MOV.U32 R8, RZ, RZ, R3 ;  /* 0x000000ffff087224 */ /* 0x000fc400078e0003 */
[----:B------:R-:W-:-:S07]  /*68f40*/  IMAD.MOV.U32 R9, RZ, RZ, R2 ;  /* 0x000000ffff097224 */ /* 0x000fce00078e0002 */
[C---:B---3--:R-:W-:Y:S08]  /*68f50*/  HMMA.16816.F32.BF16 R24, R20.reuse, R8, R24 ;  /* 0x000000081418723c */ /* 0x048ff00000041818 */
[C---:B--2---:R-:W-:Y:S11]  /*68f60*/  HMMA.16816.F32.BF16 R8, R20.reuse, R16, R12 ;  /* 0x000000101408723c */ /* 0x044ff6000004180c */
[----:B------:R0:W-:Y:S04]  /*68f70*/  STL.64 [R1+0x640], R24 ;  /* 0x0006401801007387 */ /* 0x0001e80000100a00 */
[----:B------:R-:W-:Y:S04]  /*68f80*/  STL.64 [R1+0x648], R26 ;  /* 0x0006481a01007387 */ /* 0x000fe80000100a00 */
[----:B------:R-:W-:Y:S04]  /*68f90*/  STL.64 [R1+0x630], R8 ;  /* 0x0006300801007387 */ /* 0x000fe80000100a00 */
[----:B------:R-:W-:Y:S04]  /*68fa0*/  STL.64 [R1+0x638], R10 ;  /* 0x0006380a01007387 */ /* 0x000fe80000100a00 */
[----:B0-----:R-:W2:Y:S04]  /*68fb0*/  LDL.LU.64 R24, [R1+0x140] ;  /* 0x0001400001187983 */ /* 0x001ea80000300a00 */
[----:B--2---:R0:W-:Y:S04]  /*68fc0*/  STL.64 [R1+0x2ee8], R24 ;  /* 0x002ee81801007387 */ /* 0x0041e80000100a00 */
[----:B0-----:R-:W2:Y:S04]  /*68fd0*/  LDL.LU R24, [R1+0x5e0] ;  /* 0x0005e00001187983 */ /* 0x001ea80000300800 */
[----:B------:R-:W2:Y:S04]  /*68fe0*/  LDL.LU R25, [R1+0x5e4] ;  /* 0x0005e40001197983 */ /* 0x000ea80000300800 */
[----:B------:R-:W3:Y:S04]  /*68ff0*/  LDL.LU R26, [R1+0x5e8] ;  /* 0x0005e800011a7983 */ /* 0x000ee80000300800 */
[----:B------:R-:W3:Y:S04]  /*69000*/  LDL.LU R27, [R1+0x5ec] ;  /* 0x0005ec00011b7983 */ /* 0x000ee80000300800 */
[----:B------:R-:W4:Y:S04]  /*69010*/  LDL.LU R12, [R1+0x620] ;  /* 0x00062000010c7983 */ /* 0x000f280000300800 */
[----:B------:R-:W4:Y:S04]  /*69020*/  LDL.LU R13, [R1+0x624] ;  /* 0x00062400010d7983 */ /* 0x000f280000300800 */
[----:B------:R-:W4:Y:S04]  /*69030*/  LDL.LU R14, [R1+0x628] ;  /* 0x00062800010e7983 */ /* 0x000f280000300800 */
[----:B------:R-:W4:Y:S04]  /*69040*/  LDL.LU R15, [R1+0x62c] ;  /* 0x00062c00010f7983 */ /* 0x000f280000300800 */
[----:B---3--:R-:W-:Y:S04]  /*69050*/  STL.64 [R1+0x2ef8], R26 ;  /* 0x002ef81a01007387 */ /* 0x008fe80000100a00 */
[----:B--2---:R0:W-:Y:S04]  /*69060*/  STL.64 [R1+0x2ef0], R24 ;  /* 0x002ef01801007387 */ /* 0x0041e80000100a00 */
[----:B0-----:R-:W2:Y:S04]  /*69070*/  LDL.LU.64 R24, [R1+0x160] ;  /* 0x0001600001187983 */ /* 0x001ea80000300a00 */
[----:B--2---:R0:W-:Y:S04]  /*69080*/  STL.64 [R1+0x2f10], R24 ;  /* 0x002f101801007387 */ /* 0x0041e80000100a00 */
[----:B0-----:R-:W2:Y:S04]  /*69090*/  LDL.LU.64 R24, [R1+0x170] ;  /* 0x0001700001187983 */ /* 0x001ea80000300a00 */
[----:B--2---:R0:W-:Y:S04]  /*690a0*/  STL.64 [R1+0x2f28], R24 ;  /* 0x002f281801007387 */ /* 0x0041e80000100a00 */
[----:B0-----:R-:W2:Y:S04]  /*690b0*/  LDL.LU.64 R24, [R1+0x180] ;  /* 0x0001800001187983 */ /* 0x001ea80000300a00 */
[----:B--2---:R0:W-:Y:S04]  /*690c0*/  STL.64 [R1+0x2f40], R24 ;  /* 0x002f401801007387 */ /* 0x0041e80000100a00 */
[----:B0-----:R-:W4:Y:S04]  /*690d0*/  LDL.LU.64 R24, [R1+0x190] ;  /* 0x0001900001187983 */ /* 0x001f280000300a00 */
        /* <DEDUP_REMOVED lines=9> */
[----:B------:R-:W3:Y:S01]  /*69170*/  LDL.LU R11, [R1+0x5fc] ;  /* 0x0005fc00010b7983 */ /* 0x000ee20000300800 */
[----:B----4-:R-:W-:Y:S03]  /*69180*/  HMMA.16816.F32.BF16 R12, R20, R24, R12 ;  /* 0x00000018140c723c */ /* 0x010fe6000004180c */
[----:B---3--:R-:W-:Y:S04]  /*69190*/  STL.64 [R1+0x2f20], R10 ;  /* 0x002f200a01007387 */ /* 0x008fe80000100a00 */
[----:B--2---:R0:W-:Y:S04]  /*691a0*/  STL.64 [R1+0x2f18], R8 ;  /* 0x002f180801007387 */ /* 0x0041e80000100a00 */
[----:B0-----:R-:W2:Y:S04]  /*691b0*/  LDL.LU R8, [R1+0x600] ;  /* 0x0006000001087983 */ /* 0x001ea80000300800 */
[----:B------:R-:W2:Y:S04]  /*691c0*/  LDL.LU R9, [R1+0x604] ;  /* 0x0006040001097983 */ /* 0x000ea80000300800 */
[----:B------:R-:W3:Y:S04]  /*691d0*/  LDL.LU R10, [R1+0x608] ;  /* 0x00060800010a7983 */ /* 0x000ee80000300800 */
[----:B------:R-:W3:Y:S01]  /*691e0*/  LDL.LU R11, [R1+0x60c] ;  /* 0x00060c00010b7983 */ /* 0x000ee20000300800 */
[----:B------:R-:W-:-:S02]  /*691f0*/  IMAD.MOV.U32 R6, RZ, RZ, R16 ;  /* 0x000000ffff067224 */ /* 0x000fc400078e0010 */
        /* <DEDUP_REMOVED lines=8> */
[----:B------:R-:W-:Y:S04]  /*69280*/  STL.64 [R1+0x2d78], R6 ;  /* 0x002d780601007387 */ /* 0x000fe80000100a00 */
[----:B------:R0:W-:Y:S04]  /*69290*/  STL.64 [R1+0x2d70], R4 ;  /* 0x002d700401007387 */ /* 0x0001e80000100a00 */
[----:B0-----:R-:W4:Y:S04]  /*692a0*/  LDL.LU R4, [R1+0x5d0] ;  /* 0x0005d00001047983 */ /* 0x001f280000300800 */
[----:B------:R-:W4:Y:S04]  /*692b0*/  LDL.LU R5, [R1+0x5d4] ;  /* 0x0005d40001057983 */ /* 0x000f280000300800 */
[----:B------:R-:W4:Y:S04]  /*692c0*/  LDL.LU R6, [R1+0x5d8] ;  /* 0x0005d80001067983 */ /* 0x000f280000300800 */
[----:B------:R-:W4:Y:S04]  /*692d0*/  LDL.LU R7, [R1+0x5dc] ;  /* 0x0005dc0001077983 */ /* 0x000f280000300800 */
[----:B------:R0:W-:Y:S04]  /*692e0*/  STL.64 [R1+0x620], R12 ;  /* 0x0006200c01007387 */ /* 0x0001e80000100a00 */
[----:B------:R1:W-:Y:S04]  /*692f0*/  STL.64 [R1+0x628], R14 ;  /* 0x0006280e01007387 */ /* 0x0003e80000100a00 */
[----:B0-----:R-:W2:Y:S01]  /*69300*/  LDL.LU.64 R12, [R1+0x2f48] ;  /* 0x002f4800010c7983 */ /* 0x001ea20000300a00 */
[----:B-1----:R-:W-:-:S02]  /*69310*/  IMAD.MOV.U32 R15, RZ, RZ, R24 ;  /* 0x000000ffff0f7224 */ /* 0x002fc400078e0018 */
[----:B------:R-:W-:Y:S02]  /*69320*/  IMAD.MOV.U32 R14, RZ, RZ, R25 ;  /* 0x000000ffff0e7224 */ /* 0x000fe400078e0019 */
[----:B------:R-:W2:Y:S04]  /*69330*/  LDL.LU.64 R24, [R1+0x2f40] ;  /* 0x002f400001187983 */ /* 0x000ea80000300a00 */
[----:B------:R-:W-:Y:S01]  /*69340*/  STL.64 [R1+0x2da0], R14 ;  /* 0x002da00e01007387 */ /* 0x000fe20000100a00 */
[----:B--2---:R-:W-:Y:S03]  /*69350*/  HMMA.16816.F32.BF16 R8, R20, R24, R8 ;  /* 0x000000181408723c */ /* 0x004fe60000041808 */
[----:B------:R0:W-:Y:S01]  /*69360*/  STL.64 [R1+0x2d98], R12 ;  /* 0x002d980c01007387 */ /* 0x0001e20000100a00 */
[----:B------:R-:W-:-:S02]  /*69370*/  IMAD.MOV.U32 R2, RZ, RZ, R24 ;  /* 0x000000ffff027224 */ /* 0x000fc400078e0018 */
[----:B------:R-:W-:Y:S01]  /*69380*/  IMAD.MOV.U32 R3, RZ, RZ, R25 ;  /* 0x000000ffff037224 */ /* 0x000fe200078e0019 */
[----:B0-----:R-:W2:-:S12]  /*69390*/  LDL.LU.64 R12, [R1+0x150] ;  /* 0x00015000010c7983 */ /* 0x001e980000300a00 */
        /* <DEDUP_REMOVED lines=24> */
[----:B0-----:R-:W3:Y:S04]  /*69520*/  LDL.LU.64 R10, [R1+0x2f08] ;  /* 0x002f0800010a7983 */ /* 0x001ee80000300a00 */
[----:B------:R-:W3:Y:S04]  /*69530*/  LDL.LU.64 R8, [R1+0x2f00] ;  /* 0x002f000001087983 */ /* 0x000ee80000300a00 */
        /* <DEDUP_REMOVED lines=8> */
[----:B0-----:R-:W4:Y:S01]  /*695c0*/  LDL.LU.64 R24, [R1+0x2ee8] ;  /* 0x002ee80001187983 */ /* 0x001f220000300a00 */
[----:B------:R-:W-:Y:S02]  /*695d0*/  IMAD.MOV.U32 R2, RZ, RZ, R13 ;  /* 0x000000ffff027224 */ /* 0x000fe400078e000d */
[----:B------:R-:W-:-:S03]  /*695e0*/  IMAD.MOV.U32 R28, RZ, RZ, R12 ;  /* 0x000000ffff1c7224 */ /* 0x000fc600078e000c */
[----:B------:R-:W-:Y:S04]  /*695f0*/  STL [R1+0x2cb8], R2 ;  /* 0x002cb80201007387 */ /* 0x000fe80000100800 */
[----:B------:R-:W-:Y:S01]  /*69600*/  STL [R1+0x2cb4], R28 ;  /* 0x002cb41c01007387 */ /* 0x000fe20000100800 */
[----:B----4-:R-:W-:Y:S01]  /*69610*/  HMMA.16816.F32.BF16 R4, R20, R24, R4 ;  /* 0x000000181404723c */ /* 0x010fe20000041804 */
[----:B------:R-:W-:Y:S02]  /*69620*/  IMAD.MOV.U32 R0, RZ, RZ, R25 ;  /* 0x000000ffff007224 */ /* 0x000fe400078e0019 */
[----:B------:R-:W-:-:S15]  /*69630*/  IMAD.MOV.U32 R3, RZ, RZ, R24 ;  /* 0x000000ffff037224 */ /* 0x000fde00078e0018 */
[----:B------:R-:W-:Y:S01]  /*69640*/  NOP ;  /* 0x0000000000007918 */ /* 0x000fe20000000000 */
[----:B------:R-:W-:Y:S04]  /*69650*/  STL.64 [R1+0x5d0], R4 ;  /* 0x0005d00401007387 */ /* 0x000fe80000100a00 */
[----:B------:R3:W-:Y:S02]  /*69660*/  STL.64 [R1+0x5d8], R6 ;  /* 0x0005d80601007387 */ /* 0x0007e40000100a00 */
[----:B---3--:R-:W-:Y:S02]  /*69670*/  HMMA.16816.F32.BF16 R4, R20, R16, R8 ;  /* 0x000000101404723c */ /* 0x008fe40000041808 */
[----:B------:R-:W-:Y:S04]  /*69680*/  STL [R1+0x2cc0], R0 ;  /* 0x002cc00001007387 */ /* 0x000fe80000100800 */
[----:B------:R-:W-:-:S13]  /*69690*/  STL [R1+0x2cbc], R3 ;  /* 0x002cbc0301007387 */ /* 0x000fda0000100800 */
[----:B------:R-:W-:Y:S04]  /*696a0*/  STL.64 [R1+0x5c0], R4 ;  /* 0x0005c00401007387 */ /* 0x000fe80000100a00 */
[----:B------:R-:W-:Y:S04]  /*696b0*/  STL.64 [R1+0x5c8], R6 ;  /* 0x0005c80601007387 */ /* 0x000fe80000100a00 */
[----:B------:R-:W2:Y:S04]  /*696c0*/  LDL.LU.64 R12, [R1+0xe0] ;  /* 0x0000e000010c7983 */ /* 0x000ea80000300a00 */
[----:B--2---:R0:W-:Y:S04]  /*696d0*/  STL.64 [R1+0x2e88], R12 ;  /* 0x002e880c01007387 */ /* 0x0041e80000100a00 */
[----:B0-----:R-:W2:Y:S04]  /*696e0*/  LDL.LU.64 R12, [R1+0xf0] ;  /* 0x0000f000010c7983 */ /* 0x001ea80000300a00 */
[----:B--2---:R0:W-:Y:S04]  /*696f0*/  STL.64 [R1+0x2ea0], R12 ;  /* 0x002ea00c01007387 */ /* 0x0041e80000100a00 */
[----:B------:R-:W2:Y:S04]  /*69700*/  LDL.LU R4, [R1+0x560] ;  /* 0x0005600001047983 */ /* 0x000ea80000300800 */
[----:B------:R-:W2:Y:S04]  /*69710*/  LDL.LU R5, [R1+0x564] ;  /* 0x0005640001057983 */ /* 0x000ea80000300800 */
[----:B------:R-:W3:Y:S04]  /*69720*/  LDL.LU R6, [R1+0x568] ;  /* 0x0005680001067983 */ /* 0x000ee80000300800 */
[----:B------:R-:W3:Y:S04]  /*69730*/  LDL.LU R7, [R1+0x56c] ;  /* 0x00056c0001077983 */ /* 0x000ee80000300800 */
[----:B0-----:R-:W4:Y:S04]  /*69740*/  LDL.LU.64 R12, [R1+0x100] ;  /* 0x00010000010c7983 */ /* 0x001f280000300a00 */
[----:B----4-:R0:W-:Y:S04]  /*69750*/  STL.64 [R1+0x2eb8], R12 ;  /* 0x002eb80c01007387 */ /* 0x0101e80000100a00 */
[----:B0-----:R-:W4:Y:S04]  /*69760*/  LDL.LU.64 R12, [R1+0x110] ;  /* 0x00011000010c7983 */ /* 0x001f280000300a00 */
[----:B----4-:R0:W-:Y:S04]  /*69770*/  STL.64 [R1+0x2ed0], R12 ;  /* 0x002ed00c01007387 */ /* 0x0101e80000100a00 */
[----:B0-----:R-:W4:Y:S04]  /*69780*/  LDL.LU.64 R12, [R1+0x120] ;  /* 0x00012000010c7983 */ /* 0x001f280000300a00 */
        /* <DEDUP_REMOVED lines=30> */
[----:B------:R-:W3:Y:S01]  /*69970*/  LDL.LU.64 R24, [R1+0xd0] ;  /* 0x0000d00001187983 */ /* 0x000ee20000300a00 */
[----:B------:R-:W-:-:S03]  /*69980*/  IMAD.MOV.U32 R29, RZ, RZ, R17 ;  /* 0x000000ffff1d7224 */ /* 0x000fc600078e0011 */
[----:B------:R-:W3:Y:S01]  /*69990*/  LDL.LU R8, [R1+0x550] ;  /* 0x0005500001087983 */ /* 0x000ee20000300800 */
[----:B------:R-:W-:-:S03]  /*699a0*/  IMAD.MOV.U32 R28, RZ, RZ, R16 ;  /* 0x000000ffff1c7224 */ /* 0x000fc600078e0010 */
[----:B------:R-:W3:Y:S04]  /*699b0*/  LDL.LU R9, [R1+0x554] ;  /* 0x0005540001097983 */ /* 0x000ee80000300800 */
[----:B------:R-:W3:Y:S04]  /*699c0*/  LDL.LU R10, [R1+0x558] ;  /* 0x00055800010a7983 */ /* 0x000ee80000300800 */
[----:B------:R-:W3:Y:S04]  /*699d0*/  LDL.LU R11, [R1+0x55c] ;  /* 0x00055c00010b7983 */ /* 0x000ee80000300800 */
[----:B------:R-:W3:Y:S04]  /*699e0*/  LDL.LU.64 R16, [R1+0xc0] ;  /* 0x0000c00001107983 */ /* 0x000ee80000300a00 */
        /* <DEDUP_REMOVED lines=53> */
[----:B------:R-:W-:-:S03]  /*69d40*/  IMAD.MOV.U32 R3, RZ, RZ, R12 ;  /* 0x000000ffff037224 */ /* 0x000fc600078e000c */
[----:B------:R-:W-:Y:S04]  /*69d50*/  STL [R1+0x2cf0], R0 ;  /* 0x002cf00001007387 */ /* 0x000fe80000100800 */
[----:B------:R-:W-:Y:S01]  /*69d60*/  STL [R1+0x2cec], R3 ;  /* 0x002cec0301007387 */ /* 0x000fe20000100800 */
[----:B---3--:R-:W-:Y:S02]  /*69d70*/  IMAD.MOV.U32 R29, RZ, RZ, R25 ;  /* 0x000000ffff1d7224 */ /* 0x008fe400078e0019 */
        /* <DEDUP_REMOVED lines=127> */
[----:B------:R-:W-:Y:S04]  /*6a570*/  STL.64 [R1+0x4e8], R6 ;  /* 0x0004e80601007387 */ /* 0x000fe80000100a00 */
[----:B------:R-:W2:Y:S04]  /*6a580*/  LDL.LU R12, [R1+0x480] ;  /* 0x00048000010c7983 */ /* 0x000ea80000300800 */
[----:B------:R-:W2:Y:S04]  /*6a590*/  LDL.LU R13, [R1+0x484] ;  /* 0x00048400010d7983 */ /* 0x000ea80000300800 */
[----:B------:R-:W3:Y:S04]  /*6a5a0*/  LDL.LU R14, [R1+0x488] ;  /* 0x00048800010e7983 */ /* 0x000ee80000300800 */
[----:B------:R-:W3:Y:S04]  /*6a5b0*/  LDL.LU R15, [R1+0x48c] ;  /* 0x00048c00010f7983 */ /* 0x000ee80000300800 */
[----:B0-----:R-:W4:Y:S04]  /*6a5c0*/  LDL.LU.64 R4, [R1+0x40] ;  /* 0x0000400001047983 */ /* 0x001f280000300a00 */
[----:B------:R-:W2:Y:S04]  /*6a5d0*/  LDL.LU R24, [R1+0x4c0] ;  /* 0x0004c00001187983 */ /* 0x000ea80000300800 */
[----:B------:R-:W2:Y:S04]  /*6a5e0*/  LDL.LU R25, [R1+0x4c4] ;  /* 0x0004c40001197983 */ /* 0x000ea80000300800 */
[----:B------:R-:W2:Y:S04]  /*6a5f0*/  LDL.LU R26, [R1+0x4c8] ;  /* 0x0004c800011a7983 */ /* 0x000ea80000300800 */
[----:B------:R-:W2:Y:S04]  /*6a600*/  LDL.LU R27, [R1+0x4cc] ;  /* 0x0004cc00011b7983 */ /* 0x000ea80000300800 */
[----:B--2---:R-:W-:Y:S04]  /*6a610*/  STL.64 [R1+0x2e00], R26 ;  /* 0x002e001a01007387 */ /* 0x004fe80000100a00 */
[----:B------:R0:W-:Y:S04]  /*6a620*/  STL.64 [R1+0x2df8], R24 ;  /* 0x002df81801007387 */ /* 0x0001e80000100a00 */
[----:B0-----:R-:W4:Y:S04]  /*6a630*/  LDL.LU R24, [R1+0x4d0] ;  /* 0x0004d00001187983 */ /* 0x001f280000300800 */
[----:B------:R-:W4:Y:S04]  /*6a640*/  LDL.LU R25, [R1+0x4d4] ;  /* 0x0004d40001197983 */ /* 0x000f280000300800 */
[----:B------:R-:W4:Y:S04]  /*6a650*/  LDL.LU R26, [R1+0x4d8] ;  /* 0x0004d800011a7983 */ /* 0x000f280000300800 */
[----:B------:R-:W4:Y:S04]  /*6a660*/  LDL.LU R27, [R1+0x4dc] ;  /* 0x0004dc00011b7983 */ /* 0x000f280000300800 */
[----:B------:R-:W2:Y:S04]  /*6a670*/  LDL.LU.64 R8, [R1+0x30] ;  /* 0x0000300001087983 */ /* 0x000ea80000300a00 */
        /* <DEDUP_REMOVED lines=8> */
[----:B0-----:R-:W2:Y:S01]  /*6a700*/  LDL.LU.64 R12, [R1+0x10] ;  /* 0x00001000010c7983 */ /* 0x001ea20000300a00 */
[----:B------:R-:W-:-:S02]  /*6a710*/  IMAD.MOV.U32 R28, RZ, RZ, R16 ;  /* 0x000000ffff1c7224 */ /* 0x000fc400078e0010 */
[----:B------:R-:W-:Y:S01]  /*6a720*/  IMAD.MOV.U32 R0, RZ, RZ, R17 ;  /* 0x000000ffff007224 */ /* 0x000fe200078e0011 */
[----:B--2---:R0:W-:Y:S04]  /*6a730*/  STL.64 [R1+0x2de0], R12 ;  /* 0x002de00c01007387 */ /* 0x0041e80000100a00 */
[----:B0-----:R-:W2:Y:S04]  /*6a740*/  LDL.LU.64 R12, [R1+0x20] ;  /* 0x00002000010c7983 */ /* 0x001ea80000300a00 */
[----:B------:R-:W3:Y:S01]  /*6a750*/  LDL.LU.64 R16, [R1] ;  /* 0x0000000001107983 */ /* 0x000ee20000300a00 */
[----:B----4-:R-:W-:Y:S03]  /*6a760*/  HMMA.16816.F32.BF16 R24, R20, R4, R24 ;  /* 0x000000041418723c */ /* 0x010fe60000041818 */
        /* <DEDUP_REMOVED lines=10> */
[----:B------:R-:W3:Y:S04]  /*6a810*/  LDL.LU R19, [R1+0x4bc] ;  /* 0x0004bc0001137983 */ /* 0x000ee80000300800 */
[----:B------:R-:W-:Y:S04]  /*6a820*/  STL [R1+0x2d38], R0 ;  /* 0x002d380001007387 */ /* 0x000fe80000100800 */
[----:B------:R-:W-:Y:S04]  /*6a830*/  STL [R1+0x2d34], R28 ;  /* 0x002d341c01007387 */ /* 0x000fe80000100800 */
[----:B------:R-:W-:Y:S04]  /*6a840*/  STL.64 [R1+0x4d0], R24 ;  /* 0x0004d01801007387 */ /* 0x000fe80000100a00 */
[----:B------:R0:W-:Y:S04]  /*6a850*/  STL.64 [R1+0x4d8], R26 ;  /* 0x0004d81a01007387 */ /* 0x0001e80000100a00 */
[----:B0-----:R-:W4:Y:S04]  /*6a860*/  LDL.LU.64 R26, [R1+0x2e00] ;  /* 0x002e0000011a7983 */ /* 0x001f280000300a00 */
[----:B------:R-:W4:Y:S01]  /*6a870*/  LDL.LU.64 R24, [R1+0x2df8] ;  /* 0x002df80001187983 */ /* 0x000f220000300a00 */
[----:B------:R-:W-:-:S02]  /*6a880*/  IMAD.MOV.U32 R3, RZ, RZ, R4 ;  /* 0x000000ffff037224 */ /* 0x000fc400078e0004 */
[----:B------:R-:W-:Y:S02]  /*6a890*/  IMAD.MOV.U32 R29, RZ, RZ, R5 ;  /* 0x000000ffff1d7224 */ /* 0x000fe400078e0005 */
[----:B------:R-:W-:-:S03]  /*6a8a0*/  IMAD.MOV.U32 R28, RZ, RZ, R8 ;  /* 0x000000ffff1c7224 */ /* 0x000fc600078e0008 */
[----:B------:R-:W-:Y:S04]  /*6a8b0*/  STL [R1+0x2d40], R29 ;  /* 0x002d401d01007387 */ /* 0x000fe80000100800 */
[----:B------:R0:W-:Y:S01]  /*6a8c0*/  STL [R1+0x2d3c], R3 ;  /* 0x002d3c0301007387 */ /* 0x0001e20000100800 */
[----:B------:R-:W-:Y:S02]  /*6a8d0*/  IMAD.MOV.U32 R2, RZ, RZ, R9 ;  /* 0x000000ffff027224 */ /* 0x000fe400078e0009 */
[----:B--2---:R-:W-:Y:S02]  /*6a8e0*/  IMAD.MOV.U32 R0, RZ, RZ, R13 ;  /* 0x000000ffff007224 */ /* 0x004fe400078e000d */
[----:B0-----:R-:W-:Y:S01]  /*6a8f0*/  IMAD.MOV.U32 R3, RZ, RZ, R12 ;  /* 0x000000ffff037224 */ /* 0x001fe200078e000c */
[C---:B---3--:R-:W-:Y:S08]  /*6a900*/  HMMA.16816.F32.BF16 R16, R20.reuse, R12, R16 ;  /* 0x0000000c1410723c */ /* 0x048ff00000041810 */
[----:B----4-:R-:W-:-:S15]  /*6a910*/  HMMA.16816.F32.BF16 R4, R20, R8, R24 ;  /* 0x000000081404723c */ /* 0x010fde0000041818 */
[----:B------:R-:W-:-:S04]  /*6a920*/  NOP ;  /* 0x0000000000007918 */ /* 0x000fc80000000000 */
[----:B------:R0:W-:Y:S04]  /*6a930*/  STL.64 [R1+0x4c0], R4 ;  /* 0x0004c00401007387 */ /* 0x0001e80000100a00 */
[----:B------:R1:W-:Y:S04]  /*6a940*/  STL.64 [R1+0x4c8], R6 ;  /* 0x0004c80601007387 */ /* 0x0003e80000100a00 */
[----:B------:R-:W2:Y:S04]  /*6a950*/  LDL.LU R8, [R1+0x470] ;  /* 0x0004700001087983 */ /* 0x000ea80000300800 */
[----:B------:R-:W2:Y:S04]  /*6a960*/  LDL.LU R9, [R1+0x474] ;  /* 0x0004740001097983 */ /* 0x000ea80000300800 */
[----:B------:R-:W2:Y:S04]  /*6a970*/  LDL.LU R10, [R1+0x478] ;  /* 0x00047800010a7983 */ /* 0x000ea80000300800 */
[----:B------:R-:W2:Y:S04]  /*6a980*/  LDL.LU R11, [R1+0x47c] ;  /* 0x00047c00010b7983 */ /* 0x000ea80000300800 */
[----:B0-----:R-:W3:Y:S04]  /*6a990*/  LDL.LU R4, [R1+0x460] ;  /* 0x0004600001047983 */ /* 0x001ee80000300800 */
[----:B------:R-:W3:Y:S04]  /*6a9a0*/  LDL.LU R5, [R1+0x464] ;  /* 0x0004640001057983 */ /* 0x000ee80000300800 */
[----:B-1----:R-:W3:Y:S04]  /*6a9b0*/  LDL.LU R6, [R1+0x468] ;  /* 0x0004680001067983 */ /* 0x002ee80000300800 */
[----:B------:R-:W3:Y:S04]  /*6a9c0*/  LDL.LU R7, [R1+0x46c] ;  /* 0x00046c0001077983 */ /* 0x000ee80000300800 */
[----:B------:R-:W4:Y:S04]  /*6a9d0*/  LDL.LU R24, [R1+0x3c0] ;  /* 0x0003c00001187983 */ /* 0x000f280000300800 */
[----:B------:R-:W4:Y:S04]  /*6a9e0*/  LDL.LU R25, [R1+0x3c4] ;  /* 0x0003c40001197983 */ /* 0x000f280000300800 */
[----:B------:R-:W4:Y:S04]  /*6a9f0*/  LDL.LU R26, [R1+0x3c8] ;  /* 0x0003c800011a7983 */ /* 0x000f280000300800 */
[----:B------:R-:W4:Y:S04]  /*6aa00*/  LDL.LU R27, [R1+0x3cc] ;  /* 0x0003cc00011b7983 */ /* 0x000f280000300800 */
[----:B------:R-:W-:Y:S04]  /*6aa10*/  STL [R1+0x2d48], R2 ;  /* 0x002d480201007387 */ /* 0x000fe80000100800 */
[----:B------:R-:W-:Y:S04]  /*6aa20*/  STL [R1+0x2d44], R28 ;  /* 0x002d441c01007387 */ /* 0x000fe80000100800 */
        /* <DEDUP_REMOVED lines=32> */
[----:B------:R0:W-:Y:S01]  /*6ac30*/  STL.64 [R1+0x2a48], R16 ;  /* 0x002a481001007387 */ /* 0x0001e20000100a00 */
[----:B--2---:R-:W-:Y:S01]  /*6ac40*/  HMMA.16816.F32.BF16 R8, R20, R12, R8 ;  /* 0x0000000c1408723c */ /* 0x004fe20000041808 */
[----:B0-----:R-:W-:-:S02]  /*6ac50*/  IMAD.MOV.U32 R16, RZ, RZ, R15 ;  /* 0x000000ffff107224 */ /* 0x001fc400078e000f */
[----:B------:R-:W-:Y:S01]  /*6ac60*/  IMAD.MOV.U32 R17, RZ, RZ, R14 ;  /* 0x000000ffff117224 */ /* 0x000fe200078e000e */
[----:B------:R-:W2:Y:S04]  /*6ac70*/  LDL.LU R15, [R1+0x2d94] ;  /* 0x002d9400010f7983 */ /* 0x000ea80000300800 */
[----:B------:R-:W2:Y:S04]  /*6ac80*/  LDL.LU R14, [R1+0x2d90] ;  /* 0x002d9000010e7983 */ /* 0x000ea80000300800 */
[----:B------:R0:W-:Y:S04]  /*6ac90*/  STL.64 [R1+0x2d50], R16 ;  /* 0x002d501001007387 */ /* 0x0001e80000100a00 */
[----:B0-----:R-:W3:Y:S04]  /*6aca0*/  LDL.LU R16, [R1+0x3b0] ;  /* 0x0003b00001107983 */ /* 0x001ee80000300800 */
[----:B------:R-:W3:Y:S04]  /*6acb0*/  LDL.LU R17, [R1+0x3b4] ;  /* 0x0003b40001117983 */ /* 0x000ee80000300800 */
[----:B------:R-:W3:Y:S04]  /*6acc0*/  LDL.LU R18, [R1+0x3b8] ;  /* 0x0003b80001127983 */ /* 0x000ee80000300800 */
[----:B------:R-:W3:Y:S04]  /*6acd0*/  LDL.LU R19, [R1+0x3bc] ;  /* 0x0003bc0001137983 */ /* 0x000ee80000300800 */
[----:B------:R-:W-:Y:S04]  /*6ace0*/  STL.64 [R1+0x470], R8 ;  /* 0x0004700801007387 */ /* 0x000fe80000100a00 */
[----:B------:R0:W-:Y:S04]  /*6acf0*/  STL.64 [R1+0x478], R10 ;  /* 0x0004780a01007387 */ /* 0x0001e80000100a00 */
[----:B0-----:R-:W3:Y:S04]  /*6ad00*/  LDL.LU.64 R10, [R1+0x2d88] ;  /* 0x002d8800010a7983 */ /* 0x001ee80000300a00 */
[----:B------:R-:W3:Y:S04]  /*6ad10*/  LDL.LU.64 R8, [R1+0x2d80] ;  /* 0x002d800001087983 */ /* 0x000ee80000300a00 */
[----:B--2---:R-:W-:Y:S04]  /*6ad20*/  STL.64 [R1+0x2a40], R14 ;  /* 0x002a400e01007387 */ /* 0x004fe80000100a00 */
[----:B------:R0:W-:Y:S04]  /*6ad30*/  STL.64 [R1+0x2a38], R12 ;  /* 0x002a380c01007387 */ /* 0x0001e80000100a00 */
[----:B0-----:R-:W2:Y:S04]  /*6ad40*/  LDL.LU R12, [R1+0x390] ;  /* 0x00039000010c7983 */ /* 0x001ea80000300800 */
[----:B------:R-:W2:Y:S04]  /*6ad50*/  LDL.LU R13, [R1+0x394] ;  /* 0x00039400010d7983 */ /* 0x000ea80000300800 */
[----:B------:R-:W2:Y:S04]  /*6ad60*/  LDL.LU R14, [R1+0x398] ;  /* 0x00039800010e7983 */ /* 0x000ea80000300800 */
[----:B------:R-:W2:Y:S01]  /*6ad70*/  LDL.LU R15, [R1+0x39c] ;  /* 0x00039c00010f7983 */ /* 0x000ea20000300800 */
[----:B---3--:R-:W-:-:S15]  /*6ad80*/  HMMA.16816.F32.BF16 R4, R20, R8, R4 ;  /* 0x000000081404723c */ /* 0x008fde0000041804 */
[----:B------:R-:W-:-:S04]  /*6ad90*/  NOP ;  /* 0x0000000000007918 */ /* 0x000fc80000000000 */
[----:B------:R-:W-:Y:S04]  /*6ada0*/  STL.64 [R1+0x460], R4 ;  /* 0x0004600401007387 */ /* 0x000fe80000100a00 */
[----:B------:R0:W-:Y:S04]  /*6adb0*/  STL.64 [R1+0x468], R6 ;  /* 0x0004680601007387 */ /* 0x0001e80000100a00 */
[----:B0-----:R-:W3:Y:S04]  /*6adc0*/  LDL.LU.64 R6, [R1+0x2d78] ;  /* 0x002d780001067983 */ /* 0x001ee80000300a00 */
[----:B------:R-:W4:Y:S04]  /*6add0*/  LDL.LU.64 R4, [R1+0x2d70] ;  /* 0x002d700001047983 */ /* 0x000f280000300a00 */
[----:B------:R-:W-:Y:S04]  /*6ade0*/  STL.64 [R1+0x2a30], R10 ;  /* 0x002a300a01007387 */ /* 0x000fe80000100a00 */
[----:B------:R3:W-:Y:S02]  /*6adf0*/  STL.64 [R1+0x2a28], R8 ;  /* 0x002a280801007387 */ /* 0x0007e40000100a00 */
[----:B---3--:R-:W-:-:S02]  /*6ae00*/  IMAD.MOV.U32 R8, RZ, RZ, R6 ;  /* 0x000000ffff087224 */ /* 0x008fc400078e0006 */
[----:B------:R-:W-:Y:S01]  /*6ae10*/  IMAD.MOV.U32 R9, RZ, RZ, R7 ;  /* 0x000000ffff097224 */ /* 0x000fe200078e0007 */
[----:B------:R-:W3:Y:S04]  /*6ae20*/  LDL.LU R6, [R1+0x2d6c] ;  /* 0x002d6c0001067983 */ /* 0x000ee80000300800 */
[----:B------:R-:W3:Y:S01]  /*6ae30*/  LDL.LU R7, [R1+0x2d68] ;  /* 0x002d680001077983 */ /* 0x000ee20000300800 */
[----:B----4-:R-:W-:Y:S03]  /*6ae40*/  HMMA.16816.F32.BF16 R20, R20, R4, R24 ;  /* 0x000000041414723c */ /* 0x010fe60000041818 */
[----:B------:R-:W4:Y:S04]  /*6ae50*/  LDL.LU.64 R26, [R1+0x2d60] ;  /* 0x002d6000011a7983 */ /* 0x000f280000300a00 */
[----:B------:R-:W4:-:S12]  /*6ae60*/  LDL.LU.64 R24, [R1+0x2d58] ;  /* 0x002d580001187983 */ /* 0x000f180000300a00 */
[----:B------:R0:W-:Y:S04]  /*6ae70*/  STL.64 [R1+0x3c0], R20 ;  /* 0x0003c01401007387 */ /* 0x0001e80000100a00 */
[----:B------:R1:W-:Y:S04]  /*6ae80*/  STL.64 [R1+0x3c8], R22 ;  /* 0x0003c81601007387 */ /* 0x0003e80000100a00 */
[----:B0-----:R-:W2:Y:S04]  /*6ae90*/  LDL.LU R20, [R1+0x3a0] ;  /* 0x0003a00001147983 */ /* 0x001ea80000300800 */
[----:B------:R-:W2:Y:S04]  /*6aea0*/  LDL.LU R21, [R1+0x3a4] ;  /* 0x0003a40001157983 */ /* 0x000ea80000300800 */
[----:B-1----:R-:W2:Y:S04]  /*6aeb0*/  LDL.LU R22, [R1+0x3a8] ;  /* 0x0003a80001167983 */ /* 0x002ea80000300800 */
[----:B------:R-:W2:Y:S04]  /*6aec0*/  LDL.LU R23, [R1+0x3ac] ;  /* 0x0003ac0001177983 */ /* 0x000ea80000300800 */
[----:B---3--:R-:W-:Y:S04]  /*6aed0*/  STL.64 [R1+0x2a60], R6 ;  /* 0x002a600601007387 */ /* 0x008fe80000100a00 */
[----:B------:R0:W-:Y:S04]  /*6aee0*/  STL.64 [R1+0x2a58], R4 ;  /* 0x002a580401007387 */ /* 0x0001e80000100a00 */
[----:B0-----:R-:W4:Y:S04]  /*6aef0*/  LDL.LU R4, [R1+0x1b0] ;  /* 0x0001b00001047983 */ /* 0x001f280000300800 */
[----:B------:R-:W4:Y:S02]  /*6af00*/  LDL.LU R5, [R1+0x1b4] ;  /* 0x0001b40001057983 */ /* 0x000f240000300800 */
[C---:B----4-:R-:W-:Y:S02]  /*6af10*/  HMMA.16816.F32.BF16 R4, R24.reuse, R4, R16 ;  /* 0x000000041804723c */ /* 0x050fe40000041810 */
[----:B------:R-:W3:Y:S06]  /*6af20*/  LDL.LU.64 R16, [R1+0x2d50] ;  /* 0x002d500001107983 */ /* 0x000eec0000300a00 */
[C---:B--2---:R-:W-:Y:S11]  /*6af30*/  HMMA.16816.F32.BF16 R8, R24.reuse, R8, R20 ;  /* 0x000000081808723c */ /* 0x044ff60000041814 */
[----:B------:R-:W-:Y:S04]  /*6af40*/  STL.64 [R1+0x3b0], R4 ;  /* 0x0003b00401007387 */ /* 0x000fe80000100a00 */
[----:B------:R3:W-:Y:S04]  /*6af50*/  STL.64 [R1+0x3b8], R6 ;  /* 0x0003b80601007387 */ /* 0x0007e80000100a00 */
[----:B------:R-:W-:Y:S04]  /*6af60*/  STL.64 [R1+0x3a0], R8 ;  /* 0x0003a00801007387 */ /* 0x000fe80000100a00 */
[----:B------:R-:W-:Y:S01]  /*6af70*/  STL.64 [R1+0x3a8], R10 ;  /* 0x0003a80a01007387 */ /* 0x000fe20000100a00 */
[----:B---3--:R-:W-:Y:S01]  /*6af80*/  HMMA.16816.F32.BF16 R4, R24, R16, R12 ;  /* 0x000000101804723c */ /* 0x008fe2000004180c */
[----:B------:R-:W-:-:S02]  /*6af90*/  IMAD.MOV.U32 R16, RZ, RZ, R3 ;  /* 0x000000ffff107224 */ /* 0x000fc400078e0003 */
[----:B------:R-:W-:Y:S01]  /*6afa0*/  IMAD.MOV.U32 R17, RZ, RZ, R2 ;  /* 0x000000ffff117224 */ /* 0x000fe200078e0002 */
[----:B------:R-:W2:-:S15]  /*6afb0*/  LDL.LU R3, [R1+0x2d4c] ;  /* 0x002d4c0001037983 */ /* 0x000e9e0000300800 */
[----:B------:R0:W-:Y:S04]  /*6afc0*/  STL.64 [R1+0x390], R4 ;  /* 0x0003900401007387 */ /* 0x0001e80000100a00 */
[----:B------:R1:W-:Y:S04]  /*6afd0*/  STL.64 [R1+0x398], R6 ;  /* 0x0003980601007387 */ /* 0x0003e80000100a00 */
[----:B------:R-:W3:Y:S04]  /*6afe0*/  LDL.LU R2, [R1+0x2d48] ;  /* 0x002d480001027983 */ /* 0x000ee80000300800 */
[----:B------:R4:W-:Y:S04]  /*6aff0*/  STL.64 [R1+0x2a68], R16 ;  /* 0x002a681001007387 */ /* 0x0009e80000100a00 */
[----:B0-----:R-:W2:Y:S04]  /*6b000*/  LDL.LU R4, [R1+0x200] ;  /* 0x0002000001047983 */ /* 0x001ea80000300800 */
[----:B------:R-:W2:Y:S04]  /*6b010*/  LDL.LU R5, [R1+0x204] ;  /* 0x0002040001057983 */ /* 0x000ea80000300800 */
[----:B-1----:R-:W2:Y:S04]  /*6b020*/  LDL.LU R6, [R1+0x208] ;  /* 0x0002080001067983 */ /* 0x002ea80000300800 */
[----:B------:R-:W2:Y:S01]  /*6b030*/  LDL.LU R7, [R1+0x20c] ;  /* 0x00020c0001077983 */ /* 0x000ea20000300800 */
[----:B----4-:R-:W-:-:S02]  /*6b040*/  IMAD.MOV.U32 R16, RZ, RZ, R28 ;  /* 0x000000ffff107224 */ /* 0x010fc400078e001c */
[----:B------:R-:W-:Y:S01]  /*6b050*/  IMAD.MOV.U32 R17, RZ, RZ, R29 ;  /* 0x000000ffff117224 */ /* 0x000fe200078e001d */
[----:B--2---:R-:W-:Y:S04]  /*6b060*/  STL.64 [R1+0x2a78], R6 ;  /* 0x002a780601007387 */ /* 0x004fe80000100a00 */
[----:B------:R0:W-:Y:S04]  /*6b070*/  STL.64 [R1+0x2a70], R4 ;  /* 0x002a700401007387 */ /* 0x0001e80000100a00 */
[----:B------:R-:W2:Y:S04]  /*6b080*/  LDL.LU R28, [R1+0x2d44] ;  /* 0x002d4400011c7983 */ /* 0x000ea80000300800 */
[----:B------:R-:W4:Y:S04]  /*6b090*/  LDL.LU R29, [R1+0x2d40] ;  /* 0x002d4000011d7983 */ /* 0x000f280000300800 */
        /* <DEDUP_REMOVED lines=17> */
[----:B---3--:R-:W-:Y:S01]  /*6b1b0*/  IMAD.MOV.U32 R17, RZ, RZ, R2 ;  /* 0x000000ffff117224 */ /* 0x008fe200078e0002 */
[----:B--2---:R-:W-:Y:S04]  /*6b1c0*/  STL.64 [R1+0x2aa8], R6 ;  /* 0x002aa80601007387 */ /* 0x004fe80000100a00 */
[----:B------:R-:W-:Y:S04]  /*6b1d0*/  STL.64 [R1+0x2aa0], R4 ;  /* 0x002aa00401007387 */ /* 0x000fe80000100a00 */
[----:B------:R-:W2:Y:S04]  /*6b1e0*/  LDL.LU R28, [R1+0x2d34] ;  /* 0x002d3400011c7983 */ /* 0x000ea80000300800 */
[----:B------:R-:W3:Y:S04]  /*6b1f0*/  LDL.LU R2, [R1+0x2d30] ;  /* 0x002d300001027983 */ /* 0x000ee80000300800 */
[----:B------:R0:W-:Y:S02]  /*6b200*/  STL.64 [R1+0x2ab0], R16 ;  /* 0x002ab01001007387 */ /* 0x0001e40000100a00 */
[----:B0-----:R-:W-:-:S02]  /*6b210*/  IMAD.MOV.U32 R16, RZ, RZ, R3 ;  /* 0x000000ffff107224 */ /* 0x001fc400078e0003 */
[----:B----4-:R-:W-:Y:S01]  /*6b220*/  IMAD.MOV.U32 R17, RZ, RZ, R29 ;  /* 0x000000ffff117224 */ /* 0x010fe200078e001d */
[----:B------:R-:W4:Y:S04]  /*6b230*/  LDL.LU R3, [R1+0x2d2c] ;  /* 0x002d2c0001037983 */ /* 0x000f280000300800 */
[----:B------:R-:W3:Y:S04]  /*6b240*/  LDL.LU R29, [R1+0x2d28] ;  /* 0x002d2800011d7983 */ /* 0x000ee80000300800 */
[----:B------:R0:W-:Y:S04]  /*6b250*/  STL.64 [R1+0x2ac8], R16 ;  /* 0x002ac81001007387 */ /* 0x0001e80000100a00 */
[----:B------:R-:W3:Y:S04]  /*6b260*/  LDL.LU R4, [R1+0x230] ;  /* 0x0002300001047983 */ /* 0x000ee80000300800 */
[----:B------:R-:W3:Y:S04]  /*6b270*/  LDL.LU R5, [R1+0x234] ;  /* 0x0002340001057983 */ /* 0x000ee80000300800 */
[----:B------:R-:W3:Y:S04]  /*6b280*/  LDL.LU R6, [R1+0x238] ;  /* 0x0002380001067983 */ /* 0x000ee80000300800 */
[----:B------:R-:W3:Y:S01]  /*6b290*/  LDL.LU R7, [R1+0x23c] ;  /* 0x00023c0001077983 */ /* 0x000ee20000300800 */
[----:B0-----:R-:W-:-:S02]  /*6b2a0*/  IMAD.MOV.U32 R17, RZ, RZ, R0 ;  /* 0x000000ffff117224 */ /* 0x001fc400078e0000 */
[----:B--2---:R-:W-:Y:S02]  /*6b2b0*/  IMAD.MOV.U32 R16, RZ, RZ, R28 ;  /* 0x000000ffff107224 */ /* 0x004fe400078e001c */
[----:B------:R-:W2:Y:S04]  /*6b2c0*/  LDL.LU R28, [R1+0x2d24] ;  /* 0x002d2400011c7983 */ /* 0x000ea80000300800 */
[----:B------:R-:W2:Y:S04]  /*6b2d0*/  LDL.LU R0, [R1+0x2d20] ;  /* 0x002d200001007983 */ /* 0x000ea80000300800 */
[----:B------:R-:W-:Y:S04]  /*6b2e0*/  STL.64 [R1+0x2ae0], R16 ;  /* 0x002ae01001007387 */ /* 0x000fe80000100a00 */
[----:B---3--:R-:W-:Y:S04]  /*6b2f0*/  STL.64 [R1+0x2ac0], R6 ;  /* 0x002ac00601007387 */ /* 0x008fe80000100a00 */
[----:B------:R0:W-:Y:S04]  /*6b300*/  STL.64 [R1+0x2ab8], R4 ;  /* 0x002ab80401007387 */ /* 0x0001e80000100a00 */
[----:B0-----:R-:W3:Y:S04]  /*6b310*/  LDL.LU R4, [R1+0x240] ;  /* 0x0002400001047983 */ /* 0x001ee80000300800 */
[----:B------:R-:W3:Y:S04]  /*6b320*/  LDL.LU R5, [R1+0x244] ;  /* 0x0002440001057983 */ /* 0x000ee80000300800 */
[----:B------:R-:W2:Y:S04]  /*6b330*/  LDL.LU R6, [R1+0x248] ;  /* 0x0002480001067983 */ /* 0x000ea80000300800 */
[----:B------:R-:W2:Y:S01]  /*6b340*/  LDL.LU R7, [R1+0x24c] ;  /* 0x00024c0001077983 */ /* 0x000ea20000300800 */
[----:B----4-:R-:W-:-:S02]  /*6b350*/  IMAD.MOV.U32 R16, RZ, RZ, R3 ;  /* 0x000000ffff107224 */ /* 0x010fc400078e0003 */
[----:B------:R-:W-:Y:S01]  /*6b360*/  IMAD.MOV.U32 R17, RZ, RZ, R2 ;  /* 0x000000ffff117224 */ /* 0x000fe200078e0002 */
[----:B------:R-:W4:Y:S04]  /*6b370*/  LDL.LU R3, [R1+0x2d1c] ;  /* 0x002d1c0001037983 */ /* 0x000f280000300800 */
[----:B------:R-:W4:Y:S04]  /*6b380*/  LDL.LU R2, [R1+0x2d18] ;  /* 0x002d180001027983 */ /* 0x000f280000300800 */
[----:B------:R-:W-:Y:S04]  /*6b390*/  STL.64 [R1+0x2af8], R16 ;  /* 0x002af81001007387 */ /* 0x000fe80000100a00 */
[----:B--2---:R-:W-:Y:S04]  /*6b3a0*/  STL.64 [R1+0x2ad8], R6 ;  /* 0x002ad80601007387 */ /* 0x004fe80000100a00 */
[----:B---3--:R0:W-:Y:S04]  /*6b3b0*/  STL.64 [R1+0x2ad0], R4 ;  /* 0x002ad00401007387 */ /* 0x0081e80000100a00 */
[----:B0-----:R-:W2:Y:S04]  /*6b3c0*/  LDL.LU R4, [R1+0x250] ;  /* 0x0002500001047983 */ /* 0x001ea80000300800 */
[----:B------:R-:W2:Y:S04]  /*6b3d0*/  LDL.LU R5, [R1+0x254] ;  /* 0x0002540001057983 */ /* 0x000ea80000300800 */
[----:B------:R-:W3:Y:S04]  /*6b3e0*/  LDL.LU R6, [R1+0x258] ;  /* 0x0002580001067983 */ /* 0x000ee80000300800 */
[----:B------:R-:W3:Y:S01]  /*6b3f0*/  LDL.LU R7, [R1+0x25c] ;  /* 0x00025c0001077983 */ /* 0x000ee20000300800 */
[----:B------:R-:W-:-:S02]  /*6b400*/  IMAD.MOV.U32 R16, RZ, RZ, R28 ;  /* 0x000000ffff107224 */ /* 0x000fc400078e001c */
[----:B------:R-:W-:Y:S01]  /*6b410*/  IMAD.MOV.U32 R17, RZ, RZ, R29 ;  /* 0x000000ffff117224 */ /* 0x000fe200078e001d */
[----:B------:R-:W2:Y:S04]  /*6b420*/  LDL.LU R28, [R1+0x2d14] ;  /* 0x002d1400011c7983 */ /* 0x000ea80000300800 */
[----:B------:R-:W4:Y:S04]  /*6b430*/  LDL.LU R29, [R1+0x2d10] ;  /* 0x002d1000011d7983 */ /* 0x000f280000300800 */
[----:B------:R-:W-:Y:S04]  /*6b440*/  STL.64 [R1+0x2b10], R16 ;  /* 0x002b101001007387 */ /* 0x000fe80000100a00 */
[----:B---3--:R-:W-:Y:S04]  /*6b450*/  STL.64 [R1+0x2af0], R6 ;  /* 0x002af00601007387 */ /* 0x008fe80000100a00 */
[----:B--2---:R0:W-:Y:S04]  /*6b460*/  STL.64 [R1+0x2ae8], R4 ;  /* 0x002ae80401007387 */ /* 0x0041e80000100a00 */
[----:B0-----:R-:W2:Y:S04]  /*6b470*/  LDL.LU R4, [R1+0x260] ;  /* 0x0002600001047983 */ /* 0x001ea80000300800 */
[----:B------:R-:W2:Y:S04]  /*6b480*/  LDL.LU R5, [R1+0x264] ;  /* 0x0002640001057983 */ /* 0x000ea80000300800 */
[----:B------:R-:W3:Y:S04]  /*6b490*/  LDL.LU R6, [R1+0x268] ;  /* 0x0002680001067983 */ /* 0x000ee80000300800 */
[----:B------:R-:W3:Y:S01]  /*6b4a0*/  LDL.LU R7, [R1+0x26c] ;  /* 0x00026c0001077983 */ /* 0x000ee20000300800 */
[----:B----4-:R-:W-:-:S02]  /*6b4b0*/  IMAD.MOV.U32 R16, RZ, RZ, R3 ;  /* 0x000000ffff107224 */ /* 0x010fc400078e0003 */
[----:B------:R-:W-:Y:S01]  /*6b4c0*/  IMAD.MOV.U32 R17, RZ, RZ, R0 ;  /* 0x000000ffff117224 */ /* 0x000fe200078e0000 */
[----:B------:R-:W4:Y:S04]  /*6b4d0*/  LDL.LU R3, [R1+0x2d0c] ;  /* 0x002d0c0001037983 */ /* 0x000f280000300800 */
        /* <DEDUP_REMOVED lines=10> */
[----:B------:R-:W2:Y:S04]  /*6b580*/  LDL.LU R28, [R1+0x2d04] ;  /* 0x002d0400011c7983 */ /* 0x000ea80000300800 */
[----:B------:R-:W2:Y:S04]  /*6b590*/  LDL.LU R2, [R1+0x2d00] ;  /* 0x002d000001027983 */ /* 0x000ea80000300800 */
[----:B------:R4:W-:Y:S02]  /*6b5a0*/  STL.64 [R1+0x2b40], R16 ;  /* 0x002b401001007387 */ /* 0x0009e40000100a00 */
        /* <DEDUP_REMOVED lines=121> */
[----:B---3--:R-:W-:Y:S04]  /*6bd40*/  STL.64 [R1+0x2c10], R6 ;  /* 0x002c100601007387 */ /* 0x008fe80000100a00 */
[----:B--2---:R0:W-:Y:S04]  /*6bd50*/  STL.64 [R1+0x2c08], R4 ;  /* 0x002c080401007387 */ /* 0x0041e80000100a00 */
[----:B0-----:R-:W2:Y:S04]  /*6bd60*/  LDL.LU R4, [R1+0x320] ;  /* 0x0003200001047983 */ /* 0x001ea80000300800 */
[----:B------:R-:W2:Y:S04]  /*6bd70*/  LDL.LU R5, [R1+0x324] ;  /* 0x0003240001057983 */ /* 0x000ea80000300800 */
[----:B------:R-:W3:Y:S04]  /*6bd80*/  LDL.LU R6, [R1+0x328] ;  /* 0x0003280001067983 */ /* 0x000ee80000300800 */
[----:B------:R-:W3:Y:S04]  /*6bd90*/  LDL.LU R7, [R1+0x32c] ;  /* 0x00032c0001077983 */ /* 0x000ee80000300800 */
[----:B------:R-:W4:Y:S01]  /*6bda0*/  LDL.LU R3, [R1+0x2c9c] ;  /* 0x002c9c0001037983 */ /* 0x000f220000300800 */
[----:B------:R-:W-:-:S02]  /*6bdb0*/  IMAD.MOV.U32 R21, RZ, RZ, R29 ;  /* 0x000000ffff157224 */ /* 0x000fc400078e001d */
[----:B------:R-:W-:Y:S02]  /*6bdc0*/  IMAD.MOV.U32 R8, RZ, RZ, R28 ;  /* 0x000000ffff087224 */ /* 0x000fe400078e001c */
[----:B------:R-:W-:Y:S01]  /*6bdd0*/  IMAD.MOV.U32 R9, RZ, RZ, R0 ;  /* 0x000000ffff097224 */ /* 0x000fe200078e0000 */
[----:B------:R-:W2:Y:S04]  /*6bde0*/  LDL.LU R29, [R1+0x2c98] ;  /* 0x002c9800011d7983 */ /* 0x000ea80000300800 */
[----:B------:R-:W-:Y:S04]  /*6bdf0*/  STL.64 [R1+0x2c70], R20 ;  /* 0x002c701401007387 */ /* 0x000fe80000100a00 */
[----:B------:R-:W2:Y:S04]  /*6be00*/  LDL.LU R28, [R1+0x2c94] ;  /* 0x002c9400011c7983 */ /* 0x000ea80000300800 */
[----:B------:R-:W2:Y:S04]  /*6be10*/  LDL.LU R0, [R1+0x2c90] ;  /* 0x002c900001007983 */ /* 0x000ea80000300800 */
[----:B------:R0:W-:Y:S01]  /*6be20*/  STL.64 [R1+0x2c80], R8 ;  /* 0x002c800801007387 */ /* 0x0001e20000100a00 */
[----:B------:R-:W-:-:S03]  /*6be30*/  IMAD.MOV.U32 R16, RZ, RZ, R2 ;  /* 0x000000ffff107224 */ /* 0x000fc600078e0002 */
[----:B------:R-:W2:Y:S01]  /*6be40*/  LDL.LU R2, [R1+0x2c8c] ;  /* 0x002c8c0001027983 */ /* 0x000ea20000300800 */
[----:B----4-:R-:W-:-:S03]  /*6be50*/  IMAD.MOV.U32 R17, RZ, RZ, R3 ;  /* 0x000000ffff117224 */ /* 0x010fc600078e0003 */
[----:B------:R-:W4:Y:S04]  /*6be60*/  LDL.LU R3, [R1+0x2c88] ;  /* 0x002c880001037983 */ /* 0x000f280000300800 */
        /* <DEDUP_REMOVED lines=26> */
[C---:B----4-:R-:W-:Y:S03]  /*6c010*/  HMMA.16816.F32.BF16 R16, R24.reuse, R16, R8 ;  /* 0x000000101810723c */ /* 0x050fe60000041808 */
        /* <DEDUP_REMOVED lines=10> */
[----:B------:R-:W4:Y:S04]  /*6c0c0*/  LDL.LU.64 R8, [R1+0x2c80] ;  /* 0x002c800001087983 */ /* 0x000f280000300a00 */
[----:B------:R0:W-:Y:S04]  /*6c0d0*/  STL.64 [R1+0x380], R16 ;  /* 0x0003801001007387 */ /* 0x0001e80000100a00 */
[----:B------:R1:W-:Y:S04]  /*6c0e0*/  STL.64 [R1+0x388], R18 ;  /* 0x0003881201007387 */ /* 0x0003e80000100a00 */
[----:B0-----:R-:W2:Y:S01]  /*6c0f0*/  LDL.LU.64 R16, [R1+0x2c78] ;  /* 0x002c780001107983 */ /* 0x001ea20000300a00 */
[----:B-1----:R-:W0:Y:S01]  /*6c100*/  S2R R18, SR_TID.X ;  /* 0x0000000000127919 */ /* 0x002e220000002100 */
[----:B----4-:R-:W-:Y:S02]  /*6c110*/  HMMA.16816.F32.BF16 R8, R24, R8, R20 ;  /* 0x000000081808723c */ /* 0x010fe40000041814 */
[----:B------:R-:W2:Y:S01]  /*6c120*/  LDL.LU.64 R20, [R1+0x2c70] ;  /* 0x002c700001147983 */ /* 0x000ea20000300a00 */
[C---:B0-----:R-:W-:Y:S01]  /*6c130*/  LOP3.LUT R19, R18.reuse, 0x7, RZ, 0xc0, !PT ;  /* 0x0000000712137812 */ /* 0x041fe200078ec0ff */
[----:B------:R-:W-:-:S04]  /*6c140*/  IMAD.SHL.U32 R23, R18, 0x2, RZ ;  /* 0x0000000212177824 */ /* 0x000fc800078e00ff */
[----:B------:R-:W-:-:S05]  /*6c150*/  IMAD R19, R19, 0x90, RZ ;  /* 0x0000009013137824 */ /* 0x000fca00078e02ff */
[----:B------:R-:W-:-:S06]  /*6c160*/  LOP3.LUT R19, R19, 0x10, R23, 0x78, !PT ;  /* 0x0000001013137812 */ /* 0x000fcc00078e7817 */
[----:B------:R0:W-:Y:S04]  /*6c170*/  STL.64 [R1+0x370], R8 ;  /* 0x0003700801007387 */ /* 0x0001e80000100a00 */
[----:B------:R1:W-:Y:S04]  /*6c180*/  STL.64 [R1+0x378], R10 ;  /* 0x0003780a01007387 */ /* 0x0003e80000100a00 */
[----:B0-----:R-:W4:Y:S04]  /*6c190*/  LDL.LU R8, [R1+0x1e0] ;  /* 0x0001e00001087983 */ /* 0x001f280000300800 */
[----:B------:R-:W4:Y:S04]  /*6c1a0*/  LDL.LU R9, [R1+0x1e4] ;  /* 0x0001e40001097983 */ /* 0x000f280000300800 */
[----:B-1----:R-:W4:Y:S04]  /*6c1b0*/  LDL.LU R10, [R1+0x1e8] ;  /* 0x0001e800010a7983 */ /* 0x002f280000300800 */
[----:B------:R-:W4:Y:S01]  /*6c1c0*/  LDL.LU R11, [R1+0x1ec] ;  /* 0x0001ec00010b7983 */ /* 0x000f220000300800 */
        /* <DEDUP_REMOVED lines=11> */
[----:B0-----:R-:W2:Y:S01]  /*6c280*/  LDL.LU.64 R20, [R1+0x2c40] ;  /* 0x002c400001147983 */ /* 0x001ea20000300a00 */
[----:B------:R-:W-:Y:S01]  /*6c290*/  IMAD.SHL.U32 R18, R18, 0x40, RZ ;  /* 0x0000004012127824 */ /* 0x000fe200078e00ff */
[----:B--2---:R-:W-:Y:S02]  /*6c2a0*/  HMMA.16816.F32.BF16 R20, R24, R20, R4 ;  /* 0x000000141814723c */ /* 0x004fe40000041804 */
[----:B------:R-:W2:Y:S04]  /*6c2b0*/  LDL.LU.64 R6, [R1+0x2c38] ;  /* 0x002c380001067983 */ /* 0x000ea80000300a00 */
[----:B------:R-:W2:Y:S01]  /*6c2c0*/  LDL.LU.64 R4, [R1+0x2c30] ;  /* 0x002c300001047983 */ /* 0x000ea20000300a00 */
[----:B------:R-:W-:-:S12]  /*6c2d0*/  LOP3.LUT R19, R19, 0x400, R18, 0xf8, !PT ;  /* 0x0000040013137812 */ /* 0x000fd800078ef812 */
[----:B------:R-:W-:Y:S04]  /*6c2e0*/  STL.64 [R1+0x340], R20 ;  /* 0x0003401401007387 */ /* 0x000fe80000100a00 */
[----:B------:R-:W-:Y:S04]  /*6c2f0*/  STL.64 [R1+0x348], R22 ;  /* 0x0003481601007387 */ /* 0x000fe80000100a00 */
[----:B------:R2:W-:Y:S02]  /*6c300*/  LDSM.16.MT88.4 R20, [R19+UR5+0x11800] ;  /* 0x011800051314783b */ /* 0x0005e40008004200 */
        /* <DEDUP_REMOVED lines=128> */
[----:B------:R-:W2:Y:S04]  /*6cb10*/  LDL.LU R16, [R1+0x1d0] ;  /* 0x0001d00001107983 */ /* 0x000ea80000300800 */
[----:B------:R-:W2:Y:S04]  /*6cb20*/  LDL.LU R17, [R1+0x1d4] ;  /* 0x0001d40001117983 */ /* 0x000ea80000300800 */
[----:B0-----:R-:W2:Y:S04]  /*6cb30*/  LDL.LU R18, [R1+0x1d8] ;  /* 0x0001d80001127983 */ /* 0x001ea80000300800 */
[----:B------:R-:W2:Y:S01]  /*6cb40*/  LDL.LU R19, [R1+0x1dc] ;  /* 0x0001dc0001137983 */ /* 0x000ea20000300800 */
[----:B----4-:R-:W-:-:S15]  /*6cb50*/  HMMA.16816.F32.BF16 R8, R24, R12, R8 ;  /* 0x0000000c1808723c */ /* 0x010fde0000041808 */
[----:B------:R-:W-:-:S04]  /*6cb60*/  NOP ;  /* 0x0000000000007918 */ /* 0x000fc80000000000 */
[----:B------:R-:W-:Y:S04]  /*6cb70*/  STL.64 [R1+0x1e0], R8 ;  /* 0x0001e00801007387 */ /* 0x000fe80000100a00 */
[----:B------:R0:W-:Y:S04]  /*6cb80*/  STL.64 [R1+0x1e8], R10 ;  /* 0x0001e80a01007387 */ /* 0x0001e80000100a00 */
[----:B0-----:R-:W4:Y:S04]  /*6cb90*/  LDL.LU.64 R10, [R1+0x2a30] ;  /* 0x002a3000010a7983 */ /* 0x001f280000300a00 */
[----:B------:R-:W2:Y:S04]  /*6cba0*/  LDL.LU.64 R8, [R1+0x2a28] ;  /* 0x002a280001087983 */ /* 0x000ea80000300a00 */
[----:B---3--:R0:W-:Y:S04]  /*6cbb0*/  STL.64 [R1+0x2a18], R14 ;  /* 0x002a180e01007387 */ /* 0x0081e80000100a00 */
[----:B------:R-:W3:Y:S01]  /*6cbc0*/  LDL.LU R12, [R1+0x1c0] ;  /* 0x0001c000010c7983 */ /* 0x000ee20000300800 */
[----:B------:R-:W-:-:S02]  /*6cbd0*/  IMAD.MOV.U32 R13, RZ, RZ, R3 ;  /* 0x000000ffff0d7224 */ /* 0x000fc400078e0003 */
[----:B0-----:R-:W-:Y:S02]  /*6cbe0*/  IMAD.MOV.U32 R14, RZ, RZ, R2 ;  /* 0x000000ffff0e7224 */ /* 0x001fe400078e0002 */
[----:B------:R-:W-:Y:S01]  /*6cbf0*/  IMAD.MOV.U32 R15, RZ, RZ, R0 ;  /* 0x000000ffff0f7224 */ /* 0x000fe200078e0000 */
[----:B--2---:R-:W-:-:S15]  /*6cc00*/  HMMA.16816.F32.BF16 R16, R24, R8, R16 ;  /* 0x000000081810723c */ /* 0x004fde0000041810 */
[----:B------:R-:W-:-:S04]  /*6cc10*/  NOP ;  /* 0x0000000000007918 */ /* 0x000fc80000000000 */
[----:B------:R0:W-:Y:S02]  /*6cc20*/  STL [R1+0x1d0], R16 ;  /* 0x0001d01001007387 */ /* 0x0001e40000100800 */
[----:B0-----:R-:W0:Y:S01]  /*6cc30*/  S2R R16, SR_TID.X ;  /* 0x0000000000107919 */ /* 0x001e220000002100 */
[----:B------:R-:W-:Y:S01]  /*6cc40*/  IMAD.MOV.U32 R3, RZ, RZ, R17 ;  /* 0x000000ffff037224 */ /* 0x000fe200078e0011 */
[----:B---3--:R-:W-:Y:S01]  /*6cc50*/  HMMA.16816.F32.BF16 R12, R24, R4, R12 ;  /* 0x00000004180c723c */ /* 0x008fe2000004180c */
[----:B------:R-:W-:Y:S02]  /*6cc60*/  IMAD.MOV.U32 R0, RZ, RZ, R19 ;  /* 0x000000ffff007224 */ /* 0x000fe400078e0013 */
[----:B------:R-:W-:Y:S01]  /*6cc70*/  IMAD.MOV.U32 R2, RZ, RZ, R18 ;  /* 0x000000ffff027224 */ /* 0x000fe200078e0012 */
[----:B----4-:R1:W-:Y:S04]  /*6cc80*/  STL.64 [R1+0x29b8], R10 ;  /* 0x0029b80a01007387 */ /* 0x0103e80000100a00 */
[----:B-1----:R-:W2:Y:S04]  /*6cc90*/  LDL R10, [R1+0x1b8] ;  /* 0x0001b800010a7983 */ /* 0x002ea80000100800 */
[----:B------:R-:W2:Y:S01]  /*6cca0*/  LDL R11, [R1+0x1bc] ;  /* 0x0001bc00010b7983 */ /* 0x000ea20000100800 */
[C---:B0-----:R-:W-:Y:S01]  /*6ccb0*/  LOP3.LUT R17, R16.reuse, 0x7, RZ, 0xc0, !PT ;  /* 0x0000000710117812 */ /* 0x041fe200078ec0ff */
[----:B------:R-:W-:-:S04]  /*6ccc0*/  IMAD.SHL.U32 R19, R16, 0x2, RZ ;  /* 0x0000000210137824 */ /* 0x000fc800078e00ff */
[----:B------:R-:W-:Y:S02]  /*6ccd0*/  IMAD R17, R17, 0x90, RZ ;  /* 0x0000009011117824 */ /* 0x000fe400078e02ff */
[----:B------:R-:W-:-:S03]  /*6cce0*/  IMAD.SHL.U32 R16, R16, 0x40, RZ ;  /* 0x0000004010107824 */ /* 0x000fc600078e00ff */
[----:B------:R-:W-:Y:S01]  /*6ccf0*/  LOP3.LUT R17, R17, 0x10, R19, 0x78, !PT ;  /* 0x0000001011117812 */ /* 0x000fe200078e7813 */
[----:B------:R-:W-:Y:S03]  /*6cd00*/  STL [R1+0x2230], R0 ;  /* 0x0022300001007387 */ /* 0x000fe60000100800 */
[----:B------:R-:W-:Y:S01]  /*6cd10*/  LOP3.LUT R17, R17, 0x400, R16, 0xf8, !PT ;  /* 0x0000040011117812 */ /* 0x000fe200078ef810 */
[----:B------:R-:W-:Y:S04]  /*6cd20*/  STL [R1+0x222c], R2 ;  /* 0x00222c0201007387 */ /* 0x000fe80000100800 */
[----:B------:R-:W-:Y:S01]  /*6cd30*/  STL [R1+0x2228], R3 ;  /* 0x0022280301007387 */ /* 0x000fe20000100800 */
[----:B------:R-:W-:-:S03]  /*6cd40*/  LOP3.LUT R17, R17, 0x20, RZ, 0x3c, !PT ;  /* 0x0000002011117812 */ /* 0x000fc600078e3cff */
[----:B------:R-:W-:Y:S04]  /*6cd50*/  STL.64 [R1+0x2a00], R6 ;  /* 0x002a000601007387 */ /* 0x000fe80000100a00 */
[----:B------:R-:W-:Y:S04]  /*6cd60*/  STL.64 [R1+0x1c0], R12 ;  /* 0x0001c00c01007387 */ /* 0x000fe80000100a00 */
[----:B------:R-:W-:Y:S04]  /*6cd70*/  STL.64 [R1+0x1c8], R14 ;  /* 0x0001c80e01007387 */ /* 0x000fe80000100a00 */
[----:B------:R-:W3:Y:S04]  /*6cd80*/  LDL.LU R16, [R1+0x990] ;  /* 0x0009900001107983 */ /* 0x000ee80000300800 */
[----:B------:R0:W1:Y:S04]  /*6cd90*/  LDSM.16.MT88.4 R24, [R17+UR5+0x11800] ;  /* 0x011800051118783b */ /* 0x0000680008004200 */
[----:B0-----:R-:W3:Y:S01]  /*6cda0*/  LDL.LU R17, [R1+0x994] ;  /* 0x0009940001117983 */ /* 0x001ee20000300800 */
[----:B------:R-:W-:-:S02]  /*6cdb0*/  IMAD.MOV.U32 R18, RZ, RZ, R28 ;  /* 0x000000ffff127224 */ /* 0x000fc400078e001c */
[----:B------:R-:W-:Y:S01]  /*6cdc0*/  IMAD.MOV.U32 R19, RZ, RZ, R29 ;  /* 0x000000ffff137224 */ /* 0x000fe200078e001d */
[----:B------:R-:W4:Y:S04]  /*6cdd0*/  LDL.LU R28, [R1+0x2a24] ;  /* 0x002a2400011c7983 */ /* 0x000f280000300800 */
[----:B------:R-:W2:Y:S04]  /*6cde0*/  LDL.LU R29, [R1+0x2a20] ;  /* 0x002a2000011d7983 */ /* 0x000ea80000300800 */
[----:B------:R0:W-:Y:S04]  /*6cdf0*/  STL.64 [R1+0x2a10], R18 ;  /* 0x002a101201007387 */ /* 0x0001e80000100a00 */
[----:B---3--:R-:W-:Y:S04]  /*6ce00*/  STL.64 [R1+0x2a08], R16 ;  /* 0x002a081001007387 */ /* 0x008fe80000100a00 */
[----:B0-----:R-:W3:Y:S04]  /*6ce10*/  LDL R18, [R1+0x1a8] ;  /* 0x0001a80001127983 */ /* 0x001ee80000100800 */
[----:B------:R-:W3:Y:S04]  /*6ce20*/  LDL R19, [R1+0x1ac] ;  /* 0x0001ac0001137983 */ /* 0x000ee80000100800 */
[----:B------:R-:W3:Y:S04]  /*6ce30*/  LDL.LU R12, [R1+0x9a0] ;  /* 0x0009a000010c7983 */ /* 0x000ee80000300800 */
[----:B------:R-:W3:Y:S04]  /*6ce40*/  LDL.LU R13, [R1+0x9a4] ;  /* 0x0009a400010d7983 */ /* 0x000ee80000300800 */
[----:B------:R-:W3:Y:S04]  /*6ce50*/  LDL.LU R14, [R1+0x9a8] ;  /* 0x0009a800010e7983 */ /* 0x000ee80000300800 */
[----:B------:R-:W3:Y:S04]  /*6ce60*/  LDL.LU R15, [R1+0x9ac] ;  /* 0x0009ac00010f7983 */ /* 0x000ee80000300800 */
[----:B------:R-:W3:Y:S04]  /*6ce70*/  LDL.64 R6, [R1+0x198] ;  /* 0x0001980001067983 */ /* 0x000ee80000100a00 */
[----:B-1----:R-:W-:Y:S04]  /*6ce80*/  STL.64 [R1+0x2830], R26 ;  /* 0x0028301a01007387 */ /* 0x002fe80000100a00 */
[----:B------:R0:W-:Y:S04]  /*6ce90*/  STL.64 [R1+0x2828], R24 ;  /* 0x0028281801007387 */ /* 0x0001e80000100a00 */
[----:B0-----:R-:W3:Y:S04]  /*6cea0*/  LDL.LU R24, [R1+0x9b0] ;  /* 0x0009b00001187983 */ /* 0x001ee80000300800 */
[----:B------:R-:W3:Y:S01]  /*6ceb0*/  LDL.LU R25, [R1+0x9b4] ;  /* 0x0009b40001197983 */ /* 0x000ee20000300800 */
[----:B--2---:R-:W-:-:S02]  /*6cec0*/  IMAD.MOV.U32 R26, RZ, RZ, R29 ;  /* 0x000000ffff1a7224 */ /* 0x004fc400078e001d */
[----:B----4-:R-:W-:-:S07]  /*6ced0*/  IMAD.MOV.U32 R27, RZ, RZ, R28 ;  /* 0x000000ffff1b7224 */ /* 0x010fce00078e001c */
[----:B---3--:R-:W-:-:S15]  /*6cee0*/  HMMA.16816.F32.BF16 R8, R20, R10, R24 ;  /* 0x0000000a1408723c */ /* 0x008fde0000041818 */
[----:B------:R-:W-:-:S04]  /*6cef0*/  NOP ;  /* 0x0000000000007918 */ /* 0x000fc80000000000 */
[----:B------:R0:W-:Y:S04]  /*6cf00*/  STL.64 [R1+0x9b0], R8 ;  /* 0x0009b00801007387 */ /* 0x0001e80000100a00 */
[----:B------:R1:W-:Y:S01]  /*6cf10*/  STL.64 [R1+0x9b8], R10 ;  /* 0x0009b80a01007387 */ /* 0x0003e20000100a00 */
[----:B------:R-:W-:Y:S02]  /*6cf20*/  IMAD.MOV.U32 R28, RZ, RZ, R8 ;  /* 0x000000ffff1c7224 */ /* 0x000fe400078e0008 */
[----:B------:R-:W-:Y:S01]  /*6cf30*/  IMAD.MOV.U32 R29, RZ, RZ, R9 ;  /* 0x000000ffff1d7224 */ /* 0x000fe200078e0009 */
[----:B0-----:R-:W2:Y:S04]  /*6cf40*/  LDL.LU R8, [R1+0x950] ;  /* 0x0009500001087983 */ /* 0x001ea80000300800 */
[----:B------:R-:W2:Y:S04]  /*6cf50*/  LDL.LU R9, [R1+0x954] ;  /* 0x0009540001097983 */ /* 0x000ea80000300800 */
[----:B-1----:R-:W3:Y:S04]  /*6cf60*/  LDL.LU R10, [R1+0x958] ;  /* 0x00095800010a7983 */ /* 0x002ee80000300800 */
[----:B------:R-:W3:Y:S04]  /*6cf70*/  LDL.LU R11, [R1+0x95c] ;  /* 0x00095c00010b7983 */ /* 0x000ee80000300800 */
[----:B------:R-:W4:Y:S04]  /*6cf80*/  LDL R26, [R1+0x178] ;  /* 0x00017800011a7983 */ /* 0x000f280000100800 */
[----:B------:R-:W4:Y:S04]  /*6cf90*/  LDL R27, [R1+0x17c] ;  /* 0x00017c00011b7983 */ /* 0x000f280000100800 */
[----:B----4-:R0:W-:Y:S04]  /*6cfa0*/  STL.64 [R1+0x29e8], R26 ;  /* 0x0029e81a01007387 */ /* 0x0101e80000100a00 */
[----:B0-----:R-:W4:Y:S04]  /*6cfb0*/  LDL.64 R26, [R1+0x188] ;  /* 0x00018800011a7983 */ /* 0x001f280000100a00 */
[----:B---3--:R0:W-:Y:S04]  /*6cfc0*/  STL.64 [R1+0x29c8], R10 ;  /* 0x0029c80a01007387 */ /* 0x0081e80000100a00 */
[----:B--2---:R1:W-:Y:S04]  /*6cfd0*/  STL.64 [R1+0x29c0], R8 ;  /* 0x0029c00801007387 */ /* 0x0043e80000100a00 */
[----:B0-----:R-:W2:Y:S01]  /*6cfe0*/  LDL.64 R10, [R1+0x168] ;  /* 0x00016800010a7983 */ /* 0x001ea20000100a00 */
[----:B------:R-:W-:Y:S03]  /*6cff0*/  HMMA.16816.F32.BF16 R16, R20, R18, R12 ;  /* 0x000000121410723c */ /* 0x000fe6000004180c */
[----:B--2---:R0:W-:Y:S04]  /*6d000*/  STL.64 [R1+0x29e0], R10 ;  /* 0x0029e00a01007387 */ /* 0x0041e80000100a00 */
[----:B-1----:R-:W2:Y:S04]  /*6d010*/  LDL.LU R8, [R1+0x970] ;  /* 0x0009700001087983 */ /* 0x002ea80000300800 */
[----:B------:R-:W2:Y:S04]  /*6d020*/  LDL.LU R9, [R1+0x974] ;  /* 0x0009740001097983 */ /* 0x000ea80000300800 */
[----:B0-----:R-:W3:Y:S04]  /*6d030*/  LDL.LU R10, [R1+0x978] ;  /* 0x00097800010a7983 */ /* 0x001ee80000300800 */
[----:B------:R-:W3:Y:S01]  /*6d040*/  LDL.LU R11, [R1+0x97c] ;  /* 0x00097c00010b7983 */ /* 0x000ee20000300800 */
[----:B------:R-:W-:-:S02]  /*6d050*/  IMAD.MOV.U32 R13, RZ, RZ, R18 ;  /* 0x000000ffff0d7224 */ /* 0x000fc400078e0012 */
[----:B------:R-:W-:Y:S01]  /*6d060*/  IMAD.MOV.U32 R12, RZ, RZ, R16 ;  /* 0x000000ffff0c7224 */ /* 0x000fe200078e0010 */
[----:B---3--:R-:W-:Y:S04]  /*6d070*/  STL.64 [R1+0x29f8], R10 ;  /* 0x0029f80a01007387 */ /* 0x008fe80000100a00 */
[----:B--2---:R0:W-:Y:S04]  /*6d080*/  STL.64 [R1+0x29f0], R8 ;  /* 0x0029f00801007387 */ /* 0x0041e80000100a00 */
[----:B0-----:R-:W4:Y:S04]  /*6d090*/  LDL.LU R8, [R1+0x980] ;  /* 0x0009800001087983 */ /* 0x001f280000300800 */
[----:B------:R-:W4:Y:S04]  /*6d0a0*/  LDL.LU R9, [R1+0x984] ;  /* 0x0009840001097983 */ /* 0x000f280000300800 */
[----:B------:R-:W4:Y:S04]  /*6d0b0*/  LDL.LU R10, [R1+0x988] ;  /* 0x00098800010a7983 */ /* 0x000f280000300800 */
[----:B------:R-:W4:Y:S04]  /*6d0c0*/  LDL.LU R11, [R1+0x98c] ;  /* 0x00098c00010b7983 */ /* 0x000f280000300800 */
[----:B------:R-:W-:Y:S04]  /*6d0d0*/  STL [R1+0x1fe0], R28 ;  /* 0x001fe01c01007387 */ /* 0x000fe80000100800 */
[----:B------:R-:W-:Y:S04]  /*6d0e0*/  STL [R1+0x1fdc], R29 ;  /* 0x001fdc1d01007387 */ /* 0x000fe80000100800 */
[----:B------:R-:W2:Y:S04]  /*6d0f0*/  LDL.LU.64 R14, [R1+0x2a18] ;  /* 0x002a1800010e7983 */ /* 0x000ea80000300a00 */
[----:B------:R-:W-:Y:S04]  /*6d100*/  STL.64 [R1+0x9a0], R16 ;  /* 0x0009a01001007387 */ /* 0x000fe80000100a00 */
[----:B------:R0:W-:Y:S04]  /*6d110*/  STL.64 [R1+0x9a8], R18 ;  /* 0x0009a81201007387 */ /* 0x0001e80000100a00 */
[----:B0-----:R-:W3:Y:S04]  /*6d120*/  LDL.LU.64 R18, [R1+0x2a10] ;  /* 0x002a100001127983 */ /* 0x001ee80000300a00 */
[----:B------:R-:W3:Y:S04]  /*6d130*/  LDL.LU.64 R16, [R1+0x2a08] ;  /* 0x002a080001107983 */ /* 0x000ee80000300a00 */
[----:B------:R0:W-:Y:S04]  /*6d140*/  STL [R1+0x1fe8], R12 ;  /* 0x001fe80c01007387 */ /* 0x0001e80000100800 */
[----:B------:R1:W-:Y:S01]  /*6d150*/  STL [R1+0x1fe4], R13 ;  /* 0x001fe40d01007387 */ /* 0x0003e20000100800 */
[----:B0-----:R-:W-:-:S02]  /*6d160*/  IMAD.MOV.U32 R12, RZ, RZ, R7 ;  /* 0x000000ffff0c7224 */ /* 0x001fc400078e0007 */
[----:B-1----:R-:W-:Y:S01]  /*6d170*/  IMAD.MOV.U32 R13, RZ, RZ, R6 ;  /* 0x000000ffff0d7224 */ /* 0x002fe200078e0006 */
[----:B---3--:R-:W-:Y:S01]  /*6d180*/  HMMA.16816.F32.BF16 R16, R20, R6, R16 ;  /* 0x000000061410723c */ /* 0x008fe20000041810 */
[----:B------:R-:W3:-:S15]  /*6d190*/  LDL.LU.64 R6, [R1+0x2a00] ;  /* 0x002a000001067983 */ /* 0x000ede0000300a00 */
[----:B------:R-:W-:-:S03]  /*6d1a0*/  NOP ;  /* 0x0000000000007918 */ /* 0x000fc60000000000 */
[----:B------:R0:W-:Y:S04]  /*6d1b0*/  STL.64 [R1+0x990], R16 ;  /* 0x0009901001007387 */ /* 0x0001e80000100a00 */
[----:B------:R1:W-:Y:S01]  /*6d1c0*/  STL.64 [R1+0x998], R18 ;  /* 0x0009981201007387 */ /* 0x0003e20000100a00 */
[----:B------:R-:W-:Y:S02]  /*6d1d0*/  IMAD.MOV.U32 R4, RZ, RZ, R16 ;  /* 0x000000ffff047224 */ /* 0x000fe400078e0010 */
[----:B------:R-:W-:Y:S01]  /*6d1e0*/  IMAD.MOV.U32 R5, RZ, RZ, R18 ;  /* 0x000000ffff057224 */ /* 0x000fe200078e0012 */
[----:B0-----:R-:W2:Y:S04]  /*6d1f0*/  LDL.LU R16, [R1+0x940] ;  /* 0x0009400001107983 */ /* 0x001ea80000300800 */
[----:B------:R-:W2:Y:S04]  /*6d200*/  LDL.LU R17, [R1+0x944] ;  /* 0x0009440001117983 */ /* 0x000ea80000300800 */
[----:B-1----:R-:W2:Y:S04]  /*6d210*/  LDL.LU R18, [R1+0x948] ;  /* 0x0009480001127983 */ /* 0x002ea80000300800 */
[----:B------:R-:W2:Y:S01]  /*6d220*/  LDL.LU R19, [R1+0x94c] ;  /* 0x00094c0001137983 */ /* 0x000ea20000300800 */
[----:B----4-:R-:W-:Y:S01]  /*6d230*/  HMMA.16816.F32.BF16 R8, R20, R26, R8 ;  /* 0x0000001a1408723c */ /* 0x010fe20000041808 */
[----:B------:R-:W-:-:S02]  /*6d240*/  IMAD.MOV.U32 R2, RZ, RZ, R26 ;  /* 0x000000ffff027224 */ /* 0x000fc400078e001a */
[----:B------:R-:W-:Y:S01]  /*6d250*/  IMAD.MOV.U32 R0, RZ, RZ, R27 ;  /* 0x000000ffff007224 */ /* 0x000fe200078e001b */
[----:B--2---:R-:W-:Y:S04]  /*6d260*/  STL.64 [R1+0x29d8], R18 ;  /* 0x0029d81201007387 */ /* 0x004fe80000100a00 */
[----:B------:R0:W-:Y:S04]  /*6d270*/  STL.64 [R1+0x29d0], R16 ;  /* 0x0029d01001007387 */ /* 0x0001e80000100a00 */
[----:B0-----:R-:W2:Y:S04]  /*6d280*/  LDL.LU R16, [R1+0x960] ;  /* 0x0009600001107983 */ /* 0x001ea80000300800 */
[----:B------:R-:W2:Y:S04]  /*6d290*/  LDL.LU R17, [R1+0x964] ;  /* 0x0009640001117983 */ /* 0x000ea80000300800 */
[----:B------:R-:W2:Y:S04]  /*6d2a0*/  LDL.LU R18, [R1+0x968] ;  /* 0x0009680001127983 */ /* 0x000ea80000300800 */
[----:B------:R-:W2:Y:S04]  /*6d2b0*/  LDL.LU R19, [R1+0x96c] ;  /* 0x00096c0001137983 */ /* 0x000ea80000300800 */
[----:B------:R0:W-:Y:S04]  /*6d2c0*/  STL.64 [R1+0x2870], R14 ;  /* 0x0028700e01007387 */ /* 0x0001e80000100a00 */
[----:B------:R-:W-:Y:S04]  /*6d2d0*/  STL.64 [R1+0x2868], R12 ;  /* 0x0028680c01007387 */ /* 0x000fe80000100a00 */
[----:B0-----:R-:W4:Y:S04]  /*6d2e0*/  LDL.64 R14, [R1+0x158] ;  /* 0x00015800010e7983 */ /* 0x001f280000100a00 */
[----:B------:R-:W-:Y:S04]  /*6d2f0*/  STL [R1+0x1ff0], R4 ;  /* 0x001ff00401007387 */ /* 0x000fe80000100800 */
[----:B------:R-:W-:Y:S04]  /*6d300*/  STL [R1+0x1fec], R5 ;  /* 0x001fec0501007387 */ /* 0x000fe80000100800 */
[----:B------:R-:W-:Y:S04]  /*6d310*/  STL.64 [R1+0x980], R8 ;  /* 0x0009800801007387 */ /* 0x000fe80000100a00 */
[----:B------:R0:W-:Y:S04]  /*6d320*/  STL.64 [R1+0x988], R10 ;  /* 0x0009880a01007387 */ /* 0x0001e80000100a00 */
[----:B0-----:R-:W2:Y:S04]  /*6d330*/  LDL.LU.64 R10, [R1+0x29f8] ;  /* 0x0029f800010a7983 */ /* 0x001ea80000300a00 */
[----:B------:R-:W2:Y:S04]  /*6d340*/  LDL.LU.64 R8, [R1+0x29f0] ;  /* 0x0029f00001087983 */ /* 0x000ea80000300a00 */
[----:B------:R-:W2:Y:S02]  /*6d350*/  LDL.LU.64 R26, [R1+0x29e8] ;  /* 0x0029e800011a7983 */ /* 0x000ea40000300a00 */
[----:B--2---:R-:W-:Y:S02]  /*6d360*/  HMMA.16816.F32.BF16 R24, R20, R26, R8 ;  /* 0x0000001a1418723c */ /* 0x004fe40000041808 */
[----:B------:R-:W2:-:S15]  /*6d370*/  LDL.LU.64 R10, [R1+0x29e0] ;  /* 0x0029e000010a7983 */ /* 0x000e9e0000300a00 */
[----:B------:R-:W-:Y:S02]  /*6d380*/  NOP ;  /* 0x0000000000007918 */ /* 0x000fe40000000000 */
[----:B------:R-:W-:Y:S04]  /*6d390*/  STL.64 [R1+0x970], R24 ;  /* 0x0009701801007387 */ /* 0x000fe80000100a00 */
[----:B------:R0:W-:Y:S04]  /*6d3a0*/  STL.64 [R1+0x978], R26 ;  /* 0x0009781a01007387 */ /* 0x0001e80000100a00 */
[----:B0-----:R-:W3:Y:S01]  /*6d3b0*/  LDL.64 R26, [R1+0x138] ;  /* 0x00013800011a7983 */ /* 0x001ee20000100a00 */
[----:B--2---:R-:W-:Y:S01]  /*6d3c0*/  HMMA.16816.F32.BF16 R16, R20, R10, R16 ;  /* 0x0000000a1410723c */ /* 0x004fe20000041810 */
[----:B------:R-:W-:-:S02]  /*6d3d0*/  IMAD.MOV.U32 R4, RZ, RZ, R10 ;  /* 0x000000ffff047224 */ /* 0x000fc400078e000a */
[----:B------:R-:W-:Y:S01]  /*6d3e0*/  IMAD.MOV.U32 R3, RZ, RZ, R11 ;  /* 0x000000ffff037224 */ /* 0x000fe200078e000b */
[----:B---3--:R0:W-:Y:S04]  /*6d3f0*/  STL.64 [R1+0x29a8], R26 ;  /* 0x0029a81a01007387 */ /* 0x0081e80000100a00 */
[----:B0-----:R-:W2:Y:S11]  /*6d400*/  LDL.64 R26, [R1+0x148] ;  /* 0x00014800011a7983 */ /* 0x001eb60000100a00 */
[----:B------:R-:W-:Y:S04]  /*6d410*/  STL.64 [R1+0x960], R16 ;  /* 0x0009601001007387 */ /* 0x000fe80000100a00 */
[----:B------:R0:W-:Y:S04]  /*6d420*/  STL.64 [R1+0x968], R18 ;  /* 0x0009681201007387 */ /* 0x0001e80000100a00 */
[----:B0-----:R-:W2:Y:S04]  /*6d430*/  LDL.LU.64 R18, [R1+0x29d8] ;  /* 0x0029d80001127983 */ /* 0x001ea80000300a00 */
[----:B------:R-:W2:Y:S04]  /*6d440*/  LDL.LU.64 R16, [R1+0x29d0] ;  /* 0x0029d00001107983 */ /* 0x000ea80000300a00 */
[----:B------:R-:W3:Y:S04]  /*6d450*/  LDL.LU.64 R10, [R1+0x29c8] ;  /* 0x0029c800010a7983 */ /* 0x000ee80000300a00 */
[----:B------:R-:W3:Y:S04]  /*6d460*/  LDL.LU.64 R8, [R1+0x29c0] ;  /* 0x0029c00001087983 */ /* 0x000ee80000300a00 */
[----:B------:R-:W-:Y:S04]  /*6d470*/  STL [R1+0x2754], R3 ;  /* 0x0027540301007387 */ /* 0x000fe80000100800 */
[----:B------:R-:W-:Y:S01]  /*6d480*/  STL [R1+0x2750], R4 ;  /* 0x0027500401007387 */ /* 0x000fe20000100800 */
[----:B----4-:R-:W-:Y:S01]  /*6d490*/  IMAD.MOV.U32 R5, RZ, RZ, R15 ;  /* 0x000000ffff057224 */ /* 0x010fe200078e000f */
[----:B---3--:R-:W-:-:S15]  /*6d4a0*/  HMMA.16816.F32.BF16 R8, R20, R14, R8 ;  /* 0x0000000e1408723c */ /* 0x008fde0000041808 */
[----:B------:R-:W-:-:S04]  /*6d4b0*/  NOP ;  /* 0x0000000000007918 */ /* 0x000fc80000000000 */
[----:B------:R0:W-:Y:S04]  /*6d4c0*/  STL.64 [R1+0x950], R8 ;  /* 0x0009500801007387 */ /* 0x0001e80000100a00 */
[----:B------:R1:W-:Y:S01]  /*6d4d0*/  STL.64 [R1+0x958], R10 ;  /* 0x0009580a01007387 */ /* 0x0003e20000100a00 */
[----:B0-----:R-:W-:-:S03]  /*6d4e0*/  IMAD.MOV.U32 R8, RZ, RZ, R14 ;  /* 0x000000ffff087224 */ /* 0x001fc600078e000e */
[----:B-1----:R-:W3:Y:S04]  /*6d4f0*/  LDL.LU.64 R10, [R1+0x29b8] ;  /* 0x0029b800010a7983 */ /* 0x002ee80000300a00 */
[----:B------:R-:W4:Y:S04]  /*6d500*/  LDL.64 R14, [R1+0x108] ;  /* 0x00010800010e7983 */ /* 0x000f280000100a00 */
[----:B----4-:R0:W-:Y:S04]  /*6d510*/  STL.64 [R1+0x2980], R14 ;  /* 0x0029800e01007387 */ /* 0x0101e80000100a00 */
[----:B0-----:R-:W4:Y:S01]  /*6d520*/  LDL.64 R14, [R1+0x118] ;  /* 0x00011800010e7983 */ /* 0x001f220000100a00 */
[----:B--2---:R-:W-:Y:S03]  /*6d530*/  HMMA.16816.F32.BF16 R16, R20, R26, R16 ;  /* 0x0000001a1410723c */ /* 0x004fe60000041810 */
[----:B----4-:R0:W-:Y:S04]  /*6d540*/  STL.64 [R1+0x2990], R14 ;  /* 0x0029900e01007387 */ /* 0x0101e80000100a00 */
[----:B0-----:R-:W2:Y:S01]  /*6d550*/  LDL.64 R14, [R1+0x128] ;  /* 0x00012800010e7983 */ /* 0x001ea20000100a00 */
[----:B------:R-:W-:-:S03]  /*6d560*/  IMAD.MOV.U32 R9, RZ, RZ, R27 ;  /* 0x000000ffff097224 */ /* 0x000fc600078e001b */
[----:B--2---:R0:W-:Y:S04]  /*6d570*/  STL.64 [R1+0x29a0], R14 ;  /* 0x0029a00e01007387 */ /* 0x0041e80000100a00 */
[----:B------:R-:W2:Y:S04]  /*6d580*/  LDL.LU R12, [R1+0x930] ;  /* 0x00093000010c7983 */ /* 0x000ea80000300800 */
[----:B------:R-:W2:Y:S04]  /*6d590*/  LDL.LU R13, [R1+0x934] ;  /* 0x00093400010d7983 */ /* 0x000ea80000300800 */
[----:B0-----:R-:W2:Y:S04]  /*6d5a0*/  LDL.LU R14, [R1+0x938] ;  /* 0x00093800010e7983 */ /* 0x001ea80000300800 */
[----:B------:R-:W2:Y:S04]  /*6d5b0*/  LDL.LU R15, [R1+0x93c] ;  /* 0x00093c00010f7983 */ /* 0x000ea80000300800 */
[----:B------:R0:W-:Y:S04]  /*6d5c0*/  STL [R1+0x275c], R5 ;  /* 0x00275c0501007387 */ /* 0x0001e80000100800 */
[----:B------:R1:W-:Y:S04]  /*6d5d0*/  STL.64 [R1+0x2998], R6 ;  /* 0x0029980601007387 */ /* 0x0003e80000100a00 */
[----:B------:R-:W4:Y:S04]  /*6d5e0*/  LDL.LU R4, [R1+0x920] ;  /* 0x0009200001047983 */ /* 0x000f280000300800 */
[----:B0-----:R-:W4:Y:S04]  /*6d5f0*/  LDL.LU R5, [R1+0x924] ;  /* 0x0009240001057983 */ /* 0x001f280000300800 */
[----:B-1----:R-:W4:Y:S04]  /*6d600*/  LDL.LU R6, [R1+0x928] ;  /* 0x0009280001067983 */ /* 0x002f280000300800 */
[----:B------:R-:W4:Y:S04]  /*6d610*/  LDL.LU R7, [R1+0x92c] ;  /* 0x00092c0001077983 */ /* 0x000f280000300800 */
[----:B------:R-:W-:Y:S04]  /*6d620*/  STL [R1+0x2758], R8 ;  /* 0x0027580801007387 */ /* 0x000fe80000100800 */
[----:B------:R0:W-:Y:S04]  /*6d630*/  STL.64 [R1+0x940], R16 ;  /* 0x0009401001007387 */ /* 0x0001e80000100a00 */
[----:B------:R1:W-:Y:S01]  /*6d640*/  STL.64 [R1+0x948], R18 ;  /* 0x0009481201007387 */ /* 0x0003e20000100a00 */
[----:B0-----:R-:W-:-:S03]  /*6d650*/  IMAD.MOV.U32 R16, RZ, RZ, R26 ;  /* 0x000000ffff107224 */ /* 0x001fc600078e001a */
[----:B-1----:R-:W2:Y:S04]  /*6d660*/  LDL.LU.64 R18, [R1+0x29b0] ;  /* 0x0029b00001127983 */ /* 0x002ea80000300a00 */
[----:B------:R-:W2:Y:S04]  /*6d670*/  LDL.LU.64 R26, [R1+0x29a8] ;  /* 0x0029a800011a7983 */ /* 0x000ea80000300a00 */
[----:B------:R0:W-:Y:S04]  /*6d680*/  STL [R1+0x2764], R9 ;  /* 0x0027640901007387 */ /* 0x0001e80000100800 */
[----:B---3--:R1:W-:Y:S04]  /*6d690*/  STL.64 [R1+0x2988], R10 ;  /* 0x0029880a01007387 */ /* 0x0083e80000100a00 */
[----:B------:R-:W3:Y:S04]  /*6d6a0*/  LDL.LU R8, [R1+0x910] ;  /* 0x0009100001087983 */ /* 0x000ee80000300800 */
[----:B0-----:R-:W3:Y:S04]  /*6d6b0*/  LDL.LU R9, [R1+0x914] ;  /* 0x0009140001097983 */ /* 0x001ee80000300800 */
[----:B-1----:R-:W3:Y:S04]  /*6d6c0*/  LDL.LU R10, [R1+0x918] ;  /* 0x00091800010a7983 */ /* 0x002ee80000300800 */
[----:B------:R-:W3:Y:S04]  /*6d6d0*/  LDL.LU R11, [R1+0x91c] ;  /* 0x00091c00010b7983 */ /* 0x000ee80000300800 */
        /* <DEDUP_REMOVED lines=8> */
[----:B------:R-:W2:Y:S04]  /*6d760*/  LDL.64 R26, [R1+0xe8] ;  /* 0x0000e800011a7983 */ /* 0x000ea80000100a00 */
[----:B--2---:R0:W-:Y:S04]  /*6d770*/  STL.64 [R1+0x2968], R26 ;  /* 0x0029681a01007387 */ /* 0x0041e80000100a00 */
[----:B0-----:R-:W2:Y:S01]  /*6d780*/  LDL.64 R26, [R1+0xf8] ;  /* 0x0000f800011a7983 */ /* 0x001ea20000100a00 */
[----:B----4-:R-:W-:Y:S01]  /*6d790*/  HMMA.16816.F32.BF16 R4, R20, R14, R4 ;  /* 0x0000000e1404723c */ /* 0x010fe20000041804 */
[----:B------:R-:W-:-:S02]  /*6d7a0*/  IMAD.MOV.U32 R29, RZ, RZ, R15 ;  /* 0x000000ffff1d7224 */ /* 0x000fc400078e000f */
[----:B--2---:R0:W-:Y:S04]  /*6d7b0*/  STL.64 [R1+0x2978], R26 ;  /* 0x0029781a01007387 */ /* 0x0041e80000100a00 */
[----:B------:R-:W2:Y:S04]  /*6d7c0*/  LDL.LU R24, [R1+0x900] ;  /* 0x0009000001187983 */ /* 0x000ea80000300800 */
[----:B------:R-:W2:Y:S04]  /*6d7d0*/  LDL.LU R25, [R1+0x904] ;  /* 0x0009040001197983 */ /* 0x000ea80000300800 */
[----:B0-----:R-:W2:Y:S04]  /*6d7e0*/  LDL.LU R26, [R1+0x908] ;  /* 0x00090800011a7983 */ /* 0x001ea80000300800 */
[----:B------:R-:W2:Y:S04]  /*6d7f0*/  LDL.LU R27, [R1+0x90c] ;  /* 0x00090c00011b7983 */ /* 0x000ea80000300800 */
[----:B------:R-:W-:Y:S04]  /*6d800*/  STL [R1+0x276c], R17 ;  /* 0x00276c1101007387 */ /* 0x000fe80000100800 */
[----:B------:R-:W-:Y:S04]  /*6d810*/  STL [R1+0x2768], R28 ;  /* 0x0027681c01007387 */ /* 0x000fe80000100800 */
[----:B------:R0:W-:Y:S04]  /*6d820*/  STL.64 [R1+0x920], R4 ;  /* 0x0009200401007387 */ /* 0x0001e80000100a00 */
[----:B------:R1:W-:Y:S01]  /*6d830*/  STL.64 [R1+0x928], R6 ;  /* 0x0009280601007387 */ /* 0x0003e20000100a00 */
[----:B0-----:R-:W-:-:S03]  /*6d840*/  IMAD.MOV.U32 R4, RZ, RZ, R14 ;  /* 0x000000ffff047224 */ /* 0x001fc600078e000e */
[----:B-1----:R-:W4:Y:S04]  /*6d850*/  LDL.LU.64 R6, [R1+0x2998] ;  /* 0x0029980001067983 */ /* 0x002f280000300a00 */
[----:B------:R-:W3:Y:S04]  /*6d860*/  LDL.LU.64 R14, [R1+0x2990] ;  /* 0x00299000010e7983 */ /* 0x000ee80000300a00 */
[----:B------:R-:W-:Y:S04]  /*6d870*/  STL [R1+0x2774], R29 ;  /* 0x0027741d01007387 */ /* 0x000fe80000100800 */
[----:B------:R-:W-:Y:S01]  /*6d880*/  STL [R1+0x2770], R4 ;  /* 0x0027700401007387 */ /* 0x000fe20000100800 */
[----:B---3--:R-:W-:Y:S01]  /*6d890*/  HMMA.16816.F32.BF16 R8, R20, R14, R8 ;  /* 0x0000000e1408723c */ /* 0x008fe20000041808 */
[----:B------:R-:W-:-:S15]  /*6d8a0*/  IMAD.MOV.U32 R3, RZ, RZ, R15 ;  /* 0x000000ffff037224 */ /* 0x000fde00078e000f */
[----:B------:R-:W-:-:S03]  /*6d8b0*/  NOP ;  /* 0x0000000000007918 */ /* 0x000fc60000000000 */
[----:B------:R0:W-:Y:S04]  /*6d8c0*/  STL.64 [R1+0x910], R8 ;  /* 0x0009100801007387 */ /* 0x0001e80000100a00 */
[----:B------:R1:W-:Y:S01]  /*6d8d0*/  STL.64 [R1+0x918], R10 ;  /* 0x0009180a01007387 */ /* 0x0003e20000100a00 */
[----:B0-----:R-:W-:-:S03]  /*6d8e0*/  IMAD.MOV.U32 R8, RZ, RZ, R14 ;  /* 0x000000ffff087224 */ /* 0x001fc600078e000e */
[----:B-1----:R-:W3:Y:S04]  /*6d8f0*/  LDL.LU.64 R10, [R1+0x2988] ;  /* 0x00298800010a7983 */ /* 0x002ee80000300a00 */
[----:B------:R-:W2:Y:S04]  /*6d900*/  LDL.LU.64 R14, [R1+0x2980] ;  /* 0x00298000010e7983 */ /* 0x000ea80000300a00 */
[----:B------:R-:W-:Y:S04]  /*6d910*/  STL [R1+0x277c], R3 ;  /* 0x00277c0301007387 */ /* 0x000fe80000100800 */
[----:B------:R0:W-:Y:S01]  /*6d920*/  STL [R1+0x2778], R8 ;  /* 0x0027780801007387 */ /* 0x0001e20000100800 */
[----:B--2---:R-:W-:Y:S03]  /*6d930*/  HMMA.16816.F32.BF16 R24, R20, R14, R24 ;  /* 0x0000000e1418723c */ /* 0x004fe60000041818 */
[----:B---3--:R1:W-:Y:S04]  /*6d940*/  STL.64 [R1+0x2970], R10 ;  /* 0x0029700a01007387 */ /* 0x0083e80000100a00 */
[----:B0-----:R-:W2:Y:S04]  /*6d950*/  LDL.LU R8, [R1+0x8f0] ;  /* 0x0008f00001087983 */ /* 0x001ea80000300800 */
[----:B------:R-:W2:Y:S01]  /*6d960*/  LDL.LU R9, [R1+0x8f4] ;  /* 0x0008f40001097983 */ /* 0x000ea20000300800 */
[----:B------:R-:W-:-:S02]  /*6d970*/  IMAD.MOV.U32 R16, RZ, RZ, R14 ;  /* 0x000000ffff107224 */ /* 0x000fc400078e000e */
[----:B------:R-:W-:Y:S01]  /*6d980*/  IMAD.MOV.U32 R5, RZ, RZ, R15 ;  /* 0x000000ffff057224 */ /* 0x000fe200078e000f */
[----:B-1----:R-:W2:Y:S04]  /*6d990*/  LDL.LU R10, [R1+0x8f8] ;  /* 0x0008f800010a7983 */ /* 0x002ea80000300800 */
[----:B------:R-:W2:Y:S04]  /*6d9a0*/  LDL.LU R11, [R1+0x8fc] ;  /* 0x0008fc00010b7983 */ /* 0x000ea80000300800 */
[----:B------:R-:W-:Y:S04]  /*6d9b0*/  STL.64 [R1+0x900], R24 ;  /* 0x0009001801007387 */ /* 0x000fe80000100a00 */
[----:B------:R0:W-:Y:S04]  /*6d9c0*/  STL.64 [R1+0x908], R26 ;  /* 0x0009081a01007387 */ /* 0x0001e80000100a00 */
[----:B0-----:R-:W2:Y:S04]  /*6d9d0*/  LDL.LU.64 R26, [R1+0x2978] ;  /* 0x00297800011a7983 */ /* 0x001ea80000300a00 */
[----:B------:R-:W3:Y:S04]  /*6d9e0*/  LDL.64 R14, [R1+0xc8] ;  /* 0x0000c800010e7983 */ /* 0x000ee80000100a00 */
[----:B---3--:R0:W-:Y:S04]  /*6d9f0*/  STL.64 [R1+0x2950], R14 ;  /* 0x0029500e01007387 */ /* 0x0081e80000100a00 */
[----:B0-----:R-:W3:Y:S01]  /*6da00*/  LDL.64 R14, [R1+0xd8] ;  /* 0x0000d800010e7983 */ /* 0x001ee20000100a00 */
[----:B--2---:R-:W-:Y:S01]  /*6da10*/  HMMA.16816.F32.BF16 R8, R20, R26, R8 ;  /* 0x0000001a1408723c */ /* 0x004fe20000041808 */
[----:B------:R-:W-:-:S02]  /*6da20*/  IMAD.MOV.U32 R28, RZ, RZ, R26 ;  /* 0x000000ffff1c7224 */ /* 0x000fc400078e001a */
[----:B---3--:R0:W-:Y:S04]  /*6da30*/  STL.64 [R1+0x2960], R14 ;  /* 0x0029600e01007387 */ /* 0x0081e80000100a00 */
        /* <DEDUP_REMOVED lines=9> */
[----:B-1----:R-:W3:Y:S04]  /*6dad0*/  LDL.LU.64 R10, [R1+0x2970] ;  /* 0x00297000010a7983 */ /* 0x002ee80000300a00 */
[----:B------:R-:W2:Y:S04]  /*6dae0*/  LDL.LU.64 R26, [R1+0x2968] ;  /* 0x00296800011a7983 */ /* 0x000ea80000300a00 */
[----:B------:R0:W-:Y:S01]  /*6daf0*/  STL [R1+0x278c], R9 ;  /* 0x00278c0901007387 */ /* 0x0001e20000100800 */
[----:B--2---:R-:W-:Y:S03]  /*6db00*/  HMMA.16816.F32.BF16 R12, R20, R26, R12 ;  /* 0x0000001a140c723c */ /* 0x004fe6000004180c */
[----:B---3--:R1:W-:Y:S04]  /*6db10*/  STL.64 [R1+0x2958], R10 ;  /* 0x0029580a01007387 */ /* 0x0083e80000100a00 */
[----:B------:R-:W2:Y:S04]  /*6db20*/  LDL.LU R8, [R1+0x8d0] ;  /* 0x0008d00001087983 */ /* 0x000ea80000300800 */
[----:B0-----:R-:W2:Y:S01]  /*6db30*/  LDL.LU R9, [R1+0x8d4] ;  /* 0x0008d40001097983 */ /* 0x001ea20000300800 */
[----:B------:R-:W-:-:S02]  /*6db40*/  IMAD.MOV.U32 R4, RZ, RZ, R26 ;  /* 0x000000ffff047224 */ /* 0x000fc400078e001a */
[----:B------:R-:W-:Y:S01]  /*6db50*/  IMAD.MOV.U32 R17, RZ, RZ, R27 ;  /* 0x000000ffff117224 */ /* 0x000fe200078e001b */
[----:B-1----:R-:W2:Y:S04]  /*6db60*/  LDL.LU R10, [R1+0x8d8] ;  /* 0x0008d800010a7983 */ /* 0x002ea80000300800 */
[----:B------:R-:W2:Y:S04]  /*6db70*/  LDL.LU R11, [R1+0x8dc] ;  /* 0x0008dc00010b7983 */ /* 0x000ea80000300800 */
[----:B------:R-:W-:Y:S04]  /*6db80*/  STL [R1+0x2788], R28 ;  /* 0x0027881c01007387 */ /* 0x000fe80000100800 */
[----:B------:R-:W-:Y:S04]  /*6db90*/  STL.64 [R1+0x8e0], R12 ;  /* 0x0008e00c01007387 */ /* 0x000fe80000100a00 */
[----:B------:R0:W-:Y:S04]  /*6dba0*/  STL.64 [R1+0x8e8], R14 ;  /* 0x0008e80e01007387 */ /* 0x0001e80000100a00 */
[----:B0-----:R-:W2:Y:S04]  /*6dbb0*/  LDL.LU.64 R14, [R1+0x2960] ;  /* 0x00296000010e7983 */ /* 0x001ea80000300a00 */
[----:B------:R-:W3:Y:S04]  /*6dbc0*/  LDL.64 R26, [R1+0x88] ;  /* 0x00008800011a7983 */ /* 0x000ee80000100a00 */
[----:B---3--:R0:W-:Y:S04]  /*6dbd0*/  STL.64 [R1+0x2918], R26 ;  /* 0x0029181a01007387 */ /* 0x0081e80000100a00 */
[----:B0-----:R-:W3:Y:S04]  /*6dbe0*/  LDL.64 R26, [R1+0x98] ;  /* 0x00009800011a7983 */ /* 0x001ee80000100a00 */
[----:B---3--:R0:W-:Y:S04]  /*6dbf0*/  STL.64 [R1+0x2928], R26 ;  /* 0x0029281a01007387 */ /* 0x0081e80000100a00 */
[----:B0-----:R-:W3:Y:S01]  /*6dc00*/  LDL.64 R26, [R1+0xa8] ;  /* 0x0000a800011a7983 */ /* 0x001ee20000100a00 */
[----:B--2---:R-:W-:Y:S03]  /*6dc10*/  HMMA.16816.F32.BF16 R8, R20, R14, R8 ;  /* 0x0000000e1408723c */ /* 0x004fe60000041808 */
[----:B---3--:R0:W-:Y:S04]  /*6dc20*/  STL.64 [R1+0x2938], R26 ;  /* 0x0029381a01007387 */ /* 0x0081e80000100a00 */
[----:B0-----:R-:W2:Y:S01]  /*6dc30*/  LDL.64 R26, [R1+0xb8] ;  /* 0x0000b800011a7983 */ /* 0x001ea20000100a00 */
[----:B------:R-:W-:-:S03]  /*6dc40*/  IMAD.MOV.U32 R29, RZ, RZ, R15 ;  /* 0x000000ffff1d7224 */ /* 0x000fc600078e000f */
[----:B--2---:R0:W-:Y:S04]  /*6dc50*/  STL.64 [R1+0x2948], R26 ;  /* 0x0029481a01007387 */ /* 0x0041e80000100a00 */
[----:B------:R-:W2:Y:S04]  /*6dc60*/  LDL.LU R24, [R1+0x8c0] ;  /* 0x0008c00001187983 */ /* 0x000ea80000300800 */
[----:B------:R-:W2:Y:S04]  /*6dc70*/  LDL.LU R25, [R1+0x8c4] ;  /* 0x0008c40001197983 */ /* 0x000ea80000300800 */
[----:B0-----:R-:W2:Y:S04]  /*6dc80*/  LDL.LU R26, [R1+0x8c8] ;  /* 0x0008c800011a7983 */ /* 0x001ea80000300800 */
[----:B------:R-:W2:Y:S04]  /*6dc90*/  LDL.LU R27, [R1+0x8cc] ;  /* 0x0008cc00011b7983 */ /* 0x000ea80000300800 */
[----:B------:R-:W-:Y:S04]  /*6dca0*/  STL [R1+0x2794], R17 ;  /* 0x0027941101007387 */ /* 0x000fe80000100800 */
[----:B------:R0:W-:Y:S04]  /*6dcb0*/  STL [R1+0x2790], R4 ;  /* 0x0027900401007387 */ /* 0x0001e80000100800 */
[----:B----4-:R1:W-:Y:S04]  /*6dcc0*/  STL.64 [R1+0x2940], R6 ;  /* 0x0029400601007387 */ /* 0x0103e80000100a00 */
[----:B0-----:R-:W3:Y:S04]  /*6dcd0*/  LDL.LU R4, [R1+0x8b0] ;  /* 0x0008b00001047983 */ /* 0x001ee80000300800 */
[----:B------:R-:W3:Y:S04]  /*6dce0*/  LDL.LU R5, [R1+0x8b4] ;  /* 0x0008b40001057983 */ /* 0x000ee80000300800 */
[----:B-1----:R-:W3:Y:S04]  /*6dcf0*/  LDL.LU R6, [R1+0x8b8] ;  /* 0x0008b80001067983 */ /* 0x002ee80000300800 */
[----:B------:R-:W3:Y:S04]  /*6dd00*/  LDL.LU R7, [R1+0x8bc] ;  /* 0x0008bc0001077983 */ /* 0x000ee80000300800 */
[----:B------:R0:W-:Y:S04]  /*6dd10*/  STL.64 [R1+0x8d0], R8 ;  /* 0x0008d00801007387 */ /* 0x0001e80000100a00 */
[----:B------:R1:W-:Y:S01]  /*6dd20*/  STL.64 [R1+0x8d8], R10 ;  /* 0x0008d80a01007387 */ /* 0x0003e20000100a00 */
[----:B0-----:R-:W-:-:S03]  /*6dd30*/  IMAD.MOV.U32 R8, RZ, RZ, R14 ;  /* 0x000000ffff087224 */ /* 0x001fc600078e000e */
[----:B-1----:R-:W4:Y:S04]  /*6dd40*/  LDL.LU.64 R10, [R1+0x2958] ;  /* 0x00295800010a7983 */ /* 0x002f280000300a00 */
[----:B------:R-:W2:Y:S04]  /*6dd50*/  LDL.LU.64 R14, [R1+0x2950] ;  /* 0x00295000010e7983 */ /* 0x000ea80000300a00 */
[----:B------:R-:W-:Y:S04]  /*6dd60*/  STL [R1+0x279c], R29 ;  /* 0x00279c1d01007387 */ /* 0x000fe80000100800 */
[----:B------:R0:W-:Y:S01]  /*6dd70*/  STL [R1+0x2798], R8 ;  /* 0x0027980801007387 */ /* 0x0001e20000100800 */
[----:B--2---:R-:W-:Y:S03]  /*6dd80*/  HMMA.16816.F32.BF16 R24, R20, R14, R24 ;  /* 0x0000000e1418723c */ /* 0x004fe60000041818 */
[----:B----4-:R1:W-:Y:S04]  /*6dd90*/  STL.64 [R1+0x2930], R10 ;  /* 0x0029300a01007387 */ /* 0x0103e80000100a00 */
[----:B0-----:R-:W2:Y:S04]  /*6dda0*/  LDL.LU R8, [R1+0x8a0] ;  /* 0x0008a00001087983 */ /* 0x001ea80000300800 */
[----:B------:R-:W2:Y:S04]  /*6ddb0*/  LDL.LU R9, [R1+0x8a4] ;  /* 0x0008a40001097983 */ /* 0x000ea80000300800 */
[----:B-1----:R-:W2:Y:S04]  /*6ddc0*/  LDL.LU R10, [R1+0x8a8] ;  /* 0x0008a800010a7983 */ /* 0x002ea80000300800 */
[----:B------:R-:W2:Y:S04]  /*6ddd0*/  LDL.LU R11, [R1+0x8ac] ;  /* 0x0008ac00010b7983 */ /* 0x000ea80000300800 */
[----:B------:R-:W-:Y:S04]  /*6dde0*/  STL.64 [R1+0x8c0], R24 ;  /* 0x0008c01801007387 */ /* 0x000fe80000100a00 */
[----:B------:R0:W-:Y:S01]  /*6ddf0*/  STL.64 [R1+0x8c8], R26 ;  /* 0x0008c81a01007387 */ /* 0x0001e20000100a00 */
[----:B------:R-:W-:-:S03]  /*6de00*/  IMAD.MOV.U32 R16, RZ, RZ, R14 ;  /* 0x000000ffff107224 */ /* 0x000fc600078e000e */
[----:B0-----:R-:W3:Y:S01]  /*6de10*/  LDL.LU.64 R26, [R1+0x2948] ;  /* 0x00294800011a7983 */ /* 0x001ee20000300a00 */
[----:B------:R-:W-:-:S03]  /*6de20*/  IMAD.MOV.U32 R3, RZ, RZ, R15 ;  /* 0x000000ffff037224 */ /* 0x000fc600078e000f */
[----:B------:R-:W4:Y:S01]  /*6de30*/  LDL.64 R14, [R1+0x78] ;  /* 0x00007800010e7983 */ /* 0x000f220000100a00 */
[----:B---3--:R-:W-:Y:S03]  /*6de40*/  HMMA.16816.F32.BF16 R4, R20, R26, R4 ;  /* 0x0000001a1404723c */ /* 0x008fe60000041804 */
[----:B----4-:R0:W-:Y:S04]  /*6de50*/  STL.64 [R1+0x2920], R14 ;  /* 0x0029200e01007387 */ /* 0x0101e80000100a00 */
[----:B------:R-:W3:Y:S04]  /*6de60*/  LDL.LU R12, [R1+0x890] ;  /* 0x00089000010c7983 */ /* 0x000ee80000300800 */
[----:B------:R-:W3:Y:S01]  /*6de70*/  LDL.LU R13, [R1+0x894] ;  /* 0x00089400010d7983 */ /* 0x000ee20000300800 */
[----:B------:R-:W-:-:S03]  /*6de80*/  IMAD.MOV.U32 R28, RZ, RZ, R26 ;  /* 0x000000ffff1c7224 */ /* 0x000fc600078e001a */
[----:B0-----:R-:W3:Y:S04]  /*6de90*/  LDL.LU R14, [R1+0x898] ;  /* 0x00089800010e7983 */ /* 0x001ee80000300800 */
[----:B------:R-:W3:Y:S04]  /*6dea0*/  LDL.LU R15, [R1+0x89c] ;  /* 0x00089c00010f7983 */ /* 0x000ee80000300800 */
[----:B------:R-:W-:Y:S04]  /*6deb0*/  STL [R1+0x27a4], R3 ;  /* 0x0027a40301007387 */ /* 0x000fe80000100800 */
[----:B------:R-:W-:Y:S04]  /*6dec0*/  STL [R1+0x27a0], R16 ;  /* 0x0027a01001007387 */ /* 0x000fe80000100800 */
[----:B------:R0:W-:Y:S04]  /*6ded0*/  STL.64 [R1+0x8b0], R4 ;  /* 0x0008b00401007387 */ /* 0x0001e80000100a00 */
[----:B------:R1:W-:Y:S01]  /*6dee0*/  STL.64 [R1+0x8b8], R6 ;  /* 0x0008b80601007387 */ /* 0x0003e20000100a00 */
[----:B0-----:R-:W-:-:S03]  /*6def0*/  IMAD.MOV.U32 R5, RZ, RZ, R27 ;  /* 0x000000ffff057224 */ /* 0x001fc600078e001b */
[----:B-1----:R-:W4:Y:S04]  /*6df00*/  LDL.LU.64 R6, [R1+0x2940] ;  /* 0x0029400001067983 */ /* 0x002f280000300a00 */
        /* <DEDUP_REMOVED lines=10> */
[----:B------:R-:W3:Y:S04]  /*6dfb0*/  LDL.LU.64 R26, [R1+0x2928] ;  /* 0x00292800011a7983 */ /* 0x000ee80000300a00 */
[----:B------:R-:W-:Y:S04]  /*6dfc0*/  STL [R1+0x27b4], R9 ;  /* 0x0027b40901007387 */ /* 0x000fe80000100800 */
[----:B------:R0:W-:Y:S04]  /*6dfd0*/  STL [R1+0x27b0], R4 ;  /* 0x0027b00401007387 */ /* 0x0001e80000100800 */
[----:B----4-:R1:W-:Y:S04]  /*6dfe0*/  STL.64 [R1+0x2908], R6 ;  /* 0x0029080601007387 */ /* 0x0103e80000100a00 */
[----:B0-----:R-:W4:Y:S04]  /*6dff0*/  LDL.LU R4, [R1+0x880] ;  /* 0x0008800001047983 */ /* 0x001f280000300800 */
[----:B------:R-:W4:Y:S04]  /*6e000*/  LDL.LU R5, [R1+0x884] ;  /* 0x0008840001057983 */ /* 0x000f280000300800 */
[----:B-1----:R-:W4:Y:S04]  /*6e010*/  LDL.LU R6, [R1+0x888] ;  /* 0x0008880001067983 */ /* 0x002f280000300800 */
[----:B------:R-:W4:Y:S01]  /*6e020*/  LDL.LU R7, [R1+0x88c] ;  /* 0x00088c0001077983 */ /* 0x000f220000300800 */
[----:B---3--:R-:W-:Y:S01]  /*6e030*/  HMMA.16816.F32.BF16 R12, R20, R26, R12 ;  /* 0x0000001a140c723c */ /* 0x008fe2000004180c */
[----:B------:R-:W-:-:S02]  /*6e040*/  IMAD.MOV.U32 R8, RZ, RZ, R26 ;  /* 0x000000ffff087224 */ /* 0x000fc400078e001a */
[----:B------:R-:W-:-:S15]  /*6e050*/  IMAD.MOV.U32 R17, RZ, RZ, R27 ;  /* 0x000000ffff117224 */ /* 0x000fde00078e001b */
[----:B------:R-:W-:Y:S01]  /*6e060*/  NOP ;  /* 0x0000000000007918 */ /* 0x000fe20000000000 */
[----:B------:R-:W-:Y:S04]  /*6e070*/  STL.64 [R1+0x890], R12 ;  /* 0x0008900c01007387 */ /* 0x000fe80000100a00 */
[----:B------:R0:W-:Y:S04]  /*6e080*/  STL.64 [R1+0x898], R14 ;  /* 0x0008980e01007387 */ /* 0x0001e80000100a00 */
[----:B0-----:R-:W3:Y:S04]  /*6e090*/  LDL.LU.64 R14, [R1+0x2920] ;  /* 0x00292000010e7983 */ /* 0x001ee80000300a00 */
[----:B------:R-:W4:Y:S04]  /*6e0a0*/  LDL.LU.64 R26, [R1+0x2918] ;  /* 0x00291800011a7983 */ /* 0x000f280000300a00 */
[----:B------:R-:W-:Y:S04]  /*6e0b0*/  STL [R1+0x27bc], R17 ;  /* 0x0027bc1101007387 */ /* 0x000fe80000100800 */
[----:B------:R0:W-:Y:S04]  /*6e0c0*/  STL [R1+0x27b8], R8 ;  /* 0x0027b80801007387 */ /* 0x0001e80000100800 */
[----:B--2---:R1:W-:Y:S04]  /*6e0d0*/  STL.64 [R1+0x28e8], R10 ;  /* 0x0028e80a01007387 */ /* 0x0043e80000100a00 */
[----:B0-----:R-:W3:Y:S04]  /*6e0e0*/  LDL.LU R8, [R1+0x870] ;  /* 0x0008700001087983 */ /* 0x001ee80000300800 */
[----:B------:R-:W3:Y:S01]  /*6e0f0*/  LDL.LU R9, [R1+0x874] ;  /* 0x0008740001097983 */ /* 0x000ee20000300800 */
[----:B-1----:R-:W-:-:S02]  /*6e100*/  IMAD.MOV.U32 R10, RZ, RZ, R18 ;  /* 0x000000ffff0a7224 */ /* 0x002fc400078e0012 */
[----:B------:R-:W-:Y:S01]  /*6e110*/  IMAD.MOV.U32 R11, RZ, RZ, R19 ;  /* 0x000000ffff0b7224 */ /* 0x000fe200078e0013 */
[----:B------:R-:W2:Y:S04]  /*6e120*/  LDL.LU R18, [R1+0x2914] ;  /* 0x0029140001127983 */ /* 0x000ea80000300800 */
[----:B------:R-:W2:Y:S01]  /*6e130*/  LDL.LU R19, [R1+0x2910] ;  /* 0x0029100001137983 */ /* 0x000ea20000300800 */
[----:B----4-:R-:W-:Y:S01]  /*6e140*/  HMMA.16816.F32.BF16 R4, R20, R26, R4 ;  /* 0x0000001a1404723c */ /* 0x010fe20000041804 */
[----:B------:R-:W-:-:S07]  /*6e150*/  IMAD.MOV.U32 R29, RZ, RZ, R27 ;  /* 0x000000ffff1d7224 */ /* 0x000fce00078e001b */
[----:B---3--:R-:W-:Y:S01]  /*6e160*/  HMMA.16816.F32.BF16 R8, R20, R14, R8 ;  /* 0x0000000e1408723c */ /* 0x008fe20000041808 */
[----:B------:R-:W-:-:S10]  /*6e170*/  IMAD.MOV.U32 R16, RZ, RZ, R26 ;  /* 0x000000ffff107224 */ /* 0x000fd400078e001a */
[----:B------:R0:W-:Y:S04]  /*6e180*/  STL.64 [R1+0x880], R4 ;  /* 0x0008800401007387 */ /* 0x0001e80000100a00 */
[----:B------:R1:W-:Y:S04]  /*6e190*/  STL.64 [R1+0x888], R6 ;  /* 0x0008880601007387 */ /* 0x0003e80000100a00 */
[----:B0-----:R-:W3:Y:S04]  /*6e1a0*/  LDL.LU R4, [R1+0x860] ;  /* 0x0008600001047983 */ /* 0x001ee80000300800 */
[----:B------:R-:W3:Y:S04]  /*6e1b0*/  LDL.LU R5, [R1+0x864] ;  /* 0x0008640001057983 */ /* 0x000ee80000300800 */
[----:B-1----:R-:W3:Y:S04]  /*6e1c0*/  LDL.LU R6, [R1+0x868] ;  /* 0x0008680001067983 */ /* 0x002ee80000300800 */
[----:B------:R-:W3:Y:S04]  /*6e1d0*/  LDL.LU R7, [R1+0x86c] ;  /* 0x00086c0001077983 */ /* 0x000ee80000300800 */
[----:B------:R-:W3:Y:S04]  /*6e1e0*/  LDL.64 R26, [R1+0x68] ;  /* 0x00006800011a7983 */ /* 0x000ee80000100a00 */
[----:B------:R-:W-:Y:S04]  /*6e1f0*/  STL [R1+0x27c4], R29 ;  /* 0x0027c41d01007387 */ /* 0x000fe80000100800 */
[----:B------:R0:W-:Y:S04]  /*6e200*/  STL [R1+0x27c0], R16 ;  /* 0x0027c01001007387 */ /* 0x0001e80000100800 */
[----:B--2---:R1:W-:Y:S04]  /*6e210*/  STL.64 [R1+0x28d0], R18 ;  /* 0x0028d01201007387 */ /* 0x0043e80000100a00 */
[----:B------:R2:W-:Y:S04]  /*6e220*/  STL.64 [R1+0x870], R8 ;  /* 0x0008700801007387 */ /* 0x0005e80000100a00 */
[----:B------:R4:W-:Y:S04]  /*6e230*/  STL.64 [R1+0x878], R10 ;  /* 0x0008780a01007387 */ /* 0x0009e80000100a00 */
[----:B------:R-:W3:Y:S01]  /*6e240*/  LDL.LU R12, [R1+0x800] ;  /* 0x00080000010c7983 */ /* 0x000ee20000300800 */
[----:B------:R-:W-:-:S03]  /*6e250*/  IMAD.MOV.U32 R28, RZ, RZ, R14 ;  /* 0x000000ffff1c7224 */ /* 0x000fc600078e000e */
[----:B------:R-:W3:Y:S01]  /*6e260*/  LDL.LU R13, [R1+0x804] ;  /* 0x00080400010d7983 */ /* 0x000ee20000300800 */
[----:B------:R-:W-:-:S03]  /*6e270*/  IMAD.MOV.U32 R3, RZ, RZ, R15 ;  /* 0x000000ffff037224 */ /* 0x000fc600078e000f */
[----:B------:R-:W3:Y:S04]  /*6e280*/  LDL.LU R14, [R1+0x808] ;  /* 0x00080800010e7983 */ /* 0x000ee80000300800 */
[----:B------:R-:W3:Y:S04]  /*6e290*/  LDL.LU R15, [R1+0x80c] ;  /* 0x00080c00010f7983 */ /* 0x000ee80000300800 */
[----:B0-----:R-:W3:Y:S04]  /*6e2a0*/  LDL.LU R16, [R1+0x840] ;  /* 0x0008400001107983 */ /* 0x001ee80000300800 */
[----:B------:R-:W3:Y:S04]  /*6e2b0*/  LDL.LU R17, [R1+0x844] ;  /* 0x0008440001117983 */ /* 0x000ee80000300800 */
[----:B-1----:R-:W3:Y:S04]  /*6e2c0*/  LDL.LU R18, [R1+0x848] ;  /* 0x0008480001127983 */ /* 0x002ee80000300800 */
[----:B------:R-:W3:Y:S04]  /*6e2d0*/  LDL.LU R19, [R1+0x84c] ;  /* 0x00084c0001137983 */ /* 0x000ee80000300800 */
[----:B--2---:R-:W2:Y:S04]  /*6e2e0*/  LDL.LU R8, [R1+0x850] ;  /* 0x0008500001087983 */ /* 0x004ea80000300800 */
[----:B------:R-:W2:Y:S04]  /*6e2f0*/  LDL.LU R9, [R1+0x854] ;  /* 0x0008540001097983 */ /* 0x000ea80000300800 */
[----:B----4-:R-:W2:Y:S04]  /*6e300*/  LDL.LU R10, [R1+0x858] ;  /* 0x00085800010a7983 */ /* 0x010ea80000300800 */
[----:B------:R-:W2:Y:S04]  /*6e310*/  LDL.LU R11, [R1+0x85c] ;  /* 0x00085c00010b7983 */ /* 0x000ea80000300800 */
[----:B---3--:R0:W-:Y:S04]  /*6e320*/  STL.64 [R1+0x28e0], R18 ;  /* 0x0028e01201007387 */ /* 0x0081e80000100a00 */
[----:B------:R-:W-:Y:S04]  /*6e330*/  STL.64 [R1+0x28d8], R16 ;  /* 0x0028d81001007387 */ /* 0x000fe80000100a00 */
[----:B0-----:R-:W2:Y:S04]  /*6e340*/  LDL.64 R18, [R1+0x58] ;  /* 0x0000580001127983 */ /* 0x001ea80000100a00 */
[----:B------:R0:W-:Y:S04]  /*6e350*/  STL.64 [R1+0x2880], R14 ;  /* 0x0028800e01007387 */ /* 0x0001e80000100a00 */
[----:B------:R-:W-:Y:S04]  /*6e360*/  STL.64 [R1+0x2878], R12 ;  /* 0x0028780c01007387 */ /* 0x000fe80000100a00 */
[----:B0-----:R-:W3:Y:S04]  /*6e370*/  LDL.64 R14, [R1+0x18] ;  /* 0x00001800010e7983 */ /* 0x001ee80000100a00 */
[----:B---3--:R0:W-:Y:S04]  /*6e380*/  STL.64 [R1+0x2898], R14 ;  /* 0x0028980e01007387 */ /* 0x0081e80000100a00 */
[----:B0-----:R-:W3:Y:S01]  /*6e390*/  LDL.64 R14, [R1+0x28] ;  /* 0x00002800010e7983 */ /* 0x001ee20000100a00 */
[----:B------:R-:W-:Y:S03]  /*6e3a0*/  HMMA.16816.F32.BF16 R4, R20, R26, R4 ;  /* 0x0000001a1404723c */ /* 0x000fe60000041804 */
[----:B---3--:R0:W-:Y:S04]  /*6e3b0*/  STL.64 [R1+0x28b0], R14 ;  /* 0x0028b00e01007387 */ /* 0x0081e80000100a00 */
[----:B0-----:R-:W3:Y:S04]  /*6e3c0*/  LDL.64 R14, [R1+0x38] ;  /* 0x00003800010e7983 */ /* 0x001ee80000100a00 */
[----:B---3--:R0:W-:Y:S04]  /*6e3d0*/  STL.64 [R1+0x28c8], R14 ;  /* 0x0028c80e01007387 */ /* 0x0081e80000100a00 */
[----:B0-----:R-:W3:Y:S04]  /*6e3e0*/  LDL.64 R14, [R1+0x48] ;  /* 0x00004800010e7983 */ /* 0x001ee80000100a00 */
[----:B------:R-:W-:Y:S04]  /*6e3f0*/  STL [R1+0x27cc], R3 ;  /* 0x0027cc0301007387 */ /* 0x000fe80000100800 */
[----:B------:R-:W-:Y:S04]  /*6e400*/  STL [R1+0x27c8], R28 ;  /* 0x0027c81c01007387 */ /* 0x000fe80000100800 */
[----:B------:R-:W-:Y:S04]  /*6e410*/  STL.64 [R1+0x860], R4 ;  /* 0x0008600401007387 */ /* 0x000fe80000100a00 */
[----:B------:R0:W-:Y:S04]  /*6e420*/  STL.64 [R1+0x868], R6 ;  /* 0x0008680601007387 */ /* 0x0001e80000100a00 */
[----:B0-----:R-:W4:Y:S01]  /*6e430*/  LDL.LU.64 R6, [R1+0x2908] ;  /* 0x0029080001067983 */ /* 0x001f220000300a00 */
[----:B------:R-:W-:-:S03]  /*6e440*/  IMAD.MOV.U32 R4, RZ, RZ, R26 ;  /* 0x000000ffff047224 */ /* 0x000fc600078e001a */
[----:B------:R-:W2:Y:S01]  /*6e450*/  LDL.LU R24, [R1+0x7f0] ;  /* 0x0007f00001187983 */ /* 0x000ea20000300800 */
[----:B------:R-:W-:Y:S02]  /*6e460*/  IMAD.MOV.U32 R5, RZ, RZ, R27 ;  /* 0x000000ffff057224 */ /* 0x000fe400078e001b */
[----:B----4-:R-:W-:Y:S02]  /*6e470*/  IMAD.MOV.U32 R25, RZ, RZ, R7 ;  /* 0x000000ffff197224 */ /* 0x010fe400078e0007 */
[----:B------:R-:W-:Y:S01]  /*6e480*/  IMAD.MOV.U32 R26, RZ, RZ, R6 ;  /* 0x000000ffff1a7224 */ /* 0x000fe200078e0006 */
[----:B------:R-:W4:Y:S04]  /*6e490*/  LDL.LU R7, [R1+0x2904] ;  /* 0x0029040001077983 */ /* 0x000f280000300800 */
[----:B------:R-:W2:Y:S04]  /*6e4a0*/  LDL.LU R6, [R1+0x2900] ;  /* 0x0029000001067983 */ /* 0x000ea80000300800 */
[----:B------:R-:W2:Y:S04]  /*6e4b0*/  LDL.LU R27, [R1+0x7fc] ;  /* 0x0007fc00011b7983 */ /* 0x000ea80000300800 */
[----:B--2---:R-:W-:Y:S04]  /*6e4c0*/  STL.64 [R1+0x2890], R26 ;  /* 0x0028901a01007387 */ /* 0x004fe80000100a00 */
[----:B------:R0:W-:Y:S04]  /*6e4d0*/  STL.64 [R1+0x2888], R24 ;  /* 0x0028881801007387 */ /* 0x0001e80000100a00 */
[----:B0-----:R-:W2:Y:S04]  /*6e4e0*/  LDL.LU R24, [R1+0x810] ;  /* 0x0008100001187983 */ /* 0x001ea80000300800 */
[----:B------:R-:W2:Y:S01]  /*6e4f0*/  LDL.LU R25, [R1+0x814] ;  /* 0x0008140001197983 */ /* 0x000ea20000300800 */
[----:B----4-:R-:W-:-:S02]  /*6e500*/  IMAD.MOV.U32 R26, RZ, RZ, R7 ;  /* 0x000000ffff1a7224 */ /* 0x010fc400078e0007 */
[----:B------:R-:W-:Y:S01]  /*6e510*/  IMAD.MOV.U32 R27, RZ, RZ, R6 ;  /* 0x000000ffff1b7224 */ /* 0x000fe200078e0006 */
[----:B------:R-:W4:Y:S04]  /*6e520*/  LDL.LU R7, [R1+0x28fc] ;  /* 0x0028fc0001077983 */ /* 0x000f280000300800 */
[----:B------:R-:W3:Y:S04]  /*6e530*/  LDL.LU R6, [R1+0x28f8] ;  /* 0x0028f80001067983 */ /* 0x000ee80000300800 */
[----:B------:R-:W-:Y:S04]  /*6e540*/  STL.64 [R1+0x28a8], R26 ;  /* 0x0028a81a01007387 */ /* 0x000fe80000100a00 */
[----:B--2---:R0:W-:Y:S04]  /*6e550*/  STL.64 [R1+0x28a0], R24 ;  /* 0x0028a01801007387 */ /* 0x0041e80000100a00 */
[----:B0-----:R-:W2:Y:S04]  /*6e560*/  LDL.LU R24, [R1+0x820] ;  /* 0x0008200001187983 */ /* 0x001ea80000300800 */
[----:B------:R-:W2:Y:S04]  /*6e570*/  LDL.LU R25, [R1+0x824] ;  /* 0x0008240001197983 */ /* 0x000ea80000300800 */
[----:B------:R-:W2:Y:S04]  /*6e580*/  LDL.LU R26, [R1+0x828] ;  /* 0x00082800011a7983 */ /* 0x000ea80000300800 */
[----:B------:R-:W2:Y:S01]  /*6e590*/  LDL.LU R27, [R1+0x82c] ;  /* 0x00082c00011b7983 */ /* 0x000ea20000300800 */
[----:B------:R-:W-:Y:S03]  /*6e5a0*/  HMMA.16816.F32.BF16 R8, R20, R18, R8 ;  /* 0x000000121408723c */ /* 0x000fe60000041808 */
[----:B--2---:R3:W-:Y:S04]  /*6e5b0*/  STL.64 [R1+0x28c0], R26 ;  /* 0x0028c01a01007387 */ /* 0x0047e80000100a00 */
[----:B------:R0:W-:Y:S01]  /*6e5c0*/  STL.64 [R1+0x28b8], R24 ;  /* 0x0028b81801007387 */ /* 0x0001e20000100a00 */
[----:B---3--:R-:W-:-:S03]  /*6e5d0*/  IMAD.MOV.U32 R26, RZ, RZ, R6 ;  /* 0x000000ffff1a7224 */ /* 0x008fc600078e0006 */
[----:B0-----:R-:W2:Y:S04]  /*6e5e0*/  LDL.LU R24, [R1+0x830] ;  /* 0x0008300001187983 */ /* 0x001ea80000300800 */
[----:B------:R-:W2:Y:S04]  /*6e5f0*/  LDL.LU R25, [R1+0x834] ;  /* 0x0008340001197983 */ /* 0x000ea80000300800 */
[----:B------:R-:W3:Y:S01]  /*6e600*/  LDL.LU R6, [R1+0x28f4] ;  /* 0x0028f40001067983 */ /* 0x000ee20000300800 */
[----:B----4-:R-:W-:-:S03]  /*6e610*/  IMAD.MOV.U32 R27, RZ, RZ, R7 ;  /* 0x000000ffff1b7224 */ /* 0x010fc600078e0007 */
[----:B------:R-:W3:Y:S04]  /*6e620*/  LDL.LU R7, [R1+0x28f0] ;  /* 0x0028f00001077983 */ /* 0x000ee80000300800 */
[----:B------:R-:W-:Y:S04]  /*6e630*/  STL [R1+0x27d4], R5 ;  /* 0x0027d40501007387 */ /* 0x000fe80000100800 */
[----:B------:R-:W-:Y:S04]  /*6e640*/  STL [R1+0x27d0], R4 ;  /* 0x0027d00401007387 */ /* 0x000fe80000100800 */
[----:B------:R0:W-:Y:S04]  /*6e650*/  STL.64 [R1+0x850], R8 ;  /* 0x0008500801007387 */ /* 0x0001e80000100a00 */
[----:B------:R1:W-:Y:S01]  /*6e660*/  STL.64 [R1+0x858], R10 ;  /* 0x0008580a01007387 */ /* 0x0003e20000100a00 */
[----:B0-----:R-:W-:-:S03]  /*6e670*/  IMAD.MOV.U32 R8, RZ, RZ, R18 ;  /* 0x000000ffff087224 */ /* 0x001fc600078e0012 */
[----:B-1----:R-:W4:Y:S01]  /*6e680*/  LDL.LU.64 R10, [R1+0x28e8] ;  /* 0x0028e800010a7983 */ /* 0x002f220000300a00 */
[----:B------:R-:W-:-:S03]  /*6e690*/  IMAD.MOV.U32 R9, RZ, RZ, R19 ;  /* 0x000000ffff097224 */ /* 0x000fc600078e0013 */
        /* <DEDUP_REMOVED lines=9> */
[----:B-1----:R-:W2:Y:S01]  /*6e730*/  LDL.LU.64 R18, [R1+0x28d0] ;  /* 0x0028d00001127983 */ /* 0x002ea20000300a00 */
[----:B------:R-:W-:-:S03]  /*6e740*/  IMAD.MOV.U32 R17, RZ, RZ, R15 ;  /* 0x000000ffff117224 */ /* 0x000fc600078e000f */
[----:B------:R-:W2:Y:S04]  /*6e750*/  LDL.LU.64 R14, [R1+0x28c8] ;  /* 0x0028c800010e7983 */ /* 0x000ea80000300a00 */
        /* <DEDUP_REMOVED lines=28> */
[----:B------:R-:W2:Y:S04]  /*6e920*/  LDL.LU.64 R12, [R1+0x2878] ;  /* 0x00287800010c7983 */ /* 0x000ea80000300a00 */
[----:B---3--:R0:W-:Y:S04]  /*6e930*/  STL.64 [R1+0x2840], R6 ;  /* 0x0028400601007387 */ /* 0x0081e80000100a00 */
[----:B------:R-:W-:Y:S04]  /*6e940*/  STL.64 [R1+0x2838], R4 ;  /* 0x0028380401007387 */ /* 0x000fe80000100a00 */
[----:B0-----:R-:W2:Y:S02]  /*6e950*/  LDL.64 R6, [R1+0x8] ;  /* 0x0000080001067983 */ /* 0x001ea40000100a00 */
[----:B--2---:R-:W-:-:S15]  /*6e960*/  HMMA.16816.F32.BF16 R12, R20, R6, R12 ;  /* 0x00000006140c723c */ /* 0x004fde000004180c */
[----:B------:R-:W-:-:S04]  /*6e970*/  NOP ;  /* 0x0000000000007918 */ /* 0x000fc80000000000 */
[----:B------:R-:W-:Y:S04]  /*6e980*/  STL.64 [R1+0x800], R12 ;  /* 0x0008000c01007387 */ /* 0x000fe80000100a00 */
[----:B------:R0:W-:Y:S04]  /*6e990*/  STL.64 [R1+0x808], R14 ;  /* 0x0008080e01007387 */ /* 0x0001e80000100a00 */
[----:B0-----:R-:W2:Y:S04]  /*6e9a0*/  LDL.LU.64 R14, [R1+0x2870] ;  /* 0x00287000010e7983 */ /* 0x001ea80000300a00 */
[----:B------:R-:W3:Y:S01]  /*6e9b0*/  LDL.LU.64 R12, [R1+0x2868] ;  /* 0x00286800010c7983 */ /* 0x000ee20000300a00 */
[----:B------:R-:W-:-:S02]  /*6e9c0*/  IMAD.MOV.U32 R16, RZ, RZ, R6 ;  /* 0x000000ffff107224 */ /* 0x000fc400078e0006 */
[----:B------:R-:W-:Y:S02]  /*6e9d0*/  IMAD.MOV.U32 R9, RZ, RZ, R7 ;  /* 0x000000ffff097224 */ /* 0x000fe400078e0007 */
[----:B------:R-:W-:Y:S01]  /*6e9e0*/  HMMA.16816.F32.BF16 R4, R20, R18, R24 ;  /* 0x000000121404723c */ /* 0x000fe20000041818 */
[----:B----4-:R-:W-:Y:S04]  /*6e9f0*/  STL.64 [R1+0x2858], R10 ;  /* 0x0028580a01007387 */ /* 0x010fe80000100a00 */
[----:B------:R0:W-:Y:S04]  /*6ea00*/  STL.64 [R1+0x2850], R8 ;  /* 0x0028500801007387 */ /* 0x0001e80000100a00 */
[----:B0-----:R-:W4:Y:S04]  /*6ea10*/  LDL.LU R8, [R1+0x7e0] ;  /* 0x0007e00001087983 */ /* 0x001f280000300800 */
[----:B------:R-:W4:Y:S04]  /*6ea20*/  LDL.LU R9, [R1+0x7e4] ;  /* 0x0007e40001097983 */ /* 0x000f280000300800 */
[----:B------:R-:W4:Y:S04]  /*6ea30*/  LDL.LU R10, [R1+0x7e8] ;  /* 0x0007e800010a7983 */ /* 0x000f280000300800 */
[----:B------:R-:W4:Y:S04]  /*6ea40*/  LDL.LU R11, [R1+0x7ec] ;  /* 0x0007ec00010b7983 */ /* 0x000f280000300800 */
[----:B------:R-:W4:Y:S04]  /*6ea50*/  LDL.LU R24, [R1+0x450] ;  /* 0x0004500001187983 */ /* 0x000f280000300800 */
[----:B------:R0:W-:Y:S04]  /*6ea60*/  STL.64 [R1+0x7f0], R4 ;  /* 0x0007f00401007387 */ /* 0x0001e80000100a00 */
[----:B------:R2:W-:Y:S04]  /*6ea70*/  STL.64 [R1+0x7f8], R6 ;  /* 0x0007f80601007387 */ /* 0x0005e80000100a00 */
[----:B------:R-:W4:Y:S04]  /*6ea80*/  LDL.LU R25, [R1+0x454] ;  /* 0x0004540001197983 */ /* 0x000f280000300800 */
[----:B------:R-:W4:Y:S04]  /*6ea90*/  LDL.LU R26, [R1+0x458] ;  /* 0x00045800011a7983 */ /* 0x000f280000300800 */
[----:B------:R-:W4:Y:S04]  /*6eaa0*/  LDL.LU R27, [R1+0x45c] ;  /* 0x00045c00011b7983 */ /* 0x000f280000300800 */
[----:B0-----:R-:W4:Y:S04]  /*6eab0*/  LDL.LU R4, [R1+0x7d0] ;  /* 0x0007d00001047983 */ /* 0x001f280000300800 */
[----:B------:R-:W4:Y:S01]  /*6eac0*/  LDL.LU R5, [R1+0x7d4] ;  /* 0x0007d40001057983 */ /* 0x000f220000300800 */
[----:B--2---:R-:W-:-:S02]  /*6ead0*/  IMAD.MOV.U32 R6, RZ, RZ, R14 ;  /* 0x000000ffff067224 */ /* 0x004fc400078e000e */
[----:B------:R-:W-:Y:S01]  /*6eae0*/  IMAD.MOV.U32 R7, RZ, RZ, R15 ;  /* 0x000000ffff077224 */ /* 0x000fe200078e000f */
[----:B------:R-:W4:Y:S04]  /*6eaf0*/  LDL.LU R14, [R1+0x2864] ;  /* 0x00286400010e7983 */ /* 0x000f280000300800 */
[----:B------:R-:W4:Y:S04]  /*6eb00*/  LDL.LU R15, [R1+0x2860] ;  /* 0x00286000010f7983 */ /* 0x000f280000300800 */
[----:B------:R3:W-:Y:S04]  /*6eb10*/  STL.64 [R1+0x2528], R18 ;  /* 0x0025281201007387 */ /* 0x0007e80000100a00 */
[----:B------:R-:W-:Y:S01]  /*6eb20*/  STL.64 [R1+0x27e8], R16 ;  /* 0x0027e81001007387 */ /* 0x000fe20000100a00 */
[----:B---3--:R-:W-:-:S02]  /*6eb30*/  IMAD.MOV.U32 R18, RZ, RZ, R13 ;  /* 0x000000ffff127224 */ /* 0x008fc400078e000d */
[----:B------:R-:W-:-:S05]  /*6eb40*/  IMAD.MOV.U32 R19, RZ, RZ, R12 ;  /* 0x000000ffff137224 */ /* 0x000fca00078e000c */
[----:B------:R0:W-:Y:S04]  /*6eb50*/  STL.64 [R1+0x27f8], R18 ;  /* 0x0027f81201007387 */ /* 0x0001e80000100a00 */
[----:B0-----:R-:W2:Y:S04]  /*6eb60*/  LDL R18, [R1+0x1a8] ;  /* 0x0001a80001127983 */ /* 0x001ea80000100800 */
[----:B------:R-:W2:Y:S01]  /*6eb70*/  LDL R19, [R1+0x1ac] ;  /* 0x0001ac0001137983 */ /* 0x000ea20000100800 */
[----:B----4-:R-:W-:Y:S03]  /*6eb80*/  HMMA.16816.F32.BF16 R8, R20, R14, R8 ;  /* 0x0000000e1408723c */ /* 0x010fe60000041808 */
[----:B--2---:R0:W-:Y:S04]  /*6eb90*/  STL.64 [R1+0x2810], R18 ;  /* 0x0028101201007387 */ /* 0x0041e80000100a00 */
[----:B0-----:R-:W2:-:S12]  /*6eba0*/  LDL.64 R18, [R1+0x1b8] ;  /* 0x0001b80001127983 */ /* 0x001e980000100a00 */
[----:B------:R-:W-:Y:S04]  /*6ebb0*/  STL.64 [R1+0x7e0], R8 ;  /* 0x0007e00801007387 */ /* 0x000fe80000100a00 */
[----:B------:R0:W-:Y:S04]  /*6ebc0*/  STL.64 [R1+0x7e8], R10 ;  /* 0x0007e80a01007387 */ /* 0x0001e80000100a00 */
[----:B0-----:R-:W3:Y:S04]  /*6ebd0*/  LDL.LU.64 R10, [R1+0x2858] ;  /* 0x00285800010a7983 */ /* 0x001ee80000300a00 */
[----:B------:R-:W4:Y:S04]  /*6ebe0*/  LDL.LU.64 R8, [R1+0x2850] ;  /* 0x0028500001087983 */ /* 0x000f280000300a00 */
        /* <DEDUP_REMOVED lines=10> */
[----:B---3--:R-:W-:-:S03]  /*6ec90*/  IMAD.MOV.U32 R14, RZ, RZ, R10 ;  /* 0x000000ffff0e7224 */ /* 0x008fc600078e000a */
        /* <DEDUP_REMOVED lines=15> */
[----:B------:R-:W2:Y:S04]  /*6ed90*/  LDL.LU.64 R4, [R1+0x2838] ;  /* 0x0028380001047983 */ /* 0x000ea80000300a00 */
[----:B------:R-:W-:Y:S01]  /*6eda0*/  STL.64 [R1+0x2518], R10 ;  /* 0x0025180a01007387 */ /* 0x000fe20000100a00 */
[----:B---3--:R-:W-:Y:S03]  /*6edb0*/  HMMA.16816.F32.BF16 R20, R20, R6, R24 ;  /* 0x000000061414723c */ /* 0x008fe60000041818 */
[----:B------:R-:W2:Y:S04]  /*6edc0*/  LDL.LU.64 R26, [R1+0x2830] ;  /* 0x00283000011a7983 */ /* 0x000ea80000300a00 */
[----:B------:R-:W2:Y:S01]  /*6edd0*/  LDL.LU.64 R24, [R1+0x2828] ;  /* 0x0028280001187983 */ /* 0x000ea20000300a00 */
[----:B------:R-:W-:-:S02]  /*6ede0*/  IMAD.MOV.U32 R2, RZ, RZ, R18 ;  /* 0x000000ffff027224 */ /* 0x000fc400078e0012 */
[----:B------:R-:W-:-:S09]  /*6edf0*/  IMAD.MOV.U32 R0, RZ, RZ, R19 ;  /* 0x000000ffff007224 */ /* 0x000fd200078e0013 */
[----:B------:R0:W-:Y:S04]  /*6ee00*/  STL.64 [R1+0x450], R20 ;  /* 0x0004501401007387 */ /* 0x0001e80000100a00 */
[----:B------:R1:W-:Y:S04]  /*6ee10*/  STL.64 [R1+0x458], R22 ;  /* 0x0004581601007387 */ /* 0x0003e80000100a00 */
[----:B0-----:R-:W3:Y:S04]  /*6ee20*/  LDL.LU R20, [R1+0x410] ;  /* 0x0004100001147983 */ /* 0x001ee80000300800 */
[----:B------:R-:W3:Y:S04]  /*6ee30*/  LDL.LU R21, [R1+0x414] ;  /* 0x0004140001157983 */ /* 0x000ee80000300800 */
[----:B-1----:R-:W3:Y:S04]  /*6ee40*/  LDL.LU R22, [R1+0x418] ;  /* 0x0004180001167983 */ /* 0x002ee80000300800 */
[----:B------:R-:W3:Y:S04]  /*6ee50*/  LDL.LU R23, [R1+0x41c] ;  /* 0x00041c0001177983 */ /* 0x000ee80000300800 */
[----:B------:R-:W-:Y:S01]  /*6ee60*/  STL.64 [R1+0x2748], R6 ;  /* 0x0027480601007387 */ /* 0x000fe20000100a00 */
[----:B--2---:R-:W-:-:S15]  /*6ee70*/  HMMA.16816.F32.BF16 R12, R24, R18, R12 ;  /* 0x00000012180c723c */ /* 0x004fde000004180c */
[----:B------:R-:W-:-:S04]  /*6ee80*/  NOP ;  /* 0x0000000000007918 */ /* 0x000fc80000000000 */
[----:B------:R-:W-:Y:S04]  /*6ee90*/  STL.64 [R1+0x440], R12 ;  /* 0x0004400c01007387 */ /* 0x000fe80000100a00 */
[----:B------:R0:W-:Y:S04]  /*6eea0*/  STL.64 [R1+0x448], R14 ;  /* 0x0004480e01007387 */ /* 0x0001e80000100a00 */
[----:B0-----:R-:W2:Y:S04]  /*6eeb0*/  LDL.LU.64 R14, [R1+0x2820] ;  /* 0x00282000010e7983 */ /* 0x001ea80000300a00 */
[----:B------:R-:W2:Y:S04]  /*6eec0*/  LDL.LU.64 R12, [R1+0x2818] ;  /* 0x00281800010c7983 */ /* 0x000ea80000300a00 */
[----:B------:R-:W2:Y:S02]  /*6eed0*/  LDL.LU.64 R18, [R1+0x2810] ;  /* 0x0028100001127983 */ /* 0x000ea40000300a00 */
        /* <DEDUP_REMOVED lines=12> */
[----:B------:R-:W2:Y:S01]  /*6efa0*/  LDL.LU R12, [R1+0x670] ;  /* 0x00067000010c7983 */ /* 0x000ea20000300800 */
[----:B---3--:R-:W-:-:S15]  /*6efb0*/  HMMA.16816.F32.BF16 R20, R24, R14, R20 ;  /* 0x0000000e1814723c */ /* 0x008fde0000041814 */
[----:B------:R-:W-:-:S04]  /*6efc0*/  NOP ;  /* 0x0000000000007918 */ /* 0x000fc80000000000 */
[----:B------:R-:W-:Y:S04]  /*6efd0*/  STL.64 [R1+0x410], R20 ;  /* 0x0004101401007387 */ /* 0x000fe80000100a00 */
[----:B------:R-:W-:Y:S04]  /*6efe0*/  STL.64 [R1+0x418], R22 ;  /* 0x0004181601007387 */ /* 0x000fe80000100a00 */
[----:B------:R-:W3:Y:S04]  /*6eff0*/  LDL.LU R13, [R1+0x674] ;  /* 0x00067400010d7983 */ /* 0x000ee80000300800 */
[----:B------:R-:W3:Y:S04]  /*6f000*/  LDL.LU R14, [R1+0x678] ;  /* 0x00067800010e7983 */ /* 0x000ee80000300800 */
[----:B------:R-:W3:Y:S01]  /*6f010*/  LDL.LU R15, [R1+0x67c] ;  /* 0x00067c00010f7983 */ /* 0x000ee20000300800 */
[----:B----4-:R-:W-:-:S02]  /*6f020*/  IMAD.MOV.U32 R19, RZ, RZ, R9 ;  /* 0x000000ffff137224 */ /* 0x010fc400078e0009 */
[----:B--2---:R-:W-:Y:S01]  /*6f030*/  IMAD.MOV.U32 R18, RZ, RZ, R16 ;  /* 0x000000ffff127224 */ /* 0x004fe200078e0010 */
[----:B---3--:R-:W-:Y:S04]  /*6f040*/  STL.64 [R1+0x2538], R14 ;  /* 0x0025380e01007387 */ /* 0x008fe80000100a00 */
[----:B------:R-:W-:Y:S04]  /*6f050*/  STL.64 [R1+0x2530], R12 ;  /* 0x0025300c01007387 */ /* 0x000fe80000100a00 */
        /* <DEDUP_REMOVED lines=119> */
[----:B------:R-:W4:Y:S04]  /*6f7d0*/  LDL.LU R3, [R1+0x277c] ;  /* 0x00277c0001037983 */ /* 0x000f280000300800 */
[----:B------:R3:W-:Y:S02]  /*6f7e0*/  STL.64 [R1+0x2660], R18 ;  /* 0x0026601201007387 */ /* 0x0007e40000100a00 */
        /* <DEDUP_REMOVED lines=58> */
[----:B------:R0:W-:Y:S02]  /*6fb90*/  STL.64 [R1+0x26f0], R18 ;  /* 0x0026f01201007387 */ /* 0x0001e40000100a00 */
[----:B0-----:R-:W-:Y:S02]  /*6fba0*/  IMAD.MOV.U32 R18, RZ, RZ, R28 ;  /* 0x000000ffff127224 */ /* 0x001fe400078e001c */
        /* <DEDUP_REMOVED lines=8> */
[----:B---3--:R-:W-:-:S03]  /*6fc30*/  IMAD.MOV.U32 R22, RZ, RZ, R8 ;  /* 0x000000ffff167224 */ /* 0x008fc600078e0008 */
[----:B--2---:R-:W-:Y:S04]  /*6fc40*/  STL.64 [R1+0x26b8], R14 ;  /* 0x0026b80e01007387 */ /* 0x004fe80000100a00 */
[----:B------:R0:W-:Y:S04]  /*6fc50*/  STL.64 [R1+0x26b0], R12 ;  /* 0x0026b00c01007387 */ /* 0x0001e80000100a00 */
[----:B0-----:R-:W2:Y:S04]  /*6fc60*/  LDL.LU R12, [R1+0x780] ;  /* 0x00078000010c7983 */ /* 0x001ea80000300800 */
[----:B------:R-:W2:Y:S04]  /*6fc70*/  LDL.LU R13, [R1+0x784] ;  /* 0x00078400010d7983 */ /* 0x000ea80000300800 */
[----:B------:R-:W3:Y:S04]  /*6fc80*/  LDL.LU R14, [R1+0x788] ;  /* 0x00078800010e7983 */ /* 0x000ee80000300800 */
[----:B------:R-:W3:Y:S01]  /*6fc90*/  LDL.LU R15, [R1+0x78c] ;  /* 0x00078c00010f7983 */ /* 0x000ee20000300800 */
[----:B------:R-:W-:-:S05]  /*6fca0*/  IMAD.MOV.U32 R23, RZ, RZ, R5 ;  /* 0x000000ffff177224 */ /* 0x000fca00078e0005 */
[----:B------:R-:W-:Y:S04]  /*6fcb0*/  STL.64 [R1+0x2730], R22 ;  /* 0x0027301601007387 */ /* 0x000fe80000100a00 */
[----:B---3--:R-:W-:Y:S04]  /*6fcc0*/  STL.64 [R1+0x26d0], R14 ;  /* 0x0026d00e01007387 */ /* 0x008fe80000100a00 */
[----:B--2---:R0:W-:Y:S04]  /*6fcd0*/  STL.64 [R1+0x26c8], R12 ;  /* 0x0026c80c01007387 */ /* 0x0041e80000100a00 */
[----:B0-----:R-:W2:Y:S04]  /*6fce0*/  LDL.LU R12, [R1+0x790] ;  /* 0x00079000010c7983 */ /* 0x001ea80000300800 */
[----:B------:R-:W2:Y:S04]  /*6fcf0*/  LDL.LU R13, [R1+0x794] ;  /* 0x00079400010d7983 */ /* 0x000ea80000300800 */
[----:B------:R-:W3:Y:S04]  /*6fd00*/  LDL.LU R14, [R1+0x798] ;  /* 0x00079800010e7983 */ /* 0x000ee80000300800 */
[----:B------:R-:W3:Y:S01]  /*6fd10*/  LDL.LU R15, [R1+0x79c] ;  /* 0x00079c00010f7983 */ /* 0x000ee20000300800 */
[----:B----4-:R-:W-:-:S03]  /*6fd20*/  IMAD.MOV.U32 R22, RZ, RZ, R4 ;  /* 0x000000ffff167224 */ /* 0x010fc600078e0004 */
[----:B------:R-:W4:Y:S04]  /*6fd30*/  LDL.LU R4, [R1+0x400] ;  /* 0x0004000001047983 */ /* 0x000f280000300800 */
[----:B------:R-:W4:Y:S04]  /*6fd40*/  LDL.LU R5, [R1+0x404] ;  /* 0x0004040001057983 */ /* 0x000f280000300800 */
[----:B------:R-:W4:Y:S04]  /*6fd50*/  LDL.LU R6, [R1+0x408] ;  /* 0x0004080001067983 */ /* 0x000f280000300800 */
[----:B------:R-:W4:Y:S04]  /*6fd60*/  LDL.LU R7, [R1+0x40c] ;  /* 0x00040c0001077983 */ /* 0x000f280000300800 */
        /* <DEDUP_REMOVED lines=25> */
[----:B----4-:R-:W-:Y:S01]  /*6ff00*/  HMMA.16816.F32.BF16 R4, R24, R10, R4 ;  /* 0x0000000a1804723c */ /* 0x010fe20000041804 */
[----:B------:R-:W-:-:S02]  /*6ff10*/  IMAD.MOV.U32 R23, RZ, RZ, R3 ;  /* 0x000000ffff177224 */ /* 0x000fc400078e0003 */
[----:B---3--:R-:W-:Y:S04]  /*6ff20*/  STL.64 [R1+0x2740], R14 ;  /* 0x0027400e01007387 */ /* 0x008fe80000100a00 */
[----:B--2---:R0:W-:Y:S04]  /*6ff30*/  STL.64 [R1+0x2738], R12 ;  /* 0x0027380c01007387 */ /* 0x0041e80000100a00 */
[----:B0-----:R-:W2:Y:S04]  /*6ff40*/  LDL.LU R12, [R1+0x3f0] ;  /* 0x0003f000010c7983 */ /* 0x001ea80000300800 */
[----:B------:R-:W2:Y:S04]  /*6ff50*/  LDL.LU R13, [R1+0x3f4] ;  /* 0x0003f400010d7983 */ /* 0x000ea80000300800 */
[----:B------:R-:W2:Y:S04]  /*6ff60*/  LDL.LU R14, [R1+0x3f8] ;  /* 0x0003f800010e7983 */ /* 0x000ea80000300800 */
[----:B------:R-:W2:Y:S04]  /*6ff70*/  LDL.LU R15, [R1+0x3fc] ;  /* 0x0003fc00010f7983 */ /* 0x000ea80000300800 */
[----:B------:R-:W-:Y:S04]  /*6ff80*/  STL.64 [R1+0x400], R4 ;  /* 0x0004000401007387 */ /* 0x000fe80000100a00 */
[----:B------:R0:W-:Y:S01]  /*6ff90*/  STL.64 [R1+0x408], R6 ;  /* 0x0004080601007387 */ /* 0x0001e20000100a00 */
[----:B------:R-:W-:-:S02]  /*6ffa0*/  IMAD.MOV.U32 R19, RZ, RZ, R9 ;  /* 0x000000ffff137224 */ /* 0x000fc400078e0009 */
[----:B------:R-:W-:Y:S01]  /*6ffb0*/  IMAD.MOV.U32 R3, RZ, RZ, R11 ;  /* 0x000000ffff037224 */ /* 0x000fe200078e000b */
[----:B0-----:R-:W3:Y:S04]  /*6ffc0*/  LDL.LU.64 R6, [R1+0x2748] ;  /* 0x0027480001067983 */ /* 0x001ee80000300a00 */
[----:B------:R-:W4:Y:S01]  /*6ffd0*/  LDL.LU R8, [R1+0x660] ;  /* 0x0006600001087983 */ /* 0x000f220000300800 */
[----:B------:R-:W-:-:S03]  /*6ffe0*/  IMAD.MOV.U32 R4, RZ, RZ, R10 ;  /* 0x000000ffff047224 */ /* 0x000fc600078e000a */
[----:B------:R-:W4:Y:S04]  /*6fff0*/  LDL.LU R9, [R1+0x664] ;  /* 0x0006640001097983 */ /* 0x000f280000300800 */
[----:B------:R-:W4:Y:S04]  /*70000*/  LDL.LU R10, [R1+0x668] ;  /* 0x00066800010a7983 */ /* 0x000f280000300800 */
[----:B------:R-:W4:Y:S01]  /*70010*/  LDL.LU R11, [R1+0x66c] ;  /* 0x00066c00010b7983 */ /* 0x000f220000300800 */
[----:B--2---:R-:W-:Y:S03]  /*70020*/  HMMA.16816.F32.BF16 R20, R24, R22, R12 ;  /* 0x000000161814723c */ /* 0x004fe6000004180c */
[----:B------:R-:W2:Y:S04]  /*70030*/  LDL.LU.64 R14, [R1+0x2740] ;  /* 0x00274000010e7983 */ /* 0x000ea80000300a00 */
[----:B------:R-:W2:-:S12]  /*70040*/  LDL.LU.64 R12, [R1+0x2738] ;  /* 0x00273800010c7983 */ /* 0x000e980000300a00 */
[----:B------:R-:W-:Y:S04]  /*70050*/  STL.64 [R1+0x3f0], R20 ;  /* 0x0003f01401007387 */ /* 0x000fe80000100a00 */
[----:B------:R0:W-:Y:S04]  /*70060*/  STL.64 [R1+0x3f8], R22 ;  /* 0x0003f81601007387 */ /* 0x0001e80000100a00 */
[----:B0-----:R-:W2:Y:S01]  /*70070*/  LDL.LU.64 R22, [R1+0x2730] ;  /* 0x0027300001167983 */ /* 0x001ea20000300a00 */
[----:B------:R-:W-:Y:S02]  /*70080*/  IMAD.MOV.U32 R18, RZ, RZ, R16 ;  /* 0x000000ffff127224 */ /* 0x000fe400078e0010 */
[----:B------:R-:W0:Y:S01]  /*70090*/  S2R R16, SR_TID.X ;  /* 0x0000000000107919 */ /* 0x000e220000002100 */
[----:B--2---:R-:W-:Y:S01]  /*700a0*/  HMMA.16816.F32.BF16 R20, R24, R22, R12 ;  /* 0x000000161814723c */ /* 0x004fe2000004180c */
[----:B------:R-:W2:Y:S04]  /*700b0*/  LDL.LU.64 R14, [R1+0x2728] ;  /* 0x00272800010e7983 */ /* 0x000ea80000300a00 */
[----:B------:R-:W2:Y:S01]  /*700c0*/  LDL.LU.64 R12, [R1+0x2720] ;  /* 0x00272000010c7983 */ /* 0x000ea20000300a00 */
[C---:B0-----:R-:W-:Y:S01]  /*700d0*/  LOP3.LUT R17, R16.reuse, 0x7, RZ, 0xc0, !PT ;  /* 0x0000000710117812 */ /* 0x041fe200078ec0ff */
[----:B------:R-:W-:-:S04]  /*700e0*/  IMAD.SHL.U32 R28, R16, 0x2, RZ ;  /* 0x00000002101c7824 */ /* 0x000fc800078e00ff */
[----:B------:R-:W-:Y:S02]  /*700f0*/  IMAD R17, R17, 0x90, RZ ;  /* 0x0000009011117824 */ /* 0x000fe400078e02ff */
[----:B------:R-:W-:-:S03]  /*70100*/  IMAD.SHL.U32 R16, R16, 0x40, RZ ;  /* 0x0000004010107824 */ /* 0x000fc600078e00ff */
[----:B------:R-:W-:-:S04]  /*70110*/  LOP3.LUT R17, R17, 0x10, R28, 0x78, !PT ;  /* 0x0000001011117812 */ /* 0x000fc800078e781c */
[----:B------:R-:W-:-:S04]  /*70120*/  LOP3.LUT R17, R17, 0x400, R16, 0xf8, !PT ;  /* 0x0000040011117812 */ /* 0x000fc800078ef810 */
[----:B------:R-:W-:Y:S01]  /*70130*/  LOP3.LUT R17, R17, 0x40, RZ, 0x3c, !PT ;  /* 0x0000004011117812 */ /* 0x000fe200078e3cff */
[----:B------:R-:W-:Y:S04]  /*70140*/  STL.64 [R1+0x3e0], R20 ;  /* 0x0003e01401007387 */ /* 0x000fe80000100a00 */
[----:B------:R-:W-:Y:S04]  /*70150*/  STL.64 [R1+0x3e8], R22 ;  /* 0x0003e81601007387 */ /* 0x000fe80000100a00 */
[----:B------:R2:W-:Y:S02]  /*70160*/  LDSM.16.MT88.4 R20, [R17+UR5+0x11800] ;  /* 0x011800051114783b */ /* 0x0005e40008004200 */
        /* <DEDUP_REMOVED lines=126> */
[----:B--2---:R-:W-:-:S15]  /*70950*/  HMMA.16816.F32.BF16 R12, R24, R18, R12 ;  /* 0x00000012180c723c */ /* 0x004fde000004180c */
[----:B------:R-:W-:-:S04]  /*70960*/  NOP ;  /* 0x0000000000007918 */ /* 0x000fc80000000000 */
[----:B------:R-:W-:Y:S04]  /*70970*/  STL.64 [R1+0x670], R12 ;  /* 0x0006700c01007387 */ /* 0x000fe80000100a00 */
[----:B------:R0:W-:Y:S04]  /*70980*/  STL.64 [R1+0x678], R14 ;  /* 0x0006780e01007387 */ /* 0x0001e80000100a00 */
[----:B0-----:R-:W4:Y:S04]  /*70990*/  LDL.LU.64 R14, [R1+0x2520] ;  /* 0x00252000010e7983 */ /* 0x001f280000300a00 */
[----:B------:R0:W-:Y:S04]  /*709a0*/  STL.64 [R1+0x2510], R18 ;  /* 0x0025101201007387 */ /* 0x0001e80000100a00 */
[----:B------:R-:W3:Y:S04]  /*709b0*/  LDL.LU R16, [R1+0x3d0] ;  /* 0x0003d00001107983 */ /* 0x000ee80000300800 */
[----:B------:R-:W3:Y:S04]  /*709c0*/  LDL.LU R17, [R1+0x3d4] ;  /* 0x0003d40001117983 */ /* 0x000ee80000300800 */
[----:B0-----:R-:W3:Y:S04]  /*709d0*/  LDL.LU R18, [R1+0x3d8] ;  /* 0x0003d80001127983 */ /* 0x001ee80000300800 */
[----:B------:R-:W3:Y:S01]  /*709e0*/  LDL.LU R19, [R1+0x3dc] ;  /* 0x0003dc0001137983 */ /* 0x000ee20000300800 */
[----:B----4-:R-:W-:-:S15]  /*709f0*/  HMMA.16816.F32.BF16 R8, R24, R14, R8 ;  /* 0x0000000e1808723c */ /* 0x010fde0000041808 */
[----:B------:R-:W-:-:S04]  /*70a00*/  NOP ;  /* 0x0000000000007918 */ /* 0x000fc80000000000 */
[----:B------:R-:W-:Y:S04]  /*70a10*/  STL.64 [R1+0x660], R8 ;  /* 0x0006600801007387 */ /* 0x000fe80000100a00 */
[----:B------:R0:W-:Y:S04]  /*70a20*/  STL.64 [R1+0x668], R10 ;  /* 0x0006680a01007387 */ /* 0x0001e80000100a00 */
[----:B0-----:R-:W2:Y:S04]  /*70a30*/  LDL.LU.64 R10, [R1+0x2518] ;  /* 0x00251800010a7983 */ /* 0x001ea80000300a00 */
[----:B------:R0:W-:Y:S04]  /*70a40*/  STL [R1+0x2354], R14 ;  /* 0x0023540e01007387 */ /* 0x0001e80000100800 */
[----:B------:R1:W-:Y:S04]  /*70a50*/  STL [R1+0x2350], R15 ;  /* 0x0023500f01007387 */ /* 0x0003e80000100800 */
[----:B------:R-:W4:Y:S04]  /*70a60*/  LDL.LU R12, [R1+0x650] ;  /* 0x00065000010c7983 */ /* 0x000f280000300800 */
[----:B------:R-:W4:Y:S04]  /*70a70*/  LDL.LU R13, [R1+0x654] ;  /* 0x00065400010d7983 */ /* 0x000f280000300800 */
[----:B0-----:R-:W4:Y:S04]  /*70a80*/  LDL.LU R14, [R1+0x658] ;  /* 0x00065800010e7983 */ /* 0x001f280000300800 */
[----:B-1----:R-:W4:Y:S04]  /*70a90*/  LDL.LU R15, [R1+0x65c] ;  /* 0x00065c00010f7983 */ /* 0x002f280000300800 */
[----:B--2---:R3:W-:Y:S01]  /*70aa0*/  STL.64 [R1+0x2508], R10 ;  /* 0x0025080a01007387 */ /* 0x0047e20000100a00 */
[C---:B----4-:R-:W-:Y:S08]  /*70ab0*/  HMMA.16816.F32.BF16 R12, R24.reuse, R10, R12 ;  /* 0x0000000a180c723c */ /* 0x050ff0000004180c */
[----:B---3--:R-:W-:Y:S11]  /*70ac0*/  HMMA.16816.F32.BF16 R8, R24, R6, R16 ;  /* 0x000000061808723c */ /* 0x008ff60000041810 */
[----:B------:R-:W-:Y:S04]  /*70ad0*/  STL.64 [R1+0x650], R12 ;  /* 0x0006500c01007387 */ /* 0x000fe80000100a00 */
[----:B------:R-:W-:Y:S04]  /*70ae0*/  STL.64 [R1+0x658], R14 ;  /* 0x0006580e01007387 */ /* 0x000fe80000100a00 */
[----:B------:R-:W2:Y:S04]  /*70af0*/  LDL.LU R16, [R1+0x640] ;  /* 0x0006400001107983 */ /* 0x000ea80000300800 */
[----:B------:R-:W-:Y:S04]  /*70b00*/  STL.64 [R1+0x3d0], R8 ;  /* 0x0003d00801007387 */ /* 0x000fe80000100a00 */
[----:B------:R0:W-:Y:S04]  /*70b10*/  STL.64 [R1+0x3d8], R10 ;  /* 0x0003d80a01007387 */ /* 0x0001e80000100a00 */
[----:B------:R-:W2:Y:S04]  /*70b20*/  LDL.LU R17, [R1+0x644] ;  /* 0x0006440001117983 */ /* 0x000ea80000300800 */
[----:B------:R-:W2:Y:S04]  /*70b30*/  LDL.LU R18, [R1+0x648] ;  /* 0x0006480001127983 */ /* 0x000ea80000300800 */
[----:B------:R-:W2:Y:S04]  /*70b40*/  LDL.LU R19, [R1+0x64c] ;  /* 0x00064c0001137983 */ /* 0x000ea80000300800 */
[----:B0-----:R-:W3:Y:S04]  /*70b50*/  LDL.LU.64 R10, [R1+0x1a8] ;  /* 0x0001a800010a7983 */ /* 0x001ee80000300a00 */
[----:B------:R0:W-:Y:S04]  /*70b60*/  STL.64 [R1+0x2390], R6 ;  /* 0x0023900601007387 */ /* 0x0001e80000100a00 */
[----:B0-----:R-:W4:Y:S04]  /*70b70*/  LDL.LU.64 R6, [R1+0x168] ;  /* 0x0001680001067983 */ /* 0x001f280000300a00 */
[----:B----4-:R0:W-:Y:S02]  /*70b80*/  STL.64 [R1+0x24d0], R6 ;  /* 0x0024d00601007387 */ /* 0x0101e40000100a00 */
[----:B0-----:R-:W-:-:S02]  /*70b90*/  IMAD.MOV.U32 R6, RZ, RZ, R4 ;  /* 0x000000ffff067224 */ /* 0x001fc400078e0004 */
[----:B------:R-:W-:-:S05]  /*70ba0*/  IMAD.MOV.U32 R7, RZ, RZ, R3 ;  /* 0x000000ffff077224 */ /* 0x000fca00078e0003 */
[----:B------:R-:W-:Y:S04]  /*70bb0*/  STL.64 [R1+0x24e0], R6 ;  /* 0x0024e00601007387 */ /* 0x000fe80000100a00 */
[----:B------:R-:W4:Y:S04]  /*70bc0*/  LDL.LU R12, [R1+0x610] ;  /* 0x00061000010c7983 */ /* 0x000f280000300800 */
[----:B------:R-:W4:Y:S04]  /*70bd0*/  LDL.LU R13, [R1+0x614] ;  /* 0x00061400010d7983 */ /* 0x000f280000300800 */
[----:B------:R-:W2:Y:S04]  /*70be0*/  LDL.LU R14, [R1+0x618] ;  /* 0x00061800010e7983 */ /* 0x000ea80000300800 */
[----:B------:R-:W2:Y:S04]  /*70bf0*/  LDL.LU R15, [R1+0x61c] ;  /* 0x00061c00010f7983 */ /* 0x000ea80000300800 */
[----:B--2---:R0:W-:Y:S04]  /*70c00*/  STL.64 [R1+0x24f0], R14 ;  /* 0x0024f00e01007387 */ /* 0x0041e80000100a00 */
[----:B----4-:R1:W-:Y:S04]  /*70c10*/  STL.64 [R1+0x24e8], R12 ;  /* 0x0024e80c01007387 */ /* 0x0103e80000100a00 */
[----:B0-----:R-:W2:Y:S01]  /*70c20*/  LDL.LU.64 R14, [R1+0x198] ;  /* 0x00019800010e7983 */ /* 0x001ea20000300a00 */
[----:B------:R-:W0:Y:S02]  /*70c30*/  S2R R8, SR_TID.X ;  /* 0x0000000000087919 */ /* 0x000e240000002100 */
[C---:B0-----:R-:W-:Y:S01]  /*70c40*/  LOP3.LUT R9, R8.reuse, 0x7, RZ, 0xc0, !PT ;  /* 0x0000000708097812 */ /* 0x041fe200078ec0ff */
[----:B------:R-:W-:-:S04]  /*70c50*/  IMAD.SHL.U32 R28, R8, 0x2, RZ ;  /* 0x00000002081c7824 */ /* 0x000fc800078e00ff */
[----:B------:R-:W-:Y:S02]  /*70c60*/  IMAD R9, R9, 0x90, RZ ;  /* 0x0000009009097824 */ /* 0x000fe400078e02ff */
[----:B------:R-:W-:-:S03]  /*70c70*/  IMAD.SHL.U32 R8, R8, 0x40, RZ ;  /* 0x0000004008087824 */ /* 0x000fc600078e00ff */
[----:B------:R-:W-:Y:S01]  /*70c80*/  LOP3.LUT R9, R9, 0x10, R28, 0x78, !PT ;  /* 0x0000001009097812 */ /* 0x000fe200078e781c */
[----:B--2---:R0:W-:Y:S04]  /*70c90*/  STL.64 [R1+0x2500], R14 ;  /* 0x0025000e01007387 */ /* 0x0041e80000100a00 */
[----:B-1----:R-:W3:Y:S04]  /*70ca0*/  LDL.LU R12, [R1+0x630] ;  /* 0x00063000010c7983 */ /* 0x002ee80000300800 */
[----:B------:R-:W3:Y:S04]  /*70cb0*/  LDL.LU R13, [R1+0x634] ;  /* 0x00063400010d7983 */ /* 0x000ee80000300800 */
[----:B0-----:R-:W3:Y:S04]  /*70cc0*/  LDL.LU R14, [R1+0x638] ;  /* 0x00063800010e7983 */ /* 0x001ee80000300800 */
[----:B------:R-:W3:Y:S04]  /*70cd0*/  LDL.LU R15, [R1+0x63c] ;  /* 0x00063c00010f7983 */ /* 0x000ee80000300800 */
[----:B------:R-:W2:Y:S01]  /*70ce0*/  LDL.LU.64 R6, [R1+0x188] ;  /* 0x0001880001067983 */ /* 0x000ea20000300a00 */
[----:B------:R-:W-:-:S04]  /*70cf0*/  LOP3.LUT R9, R9, 0x400, R8, 0xf8, !PT ;  /* 0x0000040009097812 */ /* 0x000fc800078ef808 */
[----:B------:R-:W-:-:S05]  /*70d00*/  LOP3.LUT R9, R9, 0x60, RZ, 0x3c, !PT ;  /* 0x0000006009097812 */ /* 0x000fca00078e3cff */
[----:B------:R-:W0:Y:S04]  /*70d10*/  LDSM.16.MT88.4 R24, [R9+UR5+0x11800] ;  /* 0x011800050918783b */ /* 0x000e280008004200 */
[----:B--2---:R1:W-:Y:S04]  /*70d20*/  STL.64 [R1+0x24f8], R6 ;  /* 0x0024f80601007387 */ /* 0x0043e80000100a00 */
[----:B------:R-:W2:Y:S04]  /*70d30*/  LDL.LU R4, [R1+0x620] ;  /* 0x0006200001047983 */ /* 0x000ea80000300800 */
[----:B------:R-:W2:Y:S04]  /*70d40*/  LDL.LU R5, [R1+0x624] ;  /* 0x0006240001057983 */ /* 0x000ea80000300800 */
[----:B-1----:R-:W2:Y:S04]  /*70d50*/  LDL.LU R6, [R1+0x628] ;  /* 0x0006280001067983 */ /* 0x002ea80000300800 */
[----:B------:R-:W2:Y:S04]  /*70d60*/  LDL.LU R7, [R1+0x62c] ;  /* 0x00062c0001077983 */ /* 0x000ea80000300800 */
[----:B0-----:R0:W-:Y:S04]  /*70d70*/  STL.64 [R1+0x2328], R26 ;  /* 0x0023281a01007387 */ /* 0x0011e80000100a00 */
[----:B------:R1:W-:Y:S01]  /*70d80*/  STL.64 [R1+0x2320], R24 ;  /* 0x0023201801007387 */ /* 0x0003e20000100a00 */
[----:B0-----:R-:W-:-:S02]  /*70d90*/  IMAD.MOV.U32 R26, RZ, RZ, R2 ;  /* 0x000000ffff1a7224 */ /* 0x001fc400078e0002 */
[----:B------:R-:W-:-:S07]  /*70da0*/  IMAD.MOV.U32 R27, RZ, RZ, R0 ;  /* 0x000000ffff1b7224 */ /* 0x000fce00078e0000 */
[C---:B-1----:R-:W-:Y:S01]  /*70db0*/  HMMA.16816.F32.BF16 R24, R20.reuse, R26, R16 ;  /* 0x0000001a1418723c */ /* 0x042fe20000041810 */
[----:B------:R-:W4:Y:S07]  /*70dc0*/  LDL.LU.64 R18, [R1+0x2510] ;  /* 0x0025100001127983 */ /* 0x000f2e0000300a00 */
[----:B---3--:R-:W-:Y:S11]  /*70dd0*/  HMMA.16816.F32.BF16 R12, R20, R10, R12 ;  /* 0x0000000a140c723c */ /* 0x008ff6000004180c */
[----:B------:R-:W-:-:S02]  /*70de0*/  IMAD.MOV.U32 R16, RZ, RZ, R24 ;  /* 0x000000ffff107224 */ /* 0x000fc400078e0018 */
[----:B------:R-:W-:Y:S01]  /*70df0*/  IMAD.MOV.U32 R17, RZ, RZ, R26 ;  /* 0x000000ffff117224 */ /* 0x000fe200078e001a */
[----:B------:R0:W-:Y:S04]  /*70e00*/  STL.64 [R1+0x640], R24 ;  /* 0x0006401801007387 */ /* 0x0001e80000100a00 */
[----:B------:R-:W-:Y:S04]  /*70e10*/  STL.64 [R1+0x648], R26 ;  /* 0x0006481a01007387 */ /* 0x000fe80000100a00 */
[----:B------:R1:W-:Y:S04]  /*70e20*/  STL [R1+0x1ff8], R16 ;  /* 0x001ff81001007387 */ /* 0x0003e80000100800 */
[----:B------:R3:W-:Y:S01]  /*70e30*/  STL [R1+0x1ff4], R17 ;  /* 0x001ff41101007387 */ /* 0x0007e20000100800 */
[----:B------:R-:W-:-:S02]  /*70e40*/  IMAD.MOV.U32 R9, RZ, RZ, R14 ;  /* 0x000000ffff097224 */ /* 0x000fc400078e000e */
[----:B0-----:R-:W-:Y:S02]  /*70e50*/  IMAD.MOV.U32 R25, RZ, RZ, R10 ;  /* 0x000000ffff197224 */ /* 0x001fe400078e000a */
[----:B------:R-:W-:Y:S01]  /*70e60*/  IMAD.MOV.U32 R24, RZ, RZ, R11 ;  /* 0x000000ffff187224 */ /* 0x000fe200078e000b */
[----:B----4-:R0:W-:Y:S04]  /*70e70*/  STL.64 [R1+0x24d8], R18 ;  /* 0x0024d81201007387 */ /* 0x0101e80000100a00 */
[----:B-1----:R-:W4:Y:S04]  /*70e80*/  LDL.LU R16, [R1+0x600] ;  /* 0x0006000001107983 */ /* 0x002f280000300800 */
[----:B---3--:R-:W4:Y:S04]  /*70e90*/  LDL.LU R17, [R1+0x604] ;  /* 0x0006040001117983 */ /* 0x008f280000300800 */
[----:B0-----:R-:W4:Y:S04]  /*70ea0*/  LDL.LU R18, [R1+0x608] ;  /* 0x0006080001127983 */ /* 0x001f280000300800 */
[----:B------:R-:W4:Y:S04]  /*70eb0*/  LDL.LU R19, [R1+0x60c] ;  /* 0x00060c0001137983 */ /* 0x000f280000300800 */
[----:B------:R-:W3:Y:S04]  /*70ec0*/  LDL.LU.64 R10, [R1+0x2508] ;  /* 0x00250800010a7983 */ /* 0x000ee80000300a00 */
[----:B------:R-:W-:Y:S04]  /*70ed0*/  STL.64 [R1+0x630], R12 ;  /* 0x0006300c01007387 */ /* 0x000fe80000100a00 */
[----:B------:R0:W-:Y:S04]  /*70ee0*/  STL.64 [R1+0x638], R14 ;  /* 0x0006380e01007387 */ /* 0x0001e80000100a00 */
[----:B0-----:R-:W2:Y:S01]  /*70ef0*/  LDL.LU.64 R14, [R1+0x2500] ;  /* 0x00250000010e7983 */ /* 0x001ea20000300a00 */
[----:B------:R-:W-:-:S05]  /*70f00*/  IMAD.MOV.U32 R8, RZ, RZ, R12 ;  /* 0x000000ffff087224 */ /* 0x000fca00078e000c */
[----:B------:R-:W-:Y:S04]  /*70f10*/  STL [R1+0x2000], R8 ;  /* 0x0020000801007387 */ /* 0x000fe80000100800 */
[----:B------:R-:W-:Y:S01]  /*70f20*/  STL [R1+0x1ffc], R9 ;  /* 0x001ffc0901007387 */ /* 0x000fe20000100800 */
[----:B--2---:R-:W-:Y:S03]  /*70f30*/  HMMA.16816.F32.BF16 R4, R20, R14, R4 ;  /* 0x0000000e1404723c */ /* 0x004fe60000041804 */
[----:B---3--:R0:W-:Y:S01]  /*70f40*/  STL.64 [R1+0x24b0], R10 ;  /* 0x0024b00a01007387 */ /* 0x0081e20000100a00 */
[----:B------:R-:W-:Y:S02]  /*70f50*/  IMAD.MOV.U32 R27, RZ, RZ, R14 ;  /* 0x000000ffff1b7224 */ /* 0x000fe400078e000e */
[----:B------:R-:W-:Y:S01]  /*70f60*/  IMAD.MOV.U32 R26, RZ, RZ, R15 ;  /* 0x000000ffff1a7224 */ /* 0x000fe200078e000f */
[----:B0-----:R-:W2:-:S12]  /*70f70*/  LDL.LU.64 R10, [R1+0x158] ;  /* 0x00015800010a7983 */ /* 0x001e980000300a00 */
[----:B------:R-:W-:Y:S04]  /*70f80*/  STL.64 [R1+0x620], R4 ;  /* 0x0006200401007387 */ /* 0x000fe80000100a00 */
[----:B------:R0:W-:Y:S04]  /*70f90*/  STL.64 [R1+0x628], R6 ;  /* 0x0006280601007387 */ /* 0x0001e80000100a00 */
[----:B0-----:R-:W3:Y:S04]  /*70fa0*/  LDL.LU.64 R6, [R1+0x24f8] ;  /* 0x0024f80001067983 */ /* 0x001ee80000300a00 */
[----:B------:R-:W3:Y:S04]  /*70fb0*/  LDL.LU.64 R14, [R1+0x24f0] ;  /* 0x0024f000010e7983 */ /* 0x000ee80000300a00 */
[----:B------:R-:W3:Y:S04]  /*70fc0*/  LDL.LU.64 R12, [R1+0x24e8] ;  /* 0x0024e800010c7983 */ /* 0x000ee80000300a00 */
[----:B------:R-:W-:Y:S04]  /*70fd0*/  STL.64 [R1+0x2360], R26 ;  /* 0x0023601a01007387 */ /* 0x000fe80000100a00 */
        /* <DEDUP_REMOVED lines=8> */
[----:B------:R0:W-:Y:S02]  /*71060*/  STL.64 [R1+0x618], R14 ;  /* 0x0006180e01007387 */ /* 0x0001e40000100a00 */
[----:B0-----:R-:W-:Y:S02]  /*71070*/  IMAD.MOV.U32 R14, RZ, RZ, R6 ;  /* 0x000000ffff0e7224 */ /* 0x001fe400078e0006 */
[----:B------:R-:W-:Y:S02]  /*71080*/  IMAD.MOV.U32 R15, RZ, RZ, R7 ;  /* 0x000000ffff0f7224 */ /* 0x000fe400078e0007 */
[----:B------:R-:W4:Y:S02]  /*71090*/  LDL.LU.64 R6, [R1+0x24e0] ;  /* 0x0024e00001067983 */ /* 0x000f240000300a00 */
[----:B----4-:R-:W-:Y:S02]  /*710a0*/  HMMA.16816.F32.BF16 R4, R20, R6, R16 ;  /* 0x000000061404723c */ /* 0x010fe40000041810 */
[----:B------:R-:W3:-:S15]  /*710b0*/  LDL.LU.64 R18, [R1+0x24d8] ;  /* 0x0024d80001127983 */ /* 0x000ede0000300a00 */
[----:B------:R-:W-:Y:S02]  /*710c0*/  NOP ;  /* 0x0000000000007918 */ /* 0x000fe40000000000 */
[----:B------:R-:W-:Y:S04]  /*710d0*/  STL.64 [R1+0x600], R4 ;  /* 0x0006000401007387 */ /* 0x000fe80000100a00 */
[----:B------:R0:W-:Y:S04]  /*710e0*/  STL.64 [R1+0x608], R6 ;  /* 0x0006080601007387 */ /* 0x0001e80000100a00 */
[----:B0-----:R-:W2:Y:S02]  /*710f0*/  LDL.LU.64 R6, [R1+0x24d0] ;  /* 0x0024d00001067983 */ /* 0x001ea40000300a00 */
[----:B--2---:R-:W-:Y:S01]  /*71100*/  HMMA.16816.F32.BF16 R24, R20, R6, R24 ;  /* 0x000000061418723c */ /* 0x004fe20000041818 */
[----:B------:R-:W-:-:S02]  /*71110*/  IMAD.MOV.U32 R12, RZ, RZ, R7 ;  /* 0x000000ffff0c7224 */ /* 0x000fc400078e0007 */
[----:B------:R-:W-:-:S15]  /*71120*/  IMAD.MOV.U32 R13, RZ, RZ, R6 ;  /* 0x000000ffff0d7224 */ /* 0x000fde00078e0006 */
[----:B------:R-:W-:Y:S01]  /*71130*/  NOP ;  /* 0x0000000000007918 */ /* 0x000fe20000000000 */
[----:B------:R0:W-:Y:S04]  /*71140*/  STL.64 [R1+0x5f0], R24 ;  /* 0x0005f01801007387 */ /* 0x0001e80000100a00 */
[----:B------:R1:W-:Y:S04]  /*71150*/  STL.64 [R1+0x5f8], R26 ;  /* 0x0005f81a01007387 */ /* 0x0003e80000100a00 */
[----:B0-----:R-:W2:Y:S04]  /*71160*/  LDL.LU R24, [R1+0x5d0] ;  /* 0x0005d00001187983 */ /* 0x001ea80000300800 */
[----:B------:R-:W2:Y:S04]  /*71170*/  LDL.LU R25, [R1+0x5d4] ;  /* 0x0005d40001197983 */ /* 0x000ea80000300800 */
[----:B-1----:R-:W2:Y:S04]  /*71180*/  LDL.LU R26, [R1+0x5d8] ;  /* 0x0005d800011a7983 */ /* 0x002ea80000300800 */
[----:B------:R-:W2:Y:S04]  /*71190*/  LDL.LU R27, [R1+0x5dc] ;  /* 0x0005dc00011b7983 */ /* 0x000ea80000300800 */
[----:B------:R-:W2:Y:S04]  /*711a0*/  LDL.LU.64 R6, [R1+0x148] ;  /* 0x0001480001067983 */ /* 0x000ea80000300a00 */
[----:B------:R0:W-:Y:S04]  /*711b0*/  STL [R1+0x2238], R12 ;  /* 0x0022380c01007387 */ /* 0x0001e80000100800 */
[----:B------:R1:W-:Y:S04]  /*711c0*/  STL [R1+0x2234], R13 ;  /* 0x0022340d01007387 */ /* 0x0003e80000100800 */
[----:B------:R4:W-:Y:S04]  /*711d0*/  STL.64 [R1+0x2498], R14 ;  /* 0x0024980e01007387 */ /* 0x0009e80000100a00 */
[----:B0-----:R-:W2:Y:S04]  /*711e0*/  LDL.LU R12, [R1+0x5e0] ;  /* 0x0005e000010c7983 */ /* 0x001ea80000300800 */
[----:B-1----:R-:W2:Y:S04]  /*711f0*/  LDL.LU R13, [R1+0x5e4] ;  /* 0x0005e400010d7983 */ /* 0x002ea80000300800 */
[----:B----4-:R-:W2:Y:S04]  /*71200*/  LDL.LU R14, [R1+0x5e8] ;  /* 0x0005e800010e7983 */ /* 0x010ea80000300800 */
[----:B------:R-:W2:Y:S01]  /*71210*/  LDL.LU R15, [R1+0x5ec] ;  /* 0x0005ec00010f7983 */ /* 0x000ea20000300800 */
[----:B------:R-:W-:-:S02]  /*71220*/  IMAD.MOV.U32 R17, RZ, RZ, R10 ;  /* 0x000000ffff117224 */ /* 0x000fc400078e000a */
[----:B------:R-:W-:Y:S01]  /*71230*/  IMAD.MOV.U32 R16, RZ, RZ, R11 ;  /* 0x000000ffff107224 */ /* 0x000fe200078e000b */
[----:B--2---:R-:W-:-:S15]  /*71240*/  HMMA.16816.F32.BF16 R12, R20, R10, R12 ;  /* 0x0000000a140c723c */ /* 0x004fde000004180c */
[----:B------:R-:W-:-:S04]  /*71250*/  NOP ;  /* 0x0000000000007918 */ /* 0x000fc80000000000 */
[----:B------:R0:W-:Y:S04]  /*71260*/  STL.64 [R1+0x5e0], R12 ;  /* 0x0005e00c01007387 */ /* 0x0001e80000100a00 */
[----:B------:R1:W-:Y:S04]  /*71270*/  STL.64 [R1+0x5e8], R14 ;  /* 0x0005e80e01007387 */ /* 0x0003e80000100a00 */
[----:B0-----:R-:W2:Y:S04]  /*71280*/  LDL.LU R12, [R1+0x5a0] ;  /* 0x0005a000010c7983 */ /* 0x001ea80000300800 */
[----:B------:R-:W2:Y:S04]  /*71290*/  LDL.LU R13, [R1+0x5a4] ;  /* 0x0005a400010d7983 */ /* 0x000ea80000300800 */
[----:B-1----:R-:W4:Y:S04]  /*712a0*/  LDL.LU R14, [R1+0x5a8] ;  /* 0x0005a800010e7983 */ /* 0x002f280000300800 */
[----:B------:R-:W4:Y:S04]  /*712b0*/  LDL.LU R15, [R1+0x5ac] ;  /* 0x0005ac00010f7983 */ /* 0x000f280000300800 */
[----:B------:R-:W2:Y:S04]  /*712c0*/  LDL.LU R8, [R1+0x5b0] ;  /* 0x0005b00001087983 */ /* 0x000ea80000300800 */
[----:B------:R-:W2:Y:S04]  /*712d0*/  LDL.LU R9, [R1+0x5b4] ;  /* 0x0005b40001097983 */ /* 0x000ea80000300800 */
[----:B------:R-:W2:Y:S04]  /*712e0*/  LDL.LU R10, [R1+0x5b8] ;  /* 0x0005b800010a7983 */ /* 0x000ea80000300800 */
[----:B------:R-:W2:Y:S04]  /*712f0*/  LDL.LU R11, [R1+0x5bc] ;  /* 0x0005bc00010b7983 */ /* 0x000ea80000300800 */
[----:B--2---:R0:W-:Y:S04]  /*71300*/  STL.64 [R1+0x24c0], R10 ;  /* 0x0024c00a01007387 */ /* 0x0041e80000100a00 */
[----:B------:R-:W-:Y:S04]  /*71310*/  STL.64 [R1+0x24b8], R8 ;  /* 0x0024b80801007387 */ /* 0x000fe80000100a00 */
[----:B0-----:R-:W2:Y:S04]  /*71320*/  LDL.LU.64 R10, [R1+0x138] ;  /* 0x00013800010a7983 */ /* 0x001ea80000300a00 */
[----:B----4-:R0:W-:Y:S04]  /*71330*/  STL.64 [R1+0x24a8], R14 ;  /* 0x0024a80e01007387 */ /* 0x0101e80000100a00 */
[----:B------:R1:W-:Y:S04]  /*71340*/  STL.64 [R1+0x24a0], R12 ;  /* 0x0024a00c01007387 */ /* 0x0003e80000100a00 */
[----:B0-----:R-:W4:Y:S01]  /*71350*/  LDL.LU.64 R14, [R1+0x128] ;  /* 0x00012800010e7983 */ /* 0x001f220000300a00 */
[C---:B------:R-:W-:Y:S03]  /*71360*/  HMMA.16816.F32.BF16 R24, R20.reuse, R6, R24 ;  /* 0x000000061418723c */ /* 0x040fe60000041818 */
[----:B----4-:R0:W-:Y:S04]  /*71370*/  STL.64 [R1+0x24c8], R14 ;  /* 0x0024c80e01007387 */ /* 0x0101e80000100a00 */
[----:B-1----:R-:W2:Y:S04]  /*71380*/  LDL.LU R12, [R1+0x5c0] ;  /* 0x0005c000010c7983 */ /* 0x002ea80000300800 */
[----:B------:R-:W2:Y:S04]  /*71390*/  LDL.LU R13, [R1+0x5c4] ;  /* 0x0005c400010d7983 */ /* 0x000ea80000300800 */
[----:B0-----:R-:W2:Y:S04]  /*713a0*/  LDL.LU R14, [R1+0x5c8] ;  /* 0x0005c800010e7983 */ /* 0x001ea80000300800 */
[----:B------:R-:W2:Y:S04]  /*713b0*/  LDL.LU R15, [R1+0x5cc] ;  /* 0x0005cc00010f7983 */ /* 0x000ea80000300800 */
[----:B------:R0:W-:Y:S04]  /*713c0*/  STL [R1+0x2240], R16 ;  /* 0x0022401001007387 */ /* 0x0001e80000100800 */
[----:B------:R1:W-:Y:S04]  /*713d0*/  STL [R1+0x223c], R17 ;  /* 0x00223c1101007387 */ /* 0x0003e80000100800 */
[----:B---3--:R3:W-:Y:S04]  /*713e0*/  STL.64 [R1+0x2480], R18 ;  /* 0x0024801201007387 */ /* 0x0087e80000100a00 */
[----:B0-----:R-:W4:Y:S04]  /*713f0*/  LDL.LU R16, [R1+0x590] ;  /* 0x0005900001107983 */ /* 0x001f280000300800 */
[----:B-1----:R-:W4:Y:S04]  /*71400*/  LDL.LU R17, [R1+0x594] ;  /* 0x0005940001117983 */ /* 0x002f280000300800 */
[----:B---3--:R-:W3:Y:S04]  /*71410*/  LDL.LU R18, [R1+0x598] ;  /* 0x0005980001127983 */ /* 0x008ee80000300800 */
[----:B------:R-:W3:Y:S04]  /*71420*/  LDL.LU R19, [R1+0x59c] ;  /* 0x00059c0001137983 */ /* 0x000ee80000300800 */
[----:B---3--:R0:W-:Y:S04]  /*71430*/  STL.64 [R1+0x2490], R18 ;  /* 0x0024901201007387 */ /* 0x0081e80000100a00 */
[----:B----4-:R-:W-:Y:S04]  /*71440*/  STL.64 [R1+0x2488], R16 ;  /* 0x0024881001007387 */ /* 0x010fe80000100a00 */
[----:B0-----:R-:W3:Y:S04]  /*71450*/  LDL.LU.64 R18, [R1+0x118] ;  /* 0x0001180001127983 */ /* 0x001ee80000300a00 */
[----:B------:R0:W-:Y:S04]  /*71460*/  STL.64 [R1+0x5d0], R24 ;  /* 0x0005d01801007387 */ /* 0x0001e80000100a00 */
[----:B------:R1:W-:Y:S04]  /*71470*/  STL.64 [R1+0x5d8], R26 ;  /* 0x0005d81a01007387 */ /* 0x0003e80000100a00 */
[----:B0-----:R-:W4:Y:S04]  /*71480*/  LDL.LU R24, [R1+0x570] ;  /* 0x0005700001187983 */ /* 0x001f280000300800 */
[----:B------:R-:W4:Y:S04]  /*71490*/  LDL.LU R25, [R1+0x574] ;  /* 0x0005740001197983 */ /* 0x000f280000300800 */
[----:B-1----:R-:W3:Y:S04]  /*714a0*/  LDL.LU R26, [R1+0x578] ;  /* 0x00057800011a7983 */ /* 0x002ee80000300800 */
[----:B------:R-:W3:Y:S01]  /*714b0*/  LDL.LU R27, [R1+0x57c] ;  /* 0x00057c00011b7983 */ /* 0x000ee20000300800 */
[----:B--2---:R-:W-:Y:S01]  /*714c0*/  HMMA.16816.F32.BF16 R12, R20, R10, R12 ;  /* 0x0000000a140c723c */ /* 0x004fe2000004180c */
[----:B------:R-:W-:-:S02]  /*714d0*/  IMAD.MOV.U32 R28, RZ, RZ, R7 ;  /* 0x000000ffff1c7224 */ /* 0x000fc400078e0007 */
[----:B------:R-:W-:Y:S02]  /*714e0*/  IMAD.MOV.U32 R29, RZ, RZ, R6 ;  /* 0x000000ffff1d7224 */ /* 0x000fe400078e0006 */
[----:B------:R-:W-:Y:S02]  /*714f0*/  IMAD.MOV.U32 R2, RZ, RZ, R10 ;  /* 0x000000ffff027224 */ /* 0x000fe400078e000a */
[----:B------:R-:W-:Y:S01]  /*71500*/  IMAD.MOV.U32 R3, RZ, RZ, R11 ;  /* 0x000000ffff037224 */ /* 0x000fe200078e000b */
[----:B---3--:R0:W-:Y:S04]  /*71510*/  STL.64 [R1+0x2478], R26 ;  /* 0x0024781a01007387 */ /* 0x0081e80000100a00 */
[----:B----4-:R-:W-:Y:S04]  /*71520*/  STL.64 [R1+0x2470], R24 ;  /* 0x0024701801007387 */ /* 0x010fe80000100a00 */
[----:B0-----:R-:W2:Y:S04]  /*71530*/  LDL.LU.64 R26, [R1+0x108] ;  /* 0x00010800011a7983 */ /* 0x001ea80000300a00 */
[----:B------:R-:W3:Y:S04]  /*71540*/  LDL.LU.64 R6, [R1+0xe8] ;  /* 0x0000e80001067983 */ /* 0x000ee80000300a00 */
        /* <DEDUP_REMOVED lines=9> */
[----:B----4-:R-:W-:-:S15]  /*715e0*/  HMMA.16816.F32.BF16 R8, R20, R14, R8 ;  /* 0x0000000e1408723c */ /* 0x010fde0000041808 */
[----:B------:R-:W-:-:S04]  /*715f0*/  NOP ;  /* 0x0000000000007918 */ /* 0x000fc80000000000 */
        /* <DEDUP_REMOVED lines=9> */
[----:B------:R-:W-:Y:S01]  /*71690*/  IMAD.MOV.U32 R0, RZ, RZ, R19 ;  /* 0x000000ffff007224 */ /* 0x000fe200078e0013 */
[----:B--2---:R-:W-:Y:S02]  /*716a0*/  HMMA.16816.F32.BF16 R12, R20, R18, R12 ;  /* 0x00000012140c723c */ /* 0x004fe4000004180c */
[----:B----4-:R0:W-:Y:S04]  /*716b0*/  STL.64 [R1+0x2468], R10 ;  /* 0x0024680a01007387 */ /* 0x0101e80000100a00 */
[----:B0-----:R-:W2:-:S13]  /*716c0*/  LDL.LU.64 R10, [R1+0xf8] ;  /* 0x0000f800010a7983 */ /* 0x001e9a0000300a00 */
[----:B------:R0:W-:Y:S04]  /*716d0*/  STL.64 [R1+0x5a0], R12 ;  /* 0x0005a00c01007387 */ /* 0x0001e80000100a00 */
[----:B------:R1:W-:Y:S01]  /*716e0*/  STL.64 [R1+0x5a8], R14 ;  /* 0x0005a80e01007387 */ /* 0x0003e20000100a00 */
[----:B0-----:R-:W-:-:S03]  /*716f0*/  IMAD.MOV.U32 R13, RZ, RZ, R18 ;  /* 0x000000ffff0d7224 */ /* 0x001fc600078e0012 */
[----:B-1----:R-:W4:Y:S04]  /*71700*/  LDL.LU.64 R14, [R1+0x2498] ;  /* 0x00249800010e7983 */ /* 0x002f280000300a00 */
[----:B------:R-:W2:Y:S04]  /*71710*/  LDL.LU.64 R18, [R1+0x2490] ;  /* 0x0024900001127983 */ /* 0x000ea80000300a00 */
[----:B------:R-:W2:Y:S04]  /*71720*/  LDL.LU.64 R16, [R1+0x2488] ;  /* 0x0024880001107983 */ /* 0x000ea80000300a00 */
[----:B------:R-:W-:Y:S04]  /*71730*/  STL [R1+0x2260], R0 ;  /* 0x0022600001007387 */ /* 0x000fe80000100800 */
[----:B------:R-:W-:Y:S01]  /*71740*/  STL [R1+0x225c], R13 ;  /* 0x00225c0d01007387 */ /* 0x000fe20000100800 */
[----:B------:R-:W-:Y:S01]  /*71750*/  IMAD.MOV.U32 R12, RZ, RZ, R27 ;  /* 0x000000ffff0c7224 */ /* 0x000fe200078e001b */
[----:B--2---:R-:W-:-:S15]  /*71760*/  HMMA.16816.F32.BF16 R16, R20, R26, R16 ;  /* 0x0000001a1410723c */ /* 0x004fde0000041810 */
[----:B------:R-:W-:-:S04]  /*71770*/  NOP ;  /* 0x0000000000007918 */ /* 0x000fc80000000000 */
[----:B------:R0:W-:Y:S04]  /*71780*/  STL.64 [R1+0x590], R16 ;  /* 0x0005901001007387 */ /* 0x0001e80000100a00 */
[----:B------:R1:W-:Y:S01]  /*71790*/  STL.64 [R1+0x598], R18 ;  /* 0x0005981201007387 */ /* 0x0003e20000100a00 */
[----:B0-----:R-:W-:-:S03]  /*717a0*/  IMAD.MOV.U32 R17, RZ, RZ, R26 ;  /* 0x000000ffff117224 */ /* 0x001fc600078e001a */
[----:B-1----:R-:W2:Y:S04]  /*717b0*/  LDL.LU.64 R18, [R1+0x2480] ;  /* 0x0024800001127983 */ /* 0x002ea80000300a00 */
[----:B------:R-:W3:Y:S04]  /*717c0*/  LDL.LU.64 R26, [R1+0x2478] ;  /* 0x00247800011a7983 */ /* 0x000ee80000300a00 */
[----:B------:R-:W3:Y:S04]  /*717d0*/  LDL.LU.64 R24, [R1+0x2470] ;  /* 0x0024700001187983 */ /* 0x000ee80000300a00 */
[----:B------:R0:W-:Y:S04]  /*717e0*/  STL [R1+0x2268], R12 ;  /* 0x0022680c01007387 */ /* 0x0001e80000100800 */
[----:B----4-:R1:W-:Y:S04]  /*717f0*/  STL.64 [R1+0x2450], R14 ;  /* 0x0024500e01007387 */ /* 0x0103e80000100a00 */
[----:B0-----:R-:W4:Y:S04]  /*71800*/  LDL.LU R12, [R1+0x580] ;  /* 0x00058000010c7983 */ /* 0x001f280000300800 */
[----:B------:R-:W4:Y:S04]  /*71810*/  LDL.LU R13, [R1+0x584] ;  /* 0x00058400010d7983 */ /* 0x000f280000300800 */
[----:B-1----:R-:W4:Y:S04]  /*71820*/  LDL.LU R14, [R1+0x588] ;  /* 0x00058800010e7983 */ /* 0x002f280000300800 */
[----:B------:R-:W4:Y:S01]  /*71830*/  LDL.LU R15, [R1+0x58c] ;  /* 0x00058c00010f7983 */ /* 0x000f220000300800 */
[----:B------:R-:W-:-:S02]  /*71840*/  IMAD.MOV.U32 R29, RZ, RZ, R10 ;  /* 0x000000ffff1d7224 */ /* 0x000fc400078e000a */
[----:B------:R-:W-:Y:S01]  /*71850*/  IMAD.MOV.U32 R16, RZ, RZ, R11 ;  /* 0x000000ffff107224 */ /* 0x000fe200078e000b */
[----:B------:R-:W-:Y:S01]  /*71860*/  STL [R1+0x2264], R17 ;  /* 0x0022641101007387 */ /* 0x000fe20000100800 */
[C---:B----4-:R-:W-:Y:S08]  /*71870*/  HMMA.16816.F32.BF16 R12, R20.reuse, R10, R12 ;  /* 0x0000000a140c723c */ /* 0x050ff0000004180c */
[----:B---3--:R-:W-:Y:S11]  /*71880*/  HMMA.16816.F32.BF16 R8, R20, R6, R24 ;  /* 0x000000061408723c */ /* 0x008ff60000041818 */
[----:B------:R-:W-:Y:S04]  /*71890*/  STL.64 [R1+0x580], R12 ;  /* 0x0005800c01007387 */ /* 0x000fe80000100a00 */
[----:B------:R-:W-:Y:S04]  /*718a0*/  STL.64 [R1+0x588], R14 ;  /* 0x0005880e01007387 */ /* 0x000fe80000100a00 */
[----:B------:R-:W-:Y:S04]  /*718b0*/  STL [R1+0x2270], R16 ;  /* 0x0022701001007387 */ /* 0x000fe80000100800 */
[----:B--2---:R-:W-:Y:S04]  /*718c0*/  STL.64 [R1+0x2438], R18 ;  /* 0x0024381201007387 */ /* 0x004fe80000100a00 */
[----:B------:R-:W-:Y:S04]  /*718d0*/  STL [R1+0x226c], R29 ;  /* 0x00226c1d01007387 */ /* 0x000fe80000100800 */
[----:B------:R-:W-:Y:S04]  /*718e0*/  STL.64 [R1+0x570], R8 ;  /* 0x0005700801007387 */ /* 0x000fe80000100a00 */
[----:B------:R-:W-:Y:S04]  /*718f0*/  STL.64 [R1+0x578], R10 ;  /* 0x0005780a01007387 */ /* 0x000fe80000100a00 */
        /* <DEDUP_REMOVED lines=14> */
[----:B------:R-:W3:Y:S04]  /*719e0*/  LDL.LU R8, [R1+0x560] ;  /* 0x0005600001087983 */ /* 0x000ee80000300800 */
[----:B------:R-:W3:Y:S04]  /*719f0*/  LDL.LU R9, [R1+0x564] ;  /* 0x0005640001097983 */ /* 0x000ee80000300800 */
[----:B------:R-:W3:Y:S04]  /*71a00*/  LDL.LU R10, [R1+0x568] ;  /* 0x00056800010a7983 */ /* 0x000ee80000300800 */
[----:B------:R-:W3:Y:S04]  /*71a10*/  LDL.LU R11, [R1+0x56c] ;  /* 0x00056c00010b7983 */ /* 0x000ee80000300800 */
[----:B--2---:R0:W-:Y:S04]  /*71a20*/  STL.64 [R1+0x2460], R14 ;  /* 0x0024600e01007387 */ /* 0x0041e80000100a00 */
[----:B----4-:R-:W-:Y:S04]  /*71a30*/  STL.64 [R1+0x2458], R12 ;  /* 0x0024580c01007387 */ /* 0x010fe80000100a00 */
[----:B0-----:R-:W2:Y:S04]  /*71a40*/  LDL.LU.64 R14, [R1+0xd8] ;  /* 0x0000d800010e7983 */ /* 0x001ea80000300a00 */
[----:B------:R-:W4:Y:S04]  /*71a50*/  LDL.LU R16, [R1+0x540] ;  /* 0x0005400001107983 */ /* 0x000f280000300800 */
[----:B------:R-:W4:Y:S04]  /*71a60*/  LDL.LU R17, [R1+0x544] ;  /* 0x0005440001117983 */ /* 0x000f280000300800 */
[----:B------:R-:W2:Y:S04]  /*71a70*/  LDL.LU R18, [R1+0x548] ;  /* 0x0005480001127983 */ /* 0x000ea80000300800 */
        /* <DEDUP_REMOVED lines=8> */
[----:B0-----:R-:W3:Y:S01]  /*71b00*/  LDL.LU.64 R26, [R1+0xa8] ;  /* 0x0000a800011a7983 */ /* 0x001ee20000300a00 */
[----:B------:R-:W-:-:S02]  /*71b10*/  IMAD.MOV.U32 R2, RZ, RZ, R6 ;  /* 0x000000ffff027224 */ /* 0x000fc400078e0006 */
[----:B------:R-:W-:Y:S01]  /*71b20*/  IMAD.MOV.U32 R28, RZ, RZ, R7 ;  /* 0x000000ffff1c7224 */ /* 0x000fe200078e0007 */
[----:B---3--:R0:W-:Y:S04]  /*71b30*/  STL.64 [R1+0x2430], R26 ;  /* 0x0024301a01007387 */ /* 0x0081e80000100a00 */
[----:B0-----:R-:W3:Y:S04]  /*71b40*/  LDL.LU.64 R26, [R1+0xb8] ;  /* 0x0000b800011a7983 */ /* 0x001ee80000300a00 */
[----:B------:R-:W4:Y:S01]  /*71b50*/  LDL.LU.64 R6, [R1+0x78] ;  /* 0x0000780001067983 */ /* 0x000f220000300a00 */
[----:B------:R-:W-:Y:S03]  /*71b60*/  HMMA.16816.F32.BF16 R8, R20, R14, R8 ;  /* 0x0000000e1408723c */ /* 0x000fe60000041808 */
[----:B----4-:R0:W-:Y:S04]  /*71b70*/  STL.64 [R1+0x2410], R6 ;  /* 0x0024100601007387 */ /* 0x0101e80000100a00 */
[----:B------:R-:W4:Y:S04]  /*71b80*/  LDL.LU R4, [R1+0x520] ;  /* 0x0005200001047983 */ /* 0x000f280000300800 */
[----:B------:R-:W4:Y:S04]  /*71b90*/  LDL.LU R5, [R1+0x524] ;  /* 0x0005240001057983 */ /* 0x000f280000300800 */
[----:B0-----:R-:W2:Y:S04]  /*71ba0*/  LDL.LU R6, [R1+0x528] ;  /* 0x0005280001067983 */ /* 0x001ea80000300800 */
[----:B------:R-:W2:Y:S01]  /*71bb0*/  LDL.LU R7, [R1+0x52c] ;  /* 0x00052c0001077983 */ /* 0x000ea20000300800 */
[----:B------:R-:W-:-:S03]  /*71bc0*/  IMAD.MOV.U32 R3, RZ, RZ, R15 ;  /* 0x000000ffff037224 */ /* 0x000fc600078e000f */
[----:B--2---:R-:W-:Y:S04]  /*71bd0*/  STL.64 [R1+0x2428], R6 ;  /* 0x0024280601007387 */ /* 0x004fe80000100a00 */
[----:B----4-:R0:W-:Y:S04]  /*71be0*/  STL.64 [R1+0x2420], R4 ;  /* 0x0024200401007387 */ /* 0x0101e80000100a00 */
        /* <DEDUP_REMOVED lines=21> */
[----:B------:R-:W2:Y:S04]  /*71d40*/  LDL.LU.64 R18, [R1+0x2448] ;  /* 0x0024480001127983 */ /* 0x000ea80000300a00 */
[----:B------:R-:W2:Y:S04]  /*71d50*/  LDL.LU.64 R16, [R1+0x2440] ;  /* 0x0024400001107983 */ /* 0x000ea80000300a00 */
[----:B------:R-:W-:Y:S04]  /*71d60*/  STL [R1+0x2288], R8 ;  /* 0x0022880801007387 */ /* 0x000fe80000100800 */
[----:B------:R-:W-:Y:S01]  /*71d70*/  STL [R1+0x2284], R13 ;  /* 0x0022840d01007387 */ /* 0x000fe20000100800 */
[----:B---3--:R-:W-:Y:S01]  /*71d80*/  IMAD.MOV.U32 R0, RZ, RZ, R27 ;  /* 0x000000ffff007224 */ /* 0x008fe200078e001b */
[----:B--2---:R-:W-:-:S15]  /*71d90*/  HMMA.16816.F32.BF16 R16, R20, R26, R16 ;  /* 0x0000001a1410723c */ /* 0x004fde0000041810 */
[----:B------:R-:W-:-:S04]  /*71da0*/  NOP ;  /* 0x0000000000007918 */ /* 0x000fc80000000000 */
[----:B------:R0:W-:Y:S04]  /*71db0*/  STL.64 [R1+0x540], R16 ;  /* 0x0005401001007387 */ /* 0x0001e80000100a00 */
[----:B------:R1:W-:Y:S01]  /*71dc0*/  STL.64 [R1+0x548], R18 ;  /* 0x0005481201007387 */ /* 0x0003e20000100a00 */
[----:B0-----:R-:W-:-:S03]  /*71dd0*/  IMAD.MOV.U32 R17, RZ, RZ, R26 ;  /* 0x000000ffff117224 */ /* 0x001fc600078e001a */
[----:B-1----:R-:W2:Y:S04]  /*71de0*/  LDL.LU.64 R18, [R1+0x2438] ;  /* 0x0024380001127983 */ /* 0x002ea80000300a00 */
[----:B------:R-:W3:Y:S04]  /*71df0*/  LDL.LU.64 R26, [R1+0x2430] ;  /* 0x00243000011a7983 */ /* 0x000ee80000300a00 */
[----:B------:R-:W-:Y:S04]  /*71e00*/  STL [R1+0x2290], R0 ;  /* 0x0022900001007387 */ /* 0x000fe80000100800 */
[----:B------:R-:W-:Y:S01]  /*71e10*/  STL [R1+0x228c], R17 ;  /* 0x00228c1101007387 */ /* 0x000fe20000100800 */
[----:B---3--:R-:W-:Y:S01]  /*71e20*/  HMMA.16816.F32.BF16 R4, R20, R26, R4 ;  /* 0x0000001a1404723c */ /* 0x008fe20000041804 */
[----:B------:R-:W-:-:S02]  /*71e30*/  IMAD.MOV.U32 R29, RZ, RZ, R26 ;  /* 0x000000ffff1d7224 */ /* 0x000fc400078e001a */
[----:B------:R-:W-:-:S15]  /*71e40*/  IMAD.MOV.U32 R12, RZ, RZ, R27 ;  /* 0x000000ffff0c7224 */ /* 0x000fde00078e001b */
[----:B------:R-:W-:Y:S01]  /*71e50*/  NOP ;  /* 0x0000000000007918 */ /* 0x000fe20000000000 */
        /* <DEDUP_REMOVED lines=17> */
[----:B--2---:R0:W-:Y:S04]  /*71f70*/  STL.64 [R1+0x23e8], R18 ;  /* 0x0023e81201007387 */ /* 0x0041e80000100a00 */
[----:B0-----:R-:W3:Y:S04]  /*71f80*/  LDL.LU.64 R18, [R1+0x88] ;  /* 0x0000880001127983 */ /* 0x001ee80000300a00 */
[----:B------:R-:W-:Y:S01]  /*71f90*/  STL [R1+0x229c], R2 ;  /* 0x00229c0201007387 */ /* 0x000fe20000100800 */
[----:B---3--:R-:W-:-:S15]  /*71fa0*/  HMMA.16816.F32.BF16 R24, R20, R18, R24 ;  /* 0x000000121418723c */ /* 0x008fde0000041818 */
        /* <DEDUP_REMOVED lines=8> */
[----:B------:R-:W-:Y:S04]  /*72030*/  STL [R1+0x22a4], R9 ;  /* 0x0022a40901007387 */ /* 0x000fe80000100800 */
[----:B----4-:R2:W-:Y:S01]  /*72040*/  STL.64 [R1+0x23e0], R10 ;  /* 0x0023e00a01007387 */ /* 0x0105e20000100a00 */
[----:B------:R-:W-:Y:S02]  /*72050*/  IMAD.MOV.U32 R13, RZ, RZ, R6 ;  /* 0x000000ffff0d7224 */ /* 0x000fe400078e0006 */
[----:B------:R-:W-:Y:S01]  /*72060*/  IMAD.MOV.U32 R3, RZ, RZ, R7 ;  /* 0x000000ffff037224 */ /* 0x000fe200078e0007 */
[----:B--2---:R-:W-:-:S15]  /*72070*/  HMMA.16816.F32.BF16 R8, R20, R6, R24 ;  /* 0x000000061408723c */ /* 0x004fde0000041818 */
[----:B------:R-:W-:-:S04]  /*72080*/  NOP ;  /* 0x0000000000007918 */ /* 0x000fc80000000000 */
[----:B------:R-:W-:Y:S04]  /*72090*/  STL.64 [R1+0x500], R8 ;  /* 0x0005000801007387 */ /* 0x000fe80000100a00 */
[----:B------:R0:W-:Y:S04]  /*720a0*/  STL.64 [R1+0x508], R10 ;  /* 0x0005080a01007387 */ /* 0x0001e80000100a00 */
[----:B------:R-:W2:Y:S04]  /*720b0*/  LDL.LU R4, [R1+0x4b0] ;  /* 0x0004b00001047983 */ /* 0x000ea80000300800 */
[----:B------:R-:W2:Y:S04]  /*720c0*/  LDL.LU R5, [R1+0x4b4] ;  /* 0x0004b40001057983 */ /* 0x000ea80000300800 */
[----:B------:R-:W3:Y:S04]  /*720d0*/  LDL.LU R6, [R1+0x4b8] ;  /* 0x0004b80001067983 */ /* 0x000ee80000300800 */
[----:B------:R-:W3:Y:S04]  /*720e0*/  LDL.LU R7, [R1+0x4bc] ;  /* 0x0004bc0001077983 */ /* 0x000ee80000300800 */
[----:B------:R-:W4:Y:S04]  /*720f0*/  LDL.LU R16, [R1+0x4f0] ;  /* 0x0004f00001107983 */ /* 0x000f280000300800 */
[----:B------:R-:W4:Y:S04]  /*72100*/  LDL.LU R17, [R1+0x4f4] ;  /* 0x0004f40001117983 */ /* 0x000f280000300800 */
[----:B------:R-:W4:Y:S04]  /*72110*/  LDL.LU R18, [R1+0x4f8] ;  /* 0x0004f80001127983 */ /* 0x000f280000300800 */
[----:B------:R-:W4:Y:S04]  /*72120*/  LDL.LU R19, [R1+0x4fc] ;  /* 0x0004fc0001137983 */ /* 0x000f280000300800 */
[----:B0-----:R-:W4:Y:S04]  /*72130*/  LDL.LU.64 R10, [R1+0x68] ;  /* 0x00006800010a7983 */ /* 0x001f280000300a00 */
[----:B---3--:R0:W-:Y:S04]  /*72140*/  STL.64 [R1+0x23a0], R6 ;  /* 0x0023a00601007387 */ /* 0x0081e80000100a00 */
[----:B--2---:R-:W-:Y:S04]  /*72150*/  STL.64 [R1+0x2398], R4 ;  /* 0x0023980401007387 */ /* 0x004fe80000100a00 */
        /* <DEDUP_REMOVED lines=9> */
[----:B0-----:R-:W2:Y:S04]  /*721f0*/  LDL.LU R26, [R1+0x4a8] ;  /* 0x0004a800011a7983 */ /* 0x001ea80000300800 */
[----:B------:R-:W2:Y:S04]  /*72200*/  LDL.LU R27, [R1+0x4ac] ;  /* 0x0004ac00011b7983 */ /* 0x000ea80000300800 */
[----:B--2---:R0:W-:Y:S04]  /*72210*/  STL.64 [R1+0x2388], R26 ;  /* 0x0023881a01007387 */ /* 0x0041e80000100a00 */
[----:B---3--:R1:W-:Y:S04]  /*72220*/  STL.64 [R1+0x2380], R24 ;  /* 0x0023801801007387 */ /* 0x0083e80000100a00 */
[----:B0-----:R-:W2:Y:S04]  /*72230*/  LDL.LU.64 R26, [R1+0x28] ;  /* 0x00002800011a7983 */ /* 0x001ea80000300a00 */
[----:B--2---:R0:W-:Y:S04]  /*72240*/  STL.64 [R1+0x23a8], R26 ;  /* 0x0023a81a01007387 */ /* 0x0041e80000100a00 */
[----:B-1----:R-:W2:Y:S04]  /*72250*/  LDL.LU R24, [R1+0x4c0] ;  /* 0x0004c00001187983 */ /* 0x002ea80000300800 */
[----:B------:R-:W2:Y:S04]  /*72260*/  LDL.LU R25, [R1+0x4c4] ;  /* 0x0004c40001197983 */ /* 0x000ea80000300800 */
[----:B0-----:R-:W3:Y:S04]  /*72270*/  LDL.LU R26, [R1+0x4c8] ;  /* 0x0004c800011a7983 */ /* 0x001ee80000300800 */
        /* <DEDUP_REMOVED lines=18> */
[----:B------:R-:W-:-:S02]  /*723a0*/  IMAD.MOV.U32 R8, RZ, RZ, R11 ;  /* 0x000000ffff087224 */ /* 0x000fc400078e000b */
[----:B------:R-:W-:Y:S02]  /*723b0*/  IMAD.MOV.U32 R29, RZ, RZ, R6 ;  /* 0x000000ffff1d7224 */ /* 0x000fe400078e0006 */
[----:B0-----:R-:W-:Y:S01]  /*723c0*/  IMAD.MOV.U32 R17, RZ, RZ, R10 ;  /* 0x000000ffff117224 */ /* 0x001fe200078e000a */
[----:B-1----:R-:W3:Y:S04]  /*723d0*/  LDL.LU.64 R18, [R1+0x23e8] ;  /* 0x0023e80001127983 */ /* 0x002ee80000300a00 */
[----:B------:R-:W4:Y:S04]  /*723e0*/  LDL.LU.64 R10, [R1+0x23e0] ;  /* 0x0023e000010a7983 */ /* 0x000f280000300a00 */
        /* <DEDUP_REMOVED lines=27> */
[----:B---3--:R-:W-:Y:S04]  /*725a0*/  STL.64 [R1+0x2370], R18 ;  /* 0x0023701201007387 */ /* 0x008fe80000100a00 */
[----:B------:R0:W-:Y:S04]  /*725b0*/  STL [R1+0x2368], R16 ;  /* 0x0023681001007387 */ /* 0x0001e80000100800 */
[----:B0-----:R-:W3:Y:S04]  /*725c0*/  LDL.LU R16, [R1+0x490] ;  /* 0x0004900001107983 */ /* 0x001ee80000300800 */
[----:B------:R-:W3:Y:S04]  /*725d0*/  LDL.LU R17, [R1+0x494] ;  /* 0x0004940001117983 */ /* 0x000ee80000300800 */
[----:B------:R-:W3:Y:S04]  /*725e0*/  LDL.LU R18, [R1+0x498] ;  /* 0x0004980001127983 */ /* 0x000ee80000300800 */
[----:B------:R-:W3:Y:S04]  /*725f0*/  LDL.LU R19, [R1+0x49c] ;  /* 0x00049c0001137983 */ /* 0x000ee80000300800 */
[----:B----4-:R0:W-:Y:S04]  /*72600*/  STL.64 [R1+0x2348], R10 ;  /* 0x0023480a01007387 */ /* 0x0101e80000100a00 */
[----:B------:R-:W-:Y:S04]  /*72610*/  STL.64 [R1+0x2340], R8 ;  /* 0x0023400801007387 */ /* 0x000fe80000100a00 */
[----:B0-----:R-:W4:Y:S01]  /*72620*/  LDL.LU.64 R10, [R1+0x18] ;  /* 0x00001800010a7983 */ /* 0x001f220000300a00 */
[----:B--2---:R-:W-:-:S15]  /*72630*/  HMMA.16816.F32.BF16 R4, R20, R26, R4 ;  /* 0x0000001a1404723c */ /* 0x004fde0000041804 */
[----:B------:R-:W-:-:S04]  /*72640*/  NOP ;  /* 0x0000000000007918 */ /* 0x000fc80000000000 */
[----:B------:R0:W-:Y:S04]  /*72650*/  STL.64 [R1+0x4b0], R4 ;  /* 0x0004b00401007387 */ /* 0x0001e80000100a00 */
[----:B------:R1:W-:Y:S01]  /*72660*/  STL.64 [R1+0x4b8], R6 ;  /* 0x0004b80601007387 */ /* 0x0003e20000100a00 */
[----:B0-----:R-:W-:-:S03]  /*72670*/  IMAD.MOV.U32 R5, RZ, RZ, R26 ;  /* 0x000000ffff057224 */ /* 0x001fc600078e001a */
[----:B-1----:R-:W2:Y:S01]  /*72680*/  LDL.LU.64 R6, [R1+0x2390] ;  /* 0x0023900001067983 */ /* 0x002ea20000300a00 */
[----:B------:R-:W-:-:S03]  /*72690*/  IMAD.MOV.U32 R4, RZ, RZ, R27 ;  /* 0x000000ffff047224 */ /* 0x000fc600078e001b */
[----:B------:R-:W4:Y:S04]  /*726a0*/  LDL.LU.64 R26, [R1+0x2388] ;  /* 0x00238800011a7983 */ /* 0x000f280000300a00 */
[----:B------:R-:W4:Y:S02]  /*726b0*/  LDL.LU.64 R24, [R1+0x2380] ;  /* 0x0023800001187983 */ /* 0x000f240000300a00 */
[----:B----4-:R-:W-:Y:S02]  /*726c0*/  HMMA.16816.F32.BF16 R24, R20, R10, R24 ;  /* 0x0000000a1418723c */ /* 0x010fe40000041818 */
[----:B--2---:R-:W-:Y:S04]  /*726d0*/  STL.64 [R1+0x2338], R6 ;  /* 0x0023380601007387 */ /* 0x004fe80000100a00 */
[----:B------:R0:W-:Y:S04]  /*726e0*/  STL.64 [R1+0x2330], R4 ;  /* 0x0023300401007387 */ /* 0x0001e80000100a00 */
[----:B0-----:R-:W2:Y:S04]  /*726f0*/  LDL.LU R4, [R1+0x480] ;  /* 0x0004800001047983 */ /* 0x001ea80000300800 */
[----:B------:R-:W2:Y:S04]  /*72700*/  LDL.LU R5, [R1+0x484] ;  /* 0x0004840001057983 */ /* 0x000ea80000300800 */
[----:B------:R-:W2:Y:S04]  /*72710*/  LDL.LU R6, [R1+0x488] ;  /* 0x0004880001067983 */ /* 0x000ea80000300800 */
[----:B------:R-:W2:Y:S04]  /*72720*/  LDL.LU R7, [R1+0x48c] ;  /* 0x00048c0001077983 */ /* 0x000ea80000300800 */
[----:B------:R-:W-:Y:S04]  /*72730*/  STL.64 [R1+0x4a0], R24 ;  /* 0x0004a01801007387 */ /* 0x000fe80000100a00 */
[----:B------:R0:W-:Y:S04]  /*72740*/  STL.64 [R1+0x4a8], R26 ;  /* 0x0004a81a01007387 */ /* 0x0001e80000100a00 */
[----:B0-----:R-:W3:Y:S04]  /*72750*/  LDL.LU.64 R26, [R1+0x2378] ;  /* 0x00237800011a7983 */ /* 0x001ee80000300a00 */
[----:B------:R-:W4:Y:S01]  /*72760*/  LDL.LU R8, [R1+0x470] ;  /* 0x0004700001087983 */ /* 0x000f220000300800 */
[----:B------:R-:W-:-:S03]  /*72770*/  IMAD.MOV.U32 R13, RZ, RZ, R10 ;  /* 0x000000ffff0d7224 */ /* 0x000fc600078e000a */
[----:B------:R-:W4:Y:S01]  /*72780*/  LDL.LU R9, [R1+0x474] ;  /* 0x0004740001097983 */ /* 0x000f220000300800 */
[----:B------:R-:W-:-:S03]  /*72790*/  IMAD.MOV.U32 R28, RZ, RZ, R11 ;  /* 0x000000ffff1c7224 */ /* 0x000fc600078e000b */
[----:B------:R-:W4:Y:S04]  /*727a0*/  LDL.LU R10, [R1+0x478] ;  /* 0x00047800010a7983 */ /* 0x000f280000300800 */
[----:B------:R-:W4:Y:S01]  /*727b0*/  LDL.LU R11, [R1+0x47c] ;  /* 0x00047c00010b7983 */ /* 0x000f220000300800 */
[----:B---3--:R-:W-:-:S15]  /*727c0*/  HMMA.16816.F32.BF16 R16, R20, R26, R16 ;  /* 0x0000001a1410723c */ /* 0x008fde0000041810 */
[----:B------:R-:W-:-:S04]  /*727d0*/  NOP ;  /* 0x0000000000007918 */ /* 0x000fc80000000000 */
[----:B------:R-:W-:Y:S04]  /*727e0*/  STL.64 [R1+0x490], R16 ;  /* 0x0004901001007387 */ /* 0x000fe80000100a00 */
[----:B------:R0:W-:Y:S04]  /*727f0*/  STL.64 [R1+0x498], R18 ;  /* 0x0004981201007387 */ /* 0x0001e80000100a00 */
[----:B0-----:R-:W2:Y:S04]  /*72800*/  LDL.LU.64 R18, [R1+0x2370] ;  /* 0x0023700001127983 */ /* 0x001ea80000300a00 */
[----:B------:R-:W3:Y:S01]  /*72810*/  LDL.LU R16, [R1+0x2368] ;  /* 0x0023680001107983 */ /* 0x000ee20000300800 */
[----:B------:R-:W-:-:S02]  /*72820*/  IMAD.MOV.U32 R17, RZ, RZ, R26 ;  /* 0x000000ffff117224 */ /* 0x000fc400078e001a */
[----:B------:R-:W-:Y:S02]  /*72830*/  IMAD.MOV.U32 R3, RZ, RZ, R27 ;  /* 0x000000ffff037224 */ /* 0x000fe400078e001b */
[----:B------:R-:W4:Y:S04]  /*72840*/  LDL.LU.64 R26, [R1+0x2360] ;  /* 0x00236000011a7983 */ /* 0x000f280000300a00 */
[----:B------:R-:W4:Y:S01]  /*72850*/  LDL.LU.64 R24, [R1+0x2358] ;  /* 0x0023580001187983 */ /* 0x000f220000300a00 */
[----:B--2---:R-:W-:Y:S03]  /*72860*/  HMMA.16816.F32.BF16 R4, R20, R18, R4 ;  /* 0x000000121404723c */ /* 0x004fe60000041804 */
[----:B------:R-:W-:Y:S04]  /*72870*/  STL.64 [R1+0x2038], R18 ;  /* 0x0020381201007387 */ /* 0x000fe80000100a00 */
[----:B---3--:R0:W-:-:S12]  /*72880*/  STL.64 [R1+0x22b8], R16 ;  /* 0x0022b81001007387 */ /* 0x0081d80000100a00 */
[----:B------:R-:W-:Y:S04]  /*72890*/  STL.64 [R1+0x480], R4 ;  /* 0x0004800401007387 */ /* 0x000fe80000100a00 */
[----:B------:R-:W-:Y:S04]  /*728a0*/  STL.64 [R1+0x488], R6 ;  /* 0x0004880601007387 */ /* 0x000fe80000100a00 */
[----:B0-----:R-:W2:Y:S04]  /*728b0*/  LDL.LU R16, [R1+0x370] ;  /* 0x0003700001107983 */ /* 0x001ea80000300800 */
[----:B------:R-:W2:Y:S04]  /*728c0*/  LDL.LU R17, [R1+0x374] ;  /* 0x0003740001117983 */ /* 0x000ea80000300800 */
[----:B------:R-:W3:Y:S04]  /*728d0*/  LDL.LU R18, [R1+0x378] ;  /* 0x0003780001127983 */ /* 0x000ee80000300800 */
[----:B------:R-:W3:Y:S04]  /*728e0*/  LDL.LU R19, [R1+0x37c] ;  /* 0x00037c0001137983 */ /* 0x000ee80000300800 */
[----:B---3--:R0:W-:Y:S04]  /*728f0*/  STL.64 [R1+0x22c8], R18 ;  /* 0x0022c81201007387 */ /* 0x0081e80000100a00 */
[----:B--2---:R-:W-:Y:S01]  /*72900*/  STL.64 [R1+0x22c0], R16 ;  /* 0x0022c01001007387 */ /* 0x004fe20000100a00 */
[----:B0-----:R-:W-:-:S02]  /*72910*/  IMAD.MOV.U32 R18, RZ, RZ, R14 ;  /* 0x000000ffff127224 */ /* 0x001fc400078e000e */
[----:B------:R-:W-:Y:S01]  /*72920*/  IMAD.MOV.U32 R19, RZ, RZ, R15 ;  /* 0x000000ffff137224 */ /* 0x000fe200078e000f */
[----:B------:R-:W2:Y:S04]  /*72930*/  LDL.LU R14, [R1+0x2354] ;  /* 0x00235400010e7983 */ /* 0x000ea80000300800 */
[----:B------:R-:W2:Y:S04]  /*72940*/  LDL.LU R15, [R1+0x2350] ;  /* 0x00235000010f7983 */ /* 0x000ea80000300800 */
[----:B------:R4:W-:Y:S02]  /*72950*/  STL.64 [R1+0x22d8], R18 ;  /* 0x0022d81201007387 */ /* 0x0009e40000100a00 */
[----:B----4-:R-:W-:-:S02]  /*72960*/  IMAD.MOV.U32 R18, RZ, RZ, R27 ;  /* 0x000000ffff127224 */ /* 0x010fc400078e001b */
[----:B------:R-:W-:-:S05]  /*72970*/  IMAD.MOV.U32 R19, RZ, RZ, R26 ;  /* 0x000000ffff137224 */ /* 0x000fca00078e001a */
[----:B------:R0:W-:Y:S04]  /*72980*/  STL.64 [R1+0x22f0], R18 ;  /* 0x0022f01201007387 */ /* 0x0001e80000100a00 */
[----:B------:R-:W3:Y:S04]  /*72990*/  LDL.LU R4, [R1+0x460] ;  /* 0x0004600001047983 */ /* 0x000ee80000300800 */
[----:B------:R-:W3:Y:S04]  /*729a0*/  LDL.LU R5, [R1+0x464] ;  /* 0x0004640001057983 */ /* 0x000ee80000300800 */
[----:B------:R-:W3:Y:S04]  /*729b0*/  LDL.LU R6, [R1+0x468] ;  /* 0x0004680001067983 */ /* 0x000ee80000300800 */
[----:B------:R-:W3:Y:S01]  /*729c0*/  LDL.LU R7, [R1+0x46c] ;  /* 0x00046c0001077983 */ /* 0x000ee20000300800 */
[----:B0-----:R-:W-:-:S02]  /*729d0*/  IMAD.MOV.U32 R18, RZ, RZ, R25 ;  /* 0x000000ffff127224 */ /* 0x001fc400078e0019 */
[----:B------:R-:W-:Y:S02]  /*729e0*/  IMAD.MOV.U32 R19, RZ, RZ, R24 ;  /* 0x000000ffff137224 */ /* 0x000fe400078e0018 */
[----:B------:R-:W4:Y:S04]  /*729f0*/  LDL.LU R24, [R1+0x3c0] ;  /* 0x0003c00001187983 */ /* 0x000f280000300800 */
[----:B------:R-:W4:Y:S04]  /*72a00*/  LDL.LU R25, [R1+0x3c4] ;  /* 0x0003c40001197983 */ /* 0x000f280000300800 */
[----:B------:R-:W4:Y:S04]  /*72a10*/  LDL.LU R26, [R1+0x3c8] ;  /* 0x0003c800011a7983 */ /* 0x000f280000300800 */
[----:B------:R-:W4:Y:S04]  /*72a20*/  LDL.LU R27, [R1+0x3cc] ;  /* 0x0003cc00011b7983 */ /* 0x000f280000300800 */
[----:B------:R0:W-:Y:S04]  /*72a30*/  STL.64 [R1+0x2308], R18 ;  /* 0x0023081201007387 */ /* 0x0001e80000100a00 */
[----:B0-----:R-:W3:Y:S04]  /*72a40*/  LDL.LU R18, [R1+0x1b8] ;  /* 0x0001b80001127983 */ /* 0x001ee80000300800 */
[----:B------:R-:W3:Y:S01]  /*72a50*/  LDL.LU R19, [R1+0x1bc] ;  /* 0x0001bc0001137983 */ /* 0x000ee20000300800 */
[----:B--2---:R-:W-:-:S15]  /*72a60*/  HMMA.16816.F32.BF16 R8, R20, R14, R8 ;  /* 0x0000000e1408723c */ /* 0x004fde0000041808 */
[----:B------:R-:W-:-:S04]  /*72a70*/  NOP ;  /* 0x0000000000007918 */ /* 0x000fc80000000000 */
[----:B------:R-:W-:Y:S04]  /*72a80*/  STL.64 [R1+0x470], R8 ;  /* 0x0004700801007387 */ /* 0x000fe80000100a00 */
[----:B------:R0:W-:Y:S04]  /*72a90*/  STL.64 [R1+0x478], R10 ;  /* 0x0004780a01007387 */ /* 0x0001e80000100a00 */
[----:B0-----:R-:W3:Y:S04]  /*72aa0*/  LDL.LU.64 R10, [R1+0x2348] ;  /* 0x00234800010a7983 */ /* 0x001ee80000300a00 */
[----:B------:R-:W2:Y:S04]  /*72ab0*/  LDL.LU.64 R8, [R1+0x2340] ;  /* 0x0023400001087983 */ /* 0x000ea80000300a00 */
[----:B------:R-:W-:Y:S04]  /*72ac0*/  STL.64 [R1+0x2030], R14 ;  /* 0x0020300e01007387 */ /* 0x000fe80000100a00 */
        /* <DEDUP_REMOVED lines=11> */
[C---:B---3--:R-:W-:Y:S03]  /*72b80*/  HMMA.16816.F32.BF16 R4, R20.reuse, R10, R4 ;  /* 0x0000000a1404723c */ /* 0x048fe60000041804 */
[----:B--2---:R-:W-:Y:S04]  /*72b90*/  STL.64 [R1+0x2300], R14 ;  /* 0x0023000e01007387 */ /* 0x004fe80000100a00 */
[----:B------:R0:W-:Y:S04]  /*72ba0*/  STL.64 [R1+0x22f8], R12 ;  /* 0x0022f80c01007387 */ /* 0x0001e80000100a00 */
        /* <DEDUP_REMOVED lines=12> */
[----:B0-----:R-:W4:Y:S04]  /*72c70*/  LDL.LU.64 R6, [R1+0x2338] ;  /* 0x0023380001067983 */ /* 0x001f280000300a00 */
[----:B------:R-:W3:Y:S04]  /*72c80*/  LDL.LU.64 R4, [R1+0x2330] ;  /* 0x0023300001047983 */ /* 0x000ee80000300a00 */
[----:B------:R-:W-:Y:S01]  /*72c90*/  STL.64 [R1+0x2020], R10 ;  /* 0x0020200a01007387 */ /* 0x000fe20000100a00 */
[----:B----4-:R-:W-:Y:S03]  /*72ca0*/  HMMA.16816.F32.BF16 R20, R20, R6, R24 ;  /* 0x000000061414723c */ /* 0x010fe60000041818 */
[----:B------:R-:W2:Y:S04]  /*72cb0*/  LDL.LU.64 R26, [R1+0x2328] ;  /* 0x00232800011a7983 */ /* 0x000ea80000300a00 */
[----:B------:R-:W2:-:S12]  /*72cc0*/  LDL.LU.64 R24, [R1+0x2320] ;  /* 0x0023200001187983 */ /* 0x000e980000300a00 */
[----:B------:R-:W-:Y:S04]  /*72cd0*/  STL.64 [R1+0x3c0], R20 ;  /* 0x0003c01401007387 */ /* 0x000fe80000100a00 */
[----:B------:R0:W-:Y:S04]  /*72ce0*/  STL.64 [R1+0x3c8], R22 ;  /* 0x0003c81601007387 */ /* 0x0001e80000100a00 */
[----:B0-----:R-:W4:Y:S04]  /*72cf0*/  LDL.LU R22, [R1+0x178] ;  /* 0x0001780001167983 */ /* 0x001f280000300800 */
[----:B------:R-:W4:Y:S04]  /*72d00*/  LDL.LU R23, [R1+0x17c] ;  /* 0x00017c0001177983 */ /* 0x000f280000300800 */
        /* <DEDUP_REMOVED lines=24> */
[----:B0-----:R-:W4:Y:S04]  /*72e90*/  LDL.LU.64 R18, [R1+0x22c8] ;  /* 0x0022c80001127983 */ /* 0x001f280000300a00 */
[----:B------:R-:W4:Y:S02]  /*72ea0*/  LDL.LU.64 R16, [R1+0x22c0] ;  /* 0x0022c00001107983 */ /* 0x000f240000300a00 */
[----:B----4-:R-:W-:Y:S02]  /*72eb0*/  HMMA.16816.F32.BF16 R20, R24, R22, R16 ;  /* 0x000000161814723c */ /* 0x010fe40000041810 */
[----:B------:R-:W4:Y:S01]  /*72ec0*/  LDL.LU.64 R16, [R1+0x22b8] ;  /* 0x0022b80001107983 */ /* 0x000f220000300a00 */
[----:B------:R-:W-:-:S02]  /*72ed0*/  IMAD.MOV.U32 R19, RZ, RZ, R3 ;  /* 0x000000ffff137224 */ /* 0x000fc400078e0003 */
[----:B----4-:R-:W-:Y:S02]  /*72ee0*/  IMAD.MOV.U32 R18, RZ, RZ, R17 ;  /* 0x000000ffff127224 */ /* 0x010fe400078e0011 */
[----:B------:R-:W4:-:S12]  /*72ef0*/  LDL.LU R17, [R1+0x22b4] ;  /* 0x0022b40001117983 */ /* 0x000f180000300800 */
[----:B------:R0:W-:Y:S04]  /*72f00*/  STL.64 [R1+0x370], R20 ;  /* 0x0003701401007387 */ /* 0x0001e80000100a00 */
[----:B------:R1:W-:Y:S04]  /*72f10*/  STL.64 [R1+0x378], R22 ;  /* 0x0003781601007387 */ /* 0x0003e80000100a00 */
[----:B------:R-:W3:Y:S04]  /*72f20*/  LDL.LU R3, [R1+0x22b0] ;  /* 0x0022b00001037983 */ /* 0x000ee80000300800 */
[----:B------:R-:W-:Y:S04]  /*72f30*/  STL.64 [R1+0x2048], R18 ;  /* 0x0020481201007387 */ /* 0x000fe80000100a00 */
[----:B0-----:R-:W3:Y:S04]  /*72f40*/  LDL.LU R20, [R1+0x200] ;  /* 0x0002000001147983 */ /* 0x001ee80000300800 */
[----:B------:R-:W3:Y:S04]  /*72f50*/  LDL.LU R21, [R1+0x204] ;  /* 0x0002040001157983 */ /* 0x000ee80000300800 */
[----:B-1----:R-:W3:Y:S04]  /*72f60*/  LDL.LU R22, [R1+0x208] ;  /* 0x0002080001167983 */ /* 0x002ee80000300800 */
[----:B------:R-:W3:Y:S01]  /*72f70*/  LDL.LU R23, [R1+0x20c] ;  /* 0x00020c0001177983 */ /* 0x000ee20000300800 */
[----:B--2---:R-:W-:-:S02]  /*72f80*/  IMAD.MOV.U32 R6, RZ, RZ, R13 ;  /* 0x000000ffff067224 */ /* 0x004fc400078e000d */
[----:B------:R-:W-:Y:S01]  /*72f90*/  IMAD.MOV.U32 R7, RZ, RZ, R28 ;  /* 0x000000ffff077224 */ /* 0x000fe200078e001c */
[----:B---3--:R0:W-:Y:S04]  /*72fa0*/  STL.64 [R1+0x2058], R22 ;  /* 0x0020581601007387 */ /* 0x0081e80000100a00 */
[----:B------:R-:W-:Y:S04]  /*72fb0*/  STL.64 [R1+0x2050], R20 ;  /* 0x0020501401007387 */ /* 0x000fe80000100a00 */
[----:B------:R-:W2:Y:S04]  /*72fc0*/  LDL.LU R13, [R1+0x22ac] ;  /* 0x0022ac00010d7983 */ /* 0x000ea80000300800 */
[----:B------:R-:W3:Y:S04]  /*72fd0*/  LDL.LU R28, [R1+0x22a8] ;  /* 0x0022a800011c7983 */ /* 0x000ee80000300800 */
[----:B------:R1:W-:Y:S01]  /*72fe0*/  STL.64 [R1+0x2060], R6 ;  /* 0x0020600601007387 */ /* 0x0003e20000100a00 */
[----:B0-----:R-:W-:-:S02]  /*72ff0*/  IMAD.MOV.U32 R22, RZ, RZ, R5 ;  /* 0x000000ffff167224 */ /* 0x001fc400078e0005 */
[----:B------:R-:W-:-:S05]  /*73000*/  IMAD.MOV.U32 R23, RZ, RZ, R4 ;  /* 0x000000ffff177224 */ /* 0x000fca00078e0004 */
[----:B------:R0:W-:Y:S04]  /*73010*/  STL.64 [R1+0x2068], R22 ;  /* 0x0020681601007387 */ /* 0x0001e80000100a00 */
[----:B------:R-:W2:Y:S04]  /*73020*/  LDL.LU R4, [R1+0x220] ;  /* 0x0002200001047983 */ /* 0x000ea80000300800 */
[----:B------:R-:W2:Y:S04]  /*73030*/  LDL.LU R5, [R1+0x224] ;  /* 0x0002240001057983 */ /* 0x000ea80000300800 */
[----:B-1----:R-:W2:Y:S04]  /*73040*/  LDL.LU R6, [R1+0x228] ;  /* 0x0002280001067983 */ /* 0x002ea80000300800 */
[----:B------:R-:W2:Y:S01]  /*73050*/  LDL.LU R7, [R1+0x22c] ;  /* 0x00022c0001077983 */ /* 0x000ea20000300800 */
[----:B0-----:R-:W-:-:S02]  /*73060*/  IMAD.MOV.U32 R22, RZ, RZ, R9 ;  /* 0x000000ffff167224 */ /* 0x001fc400078e0009 */
        /* <DEDUP_REMOVED lines=49> */
[----:B---3--:R-:W-:Y:S01]  /*73380*/  IMAD.MOV.U32 R23, RZ, RZ, R28 ;  /* 0x000000ffff177224 */ /* 0x008fe200078e001c */
        /* <DEDUP_REMOVED lines=73> */
[----:B------:R0:W-:Y:S01]  /*73820*/  STL.64 [R1+0x21a0], R22 ;  /* 0x0021a01601007387 */ /* 0x0001e20000100a00 */
[----:B------:R-:W-:-:S02]  /*73830*/  IMAD.MOV.U32 R10, RZ, RZ, R13 ;  /* 0x000000ffff0a7224 */ /* 0x000fc400078e000d */
[----:B------:R-:W-:Y:S02]  /*73840*/  IMAD.MOV.U32 R11, RZ, RZ, R0 ;  /* 0x000000ffff0b7224 */ /* 0x000fe400078e0000 */
[----:B---3--:R-:W-:Y:S02]  /*73850*/  IMAD.MOV.U32 R14, RZ, RZ, R9 ;  /* 0x000000ffff0e7224 */ /* 0x008fe400078e0009 */
[----:B----4-:R-:W-:Y:S02]  /*73860*/  IMAD.MOV.U32 R15, RZ, RZ, R8 ;  /* 0x000000ffff0f7224 */ /* 0x010fe400078e0008 */
[----:B0-----:R-:W-:Y:S02]  /*73870*/  IMAD.MOV.U32 R22, RZ, RZ, R17 ;  /* 0x000000ffff167224 */ /* 0x001fe400078e0011 */
[----:B------:R-:W-:Y:S01]  /*73880*/  IMAD.MOV.U32 R23, RZ, RZ, R12 ;  /* 0x000000ffff177224 */ /* 0x000fe200078e000c */
[----:B--2---:R-:W-:Y:S04]  /*73890*/  STL.64 [R1+0x2168], R6 ;  /* 0x0021680601007387 */ /* 0x004fe80000100a00 */
[----:B------:R0:W-:Y:S04]  /*738a0*/  STL.64 [R1+0x2160], R4 ;  /* 0x0021600401007387 */ /* 0x0001e80000100a00 */
[----:B0-----:R-:W2:Y:S04]  /*738b0*/  LDL.LU R4, [R1+0x2d0] ;  /* 0x0002d00001047983 */ /* 0x001ea80000300800 */
[----:B------:R-:W2:Y:S04]  /*738c0*/  LDL.LU R5, [R1+0x2d4] ;  /* 0x0002d40001057983 */ /* 0x000ea80000300800 */
[----:B------:R-:W3:Y:S04]  /*738d0*/  LDL.LU R6, [R1+0x2d8] ;  /* 0x0002d80001067983 */ /* 0x000ee80000300800 */
[----:B------:R-:W3:Y:S04]  /*738e0*/  LDL.LU R7, [R1+0x2dc] ;  /* 0x0002dc0001077983 */ /* 0x000ee80000300800 */
[----:B------:R-:W4:Y:S04]  /*738f0*/  LDL.LU R17, [R1+0x223c] ;  /* 0x00223c0001117983 */ /* 0x000f280000300800 */
[----:B------:R-:W2:Y:S04]  /*73900*/  LDL.LU R12, [R1+0x2238] ;  /* 0x00223800010c7983 */ /* 0x000ea80000300800 */
[----:B------:R-:W-:Y:S04]  /*73910*/  STL.64 [R1+0x21b8], R22 ;  /* 0x0021b81601007387 */ /* 0x000fe80000100a00 */
[----:B------:R-:W2:Y:S04]  /*73920*/  LDL.LU R13, [R1+0x2234] ;  /* 0x00223400010d7983 */ /* 0x000ea80000300800 */
[----:B------:R-:W2:Y:S04]  /*73930*/  LDL.LU R0, [R1+0x2230] ;  /* 0x0022300001007983 */ /* 0x000ea80000300800 */
[----:B------:R0:W-:Y:S04]  /*73940*/  STL.64 [R1+0x21c0], R10 ;  /* 0x0021c00a01007387 */ /* 0x0001e80000100a00 */
        /* <DEDUP_REMOVED lines=12> */
[----:B0-----:R-:W-:-:S02]  /*73a10*/  IMAD.MOV.U32 R14, RZ, RZ, R29 ;  /* 0x000000ffff0e7224 */ /* 0x001fc400078e001d */
[----:B------:R-:W-:-:S05]  /*73a20*/  IMAD.MOV.U32 R15, RZ, RZ, R28 ;  /* 0x000000ffff0f7224 */ /* 0x000fca00078e001c */
[----:B------:R4:W-:Y:S04]  /*73a30*/  STL.64 [R1+0x21f8], R14 ;  /* 0x0021f80e01007387 */ /* 0x0009e80000100a00 */
[----:B------:R-:W2:Y:S04]  /*73a40*/  LDL.LU R8, [R1+0x330] ;  /* 0x0003300001087983 */ /* 0x000ea80000300800 */
[----:B------:R-:W2:Y:S04]  /*73a50*/  LDL.LU R9, [R1+0x334] ;  /* 0x0003340001097983 */ /* 0x000ea80000300800 */
[----:B------:R-:W2:Y:S04]  /*73a60*/  LDL.LU R10, [R1+0x338] ;  /* 0x00033800010a7983 */ /* 0x000ea80000300800 */
[----:B------:R-:W2:Y:S01]  /*73a70*/  LDL.LU R11, [R1+0x33c] ;  /* 0x00033c00010b7983 */ /* 0x000ea20000300800 */
[----:B----4-:R-:W-:-:S02]  /*73a80*/  IMAD.MOV.U32 R14, RZ, RZ, R17 ;  /* 0x000000ffff0e7224 */ /* 0x010fc400078e0011 */
[----:B------:R-:W-:-:S05]  /*73a90*/  IMAD.MOV.U32 R15, RZ, RZ, R16 ;  /* 0x000000ffff0f7224 */ /* 0x000fca00078e0010 */
[----:B------:R-:W-:Y:S04]  /*73aa0*/  STL.64 [R1+0x2210], R14 ;  /* 0x0022100e01007387 */ /* 0x000fe80000100a00 */
[----:B--2---:R-:W-:Y:S04]  /*73ab0*/  STL.64 [R1+0x21f0], R10 ;  /* 0x0021f00a01007387 */ /* 0x004fe80000100a00 */
[----:B------:R0:W-:Y:S04]  /*73ac0*/  STL.64 [R1+0x21e8], R8 ;  /* 0x0021e80801007387 */ /* 0x0001e80000100a00 */
        /* <DEDUP_REMOVED lines=25> */
[----:B------:R-:W2:Y:S01]  /*73c60*/  LDL.LU R7, [R1+0x2ec] ;  /* 0x0002ec0001077983 */ /* 0x000ea20000300800 */
[----:B------:R-:W-:-:S02]  /*73c70*/  IMAD.MOV.U32 R14, RZ, RZ, R13 ;  /* 0x000000ffff0e7224 */ /* 0x000fc400078e000d */
[----:B------:R-:W-:Y:S01]  /*73c80*/  IMAD.MOV.U32 R15, RZ, RZ, R12 ;  /* 0x000000ffff0f7224 */ /* 0x000fe200078e000c */
[----:B--2---:R-:W-:Y:S04]  /*73c90*/  STL.64 [R1+0x2198], R6 ;  /* 0x0021980601007387 */ /* 0x004fe80000100a00 */
[----:B---3--:R0:W-:Y:S04]  /*73ca0*/  STL.64 [R1+0x2190], R4 ;  /* 0x0021900401007387 */ /* 0x0081e80000100a00 */
[----:B0-----:R-:W2:Y:S04]  /*73cb0*/  LDL.LU R4, [R1+0x2f0] ;  /* 0x0002f00001047983 */ /* 0x001ea80000300800 */
[----:B------:R-:W2:Y:S04]  /*73cc0*/  LDL.LU R5, [R1+0x2f4] ;  /* 0x0002f40001057983 */ /* 0x000ea80000300800 */
[----:B------:R-:W3:Y:S04]  /*73cd0*/  LDL.LU R6, [R1+0x2f8] ;  /* 0x0002f80001067983 */ /* 0x000ee80000300800 */
[----:B------:R-:W3:Y:S01]  /*73ce0*/  LDL.LU R7, [R1+0x2fc] ;  /* 0x0002fc0001077983 */ /* 0x000ee20000300800 */
[C---:B------:R-:W-:Y:S03]  /*73cf0*/  HMMA.16816.F32.BF16 R12, R24.reuse, R14, R8 ;  /* 0x0000000e180c723c */ /* 0x040fe60000041808 */
        /* <DEDUP_REMOVED lines=10> */
[----:B------:R-:W2:Y:S04]  /*73da0*/  LDL.LU R29, [R1+0xd9c] ;  /* 0x000d9c00011d7983 */ /* 0x000ea80000300800 */
[----:B------:R-:W2:Y:S04]  /*73db0*/  LDL.LU.64 R10, [R1+0x2220] ;  /* 0x00222000010a7983 */ /* 0x000ea80000300a00 */
[----:B------:R-:W2:Y:S04]  /*73dc0*/  LDL.LU.64 R8, [R1+0x2218] ;  /* 0x0022180001087983 */ /* 0x000ea80000300a00 */
        /* <DEDUP_REMOVED lines=22> */
[----:B------:R-:W4:-:S15]  /*73f30*/  LDL.LU.64 R10, [R1+0x21c0] ;  /* 0x0021c000010a7983 */ /* 0x000f1e0000300a00 */
[----:B------:R-:W-:Y:S02]  /*73f40*/  NOP ;  /* 0x0000000000007918 */ /* 0x000fe40000000000 */
[----:B------:R0:W-:Y:S04]  /*73f50*/  STL.64 [R1+0x320], R12 ;  /* 0x0003200c01007387 */ /* 0x0001e80000100a00 */
[----:B------:R1:W-:Y:S04]  /*73f60*/  STL.64 [R1+0x328], R14 ;  /* 0x0003280e01007387 */ /* 0x0003e80000100a00 */
[----:B0-----:R-:W2:Y:S04]  /*73f70*/  LDL.LU R12, [R1+0x1f0] ;  /* 0x0001f000010c7983 */ /* 0x001ea80000300800 */
[----:B------:R-:W2:Y:S04]  /*73f80*/  LDL.LU R13, [R1+0x1f4] ;  /* 0x0001f400010d7983 */ /* 0x000ea80000300800 */
[----:B-1----:R-:W2:Y:S04]  /*73f90*/  LDL.LU R14, [R1+0x1f8] ;  /* 0x0001f800010e7983 */ /* 0x002ea80000300800 */
[----:B------:R-:W2:Y:S01]  /*73fa0*/  LDL.LU R15, [R1+0x1fc] ;  /* 0x0001fc00010f7983 */ /* 0x000ea20000300800 */
[----:B----4-:R-:W-:Y:S03]  /*73fb0*/  HMMA.16816.F32.BF16 R8, R24, R10, R20 ;  /* 0x0000000a1808723c */ /* 0x010fe60000041814 */
[----:B------:R-:W4:-:S15]  /*73fc0*/  LDL.LU.64 R22, [R1+0x21b8] ;  /* 0x0021b80001167983 */ /* 0x000f1e0000300a00 */
[----:B------:R-:W-:Y:S01]  /*73fd0*/  NOP ;  /* 0x0000000000007918 */ /* 0x000fe20000000000 */
[----:B------:R0:W-:Y:S04]  /*73fe0*/  STL.64 [R1+0x310], R8 ;  /* 0x0003100801007387 */ /* 0x0001e80000100a00 */
[----:B------:R1:W-:Y:S04]  /*73ff0*/  STL.64 [R1+0x318], R10 ;  /* 0x0003180a01007387 */ /* 0x0003e80000100a00 */
[----:B0-----:R-:W2:Y:S04]  /*74000*/  LDL.LU R8, [R1+0x1e0] ;  /* 0x0001e00001087983 */ /* 0x001ea80000300800 */
[----:B------:R-:W2:Y:S04]  /*74010*/  LDL.LU R9, [R1+0x1e4] ;  /* 0x0001e40001097983 */ /* 0x000ea80000300800 */
[----:B-1----:R-:W2:Y:S04]  /*74020*/  LDL.LU R10, [R1+0x1e8] ;  /* 0x0001e800010a7983 */ /* 0x002ea80000300800 */
        /* <DEDUP_REMOVED lines=8> */
[----:B------:R-:W4:Y:S04]  /*740b0*/  LDL.LU.64 R6, [R1+0x2198] ;  /* 0x0021980001067983 */ /* 0x000f280000300a00 */
[----:B------:R-:W4:-:S13]  /*740c0*/  LDL.LU.64 R4, [R1+0x2190] ;  /* 0x0021900001047983 */ /* 0x000f1a0000300a00 */
        /* <DEDUP_REMOVED lines=76> */
[----:B------:R-:W3:-:S15]  /*74590*/  LDL.LU.64 R6, [R1+0x2060] ;  /* 0x0020600001067983 */ /* 0x000ede0000300a00 */
[----:B------:R-:W-:Y:S02]  /*745a0*/  NOP ;  /* 0x0000000000007918 */ /* 0x000fe40000000000 */
[----:B------:R-:W-:Y:S04]  /*745b0*/  STL.64 [R1+0x220], R20 ;  /* 0x0002201401007387 */ /* 0x000fe80000100a00 */
[----:B------:R0:W-:Y:S04]  /*745c0*/  STL.64 [R1+0x228], R22 ;  /* 0x0002281601007387 */ /* 0x0001e80000100a00 */
[----:B0-----:R-:W4:Y:S04]  /*745d0*/  LDL.LU.64 R22, [R1+0x2058] ;  /* 0x0020580001167983 */ /* 0x001f280000300a00 */
[----:B------:R-:W4:Y:S01]  /*745e0*/  LDL.LU.64 R20, [R1+0x2050] ;  /* 0x0020500001147983 */ /* 0x000f220000300a00 */
[----:B---3--:R-:W-:Y:S03]  /*745f0*/  HMMA.16816.F32.BF16 R4, R24, R6, R16 ;  /* 0x000000061804723c */ /* 0x008fe60000041810 */
[----:B------:R-:W4:-:S15]  /*74600*/  LDL.LU.64 R18, [R1+0x2048] ;  /* 0x0020480001127983 */ /* 0x000f1e0000300a00 */
[----:B------:R-:W-:Y:S01]  /*74610*/  NOP ;  /* 0x0000000000007918 */ /* 0x000fe20000000000 */
[----:B------:R0:W-:Y:S04]  /*74620*/  STL.64 [R1+0x210], R4 ;  /* 0x0002100401007387 */ /* 0x0001e80000100a00 */
[----:B------:R1:W-:Y:S01]  /*74630*/  STL.64 [R1+0x218], R6 ;  /* 0x0002180601007387 */ /* 0x0003e20000100a00 */
[----:B------:R-:W-:Y:S01]  /*74640*/  VIADD R29, R29, 0x1 ;  /* 0x000000011d1d7836 */ /* 0x000fe20000000000 */
[----:B0-----:R-:W0:Y:S02]  /*74650*/  LDC R4, c[0x0][0x3a8] ;  /* 0x0000ea00ff047b82 */ /* 0x001e240000000800 */
[----:B-1----:R-:W3:Y:S01]  /*74660*/  LDL.LU.64 R6, [R1+0x2040] ;  /* 0x0020400001067983 */ /* 0x002ee20000300a00 */
[----:B----4-:R-:W-:-:S15]  /*74670*/  HMMA.16816.F32.BF16 R16, R24, R18, R20 ;  /* 0x000000121810723c */ /* 0x010fde0000041814 */
[----:B------:R-:W-:-:S04]  /*74680*/  NOP ;  /* 0x0000000000007918 */ /* 0x000fc80000000000 */
[----:B------:R-:W-:Y:S01]  /*74690*/  STL.64 [R1+0x200], R16 ;  /* 0x0002001001007387 */ /* 0x000fe20000100a00 */
[----:B------:R-:W-:-:S03]  /*746a0*/  IMAD.MOV.U32 R21, RZ, RZ, R18 ;  /* 0x000000ffff157224 */ /* 0x000fc600078e0012 */
[----:B------:R1:W-:Y:S01]  /*746b0*/  STL.64 [R1+0x208], R18 ;  /* 0x0002081201007387 */ /* 0x0003e20000100a00 */
[----:B------:R-:W-:-:S03]  /*746c0*/  IMAD.MOV.U32 R20, RZ, RZ, R19 ;  /* 0x000000ffff147224 */ /* 0x000fc600078e0013 */
[----:B-1----:R-:W2:Y:S04]  /*746d0*/  LDL.LU.64 R18, [R1+0x2038] ;  /* 0x0020380001127983 */ /* 0x002ea80000300a00 */
[----:B------:R1:W-:Y:S04]  /*746e0*/  STL [R1+0x2008], R20 ;  /* 0x0020081401007387 */ /* 0x0003e80000100800 */
[----:B------:R4:W-:Y:S04]  /*746f0*/  STL [R1+0x2004], R21 ;  /* 0x0020041501007387 */ /* 0x0009e80000100800 */
[----:B-1----:R-:W3:Y:S04]  /*74700*/  LDL.LU R20, [R1+0x1c0] ;  /* 0x0001c00001147983 */ /* 0x002ee80000300800 */
[----:B----4-:R-:W3:Y:S04]  /*74710*/  LDL.LU R21, [R1+0x1c4] ;  /* 0x0001c40001157983 */ /* 0x010ee80000300800 */
[----:B------:R-:W3:Y:S04]  /*74720*/  LDL.LU R22, [R1+0x1c8] ;  /* 0x0001c80001167983 */ /* 0x000ee80000300800 */
[----:B------:R-:W3:Y:S01]  /*74730*/  LDL.LU R23, [R1+0x1cc] ;  /* 0x0001cc0001177983 */ /* 0x000ee20000300800 */
[----:B--2---:R-:W-:Y:S03]  /*74740*/  HMMA.16816.F32.BF16 R16, R24, R18, R12 ;  /* 0x000000121810723c */ /* 0x004fe6000004180c */
[----:B------:R-:W2:-:S15]  /*74750*/  LDL.LU.64 R14, [R1+0x2030] ;  /* 0x00203000010e7983 */ /* 0x000e9e0000300a00 */
[----:B------:R-:W-:Y:S01]  /*74760*/  NOP ;  /* 0x0000000000007918 */ /* 0x000fe20000000000 */
[----:B------:R1:W-:Y:S04]  /*74770*/  STL.64 [R1+0x1f0], R16 ;  /* 0x0001f01001007387 */ /* 0x0003e80000100a00 */
[----:B------:R4:W-:Y:S04]  /*74780*/  STL.64 [R1+0x1f8], R18 ;  /* 0x0001f81201007387 */ /* 0x0009e80000100a00 */
[----:B-1----:R-:W3:Y:S01]  /*74790*/  LDL.LU R16, [R1+0x1d0] ;  /* 0x0001d00001107983 */ /* 0x002ee20000300800 */
[----:B------:R-:W-:-:S03]  /*747a0*/  IMAD.MOV.U32 R17, RZ, RZ, R3 ;  /* 0x000000ffff117224 */ /* 0x000fc600078e0003 */
[----:B------:R-:W3:Y:S01]  /*747b0*/  LDL.LU R3, [R1+0x2028] ;  /* 0x0020280001037983 */ /* 0x000ee20000300800 */
[----:B--2---:R-:W-:Y:S03]  /*747c0*/  HMMA.16816.F32.BF16 R12, R24, R14, R8 ;  /* 0x0000000e180c723c */ /* 0x004fe60000041808 */
[----:B------:R-:W2:Y:S01]  /*747d0*/  LDL.LU.64 R10, [R1+0x2020] ;  /* 0x00202000010a7983 */ /* 0x000ea20000300a00 */
[----:B----4-:R-:W-:Y:S02]  /*747e0*/  IMAD.MOV.U32 R18, RZ, RZ, R2 ;  /* 0x000000ffff127224 */ /* 0x010fe400078e0002 */
[----:B------:R-:W-:-:S13]  /*747f0*/  IMAD.MOV.U32 R19, RZ, RZ, R0 ;  /* 0x000000ffff137224 */ /* 0x000fda00078e0000 */
[----:B------:R-:W-:Y:S04]  /*74800*/  STL.64 [R1+0x1e0], R12 ;  /* 0x0001e00c01007387 */ /* 0x000fe80000100a00 */
[----:B------:R3:W-:Y:S02]  /*74810*/  STL.64 [R1+0x1e8], R14 ;  /* 0x0001e80e01007387 */ /* 0x0007e40000100a00 */
[----:B---3--:R-:W-:Y:S01]  /*74820*/  HMMA.16816.F32.BF16 R12, R24, R6, R20 ;  /* 0x00000006180c723c */ /* 0x008fe20000041814 */
[----:B0-----:R-:W-:-:S04]  /*74830*/  IMAD.SHL.U32 R4, R4, 0x40, RZ ;  /* 0x0000004004047824 */ /* 0x001fc800078e00ff */
[----:B------:R-:W-:-:S14]  /*74840*/  IMAD.SHL.U32 R4, R4, 0x2, RZ ;  /* 0x0000000204047824 */ /* 0x000fdc00078e00ff */
[----:B------:R-:W-:Y:S02]  /*74850*/  IMAD.MOV.U32 R7, RZ, RZ, R14 ;  /* 0x000000ffff077224 */ /* 0x000fe400078e000e */
[----:B------:R-:W-:Y:S01]  /*74860*/  IMAD.MOV.U32 R6, RZ, RZ, R15 ;  /* 0x000000ffff067224 */ /* 0x000fe200078e000f */
[----:B------:R-:W-:Y:S01]  /*74870*/  IADD3 R3, P4, PT, R3, R4, RZ ;  /* 0x0000000403037210 */ /* 0x000fe20007f9e0ff */
[----:B--2---:R-:W-:-:S15]  /*74880*/  HMMA.16816.F32.BF16 R8, R24, R10, R16 ;  /* 0x0000000a1808723c */ /* 0x004fde0000041810 */
[----:B------:R-:W-:-:S04]  /*74890*/  NOP ;  /* 0x0000000000007918 */ /* 0x000fc80000000000 */
[----:B------:R-:W-:Y:S04]  /*748a0*/  STL.64 [R1+0x1d0], R8 ;  /* 0x0001d00801007387 */ /* 0x000fe80000100a00 */
[----:B------:R0:W-:Y:S04]  /*748b0*/  STL.64 [R1+0x1d8], R10 ;  /* 0x0001d80a01007387 */ /* 0x0001e80000100a00 */
[----:B------:R-:W-:Y:S04]  /*748c0*/  STL.64 [R1+0x1c0], R12 ;  /* 0x0001c00c01007387 */ /* 0x000fe80000100a00 */
[----:B------:R1:W-:Y:S04]  /*748d0*/  STL.64 [R1+0x1c8], R14 ;  /* 0x0001c80e01007387 */ /* 0x0003e80000100a00 */
[----:B------:R-:W-:Y:S04]  /*748e0*/  STL [R1+0xd9c], R29 ;  /* 0x000d9c1d01007387 */ /* 0x000fe80000100800 */
[----:B------:R-:W2:Y:S04]  /*748f0*/  LDL.LU R0, [R1+0xf98] ;  /* 0x000f980001007983 */ /* 0x000ea80000300800 */
[----:B------:R-:W3:Y:S04]  /*74900*/  LDL.LU R24, [R1+0xf80] ;  /* 0x000f800001187983 */ /* 0x000ee80000300800 */
[----:B------:R-:W4:Y:S04]  /*74910*/  LDL.LU R25, [R1+0xf78] ;  /* 0x000f780001197983 */ /* 0x000f280000300800 */
[----:B------:R-:W4:Y:S04]  /*74920*/  LDL.LU R26, [R1+0xd8c] ;  /* 0x000d8c00011a7983 */ /* 0x000f280000300800 */
[----:B------:R-:W4:Y:S04]  /*74930*/  LDL.LU R27, [R1+0xf70] ;  /* 0x000f7000011b7983 */ /* 0x000f280000300800 */
[----:B------:R-:W4:Y:S04]  /*74940*/  LDL.LU R2, [R1+0xf94] ;  /* 0x000f940001027983 */ /* 0x000f280000300800 */
[----:B0-----:R-:W4:Y:S04]  /*74950*/  LDL.LU R10, [R1+0xf68] ;  /* 0x000f6800010a7983 */ /* 0x001f280000300800 */
[----:B------:R-:W4:Y:S04]  /*74960*/  LDL.LU R11, [R1+0xf8c] ;  /* 0x000f8c00010b7983 */ /* 0x000f280000300800 */
[----:B-1----:R-:W4:Y:S04]  /*74970*/  LDL.LU R14, [R1+0xf60] ;  /* 0x000f6000010e7983 */ /* 0x002f280000300800 */
        /* <DEDUP_REMOVED lines=13> */
[----:B------:R0:W-:Y:S04]  /*74a50*/  STL [R1+0x2010], R6 ;  /* 0x0020100601007387 */ /* 0x0001e80000100800 */
[----:B0-----:R-:W4:Y:S04]  /*74a60*/  LDL.LU R6, [R1+0xf88] ;  /* 0x000f880001067983 */ /* 0x001f280000300800 */
[----:B------:R0:W-:Y:S04]  /*74a70*/  STL [R1+0x200c], R7 ;  /* 0x00200c0701007387 */ /* 0x0001e80000100800 */
[----:B0-----:R-:W4:Y:S04]  /*74a80*/  LDL.LU R7, [R1+0xf90] ;  /* 0x000f900001077983 */ /* 0x001f280000300800 */
[----:B------:R0:W-:Y:S04]  /*74a90*/  STL [R1+0xd90], R3 ;  /* 0x000d900301007387 */ /* 0x0001e80000100800 */
[----:B0-----:R-:W4:Y:S04]  /*74aa0*/  LDL.LU R3, [R1+0x201c] ;  /* 0x00201c0001037983 */ /* 0x001f280000300800 */
[----:B------:R-:W4:Y:S04]  /*74ab0*/  LDL.LU R16, [R1+0xf28] ;  /* 0x000f280001107983 */ /* 0x000f280000300800 */
[----:B------:R-:W4:Y:S01]  /*74ac0*/  LDL.LU R12, [R1+0xf4c] ;  /* 0x000f4c00010c7983 */ /* 0x000f220000300800 */
[----:B------:R-:W-:-:S03]  /*74ad0*/  ISETP.NE.U32.AND P0, PT, R29, UR7, PT ;  /* 0x000000071d007c0c */ /* 0x000fc6000bf05070 */
[----:B------:R-:W4:Y:S01]  /*74ae0*/  LDL.LU R29, [R1+0xf20] ;  /* 0x000f2000011d7983 */ /* 0x000f220000300800 */
[-C--:B--2---:R-:W-:Y:S02]  /*74af0*/  IADD3 R0, P5, PT, R0, R4.reuse, RZ ;  /* 0x0000000400007210 */ /* 0x084fe40007fbe0ff */
[-C--:B---3--:R-:W-:Y:S02]  /*74b00*/  IADD3 R24, P2, PT, R24, R4.reuse, RZ ;  /* 0x0000000418187210 */ /* 0x088fe40007f5e0ff */
[-C--:B----4-:R-:W-:Y:S01]  /*74b10*/  IADD3 R25, P3, PT, R25, R4.reuse, RZ ;  /* 0x0000000419197210 */ /* 0x090fe20007f7e0ff */
[----:B------:R0:W-:Y:S04]  /*74b20*/  STL [R1+0xf98], R0 ;  /* 0x000f980001007387 */ /* 0x0001e80000100800 */
[----:B0-----:R-:W2:Y:S01]  /*74b30*/  LDL.LU R0, [R1+0xf44] ;  /* 0x000f440001007983 */ /* 0x001ea20000300800 */
[----:B------:R-:W-:-:S02]  /*74b40*/  IADD3 R6, P1, PT, R6, R4, RZ ;  /* 0x0000000406067210 */ /* 0x000fc40007f3e0ff */
[----:B------:R-:W-:-:S05]  /*74b50*/  IADD3 R7, P6, PT, R7, R4, RZ ;  /* 0x0000000407077210 */ /* 0x000fca0007fde0ff */
[----:B------:R-:W-:Y:S04]  /*74b60*/  STL [R1+0xf90], R7 ;  /* 0x000f900701007387 */ /* 0x000fe80000100800 */
[----:B------:R-:W-:Y:S04]  /*74b70*/  STL [R1+0xf88], R6 ;  /* 0x000f880601007387 */ /* 0x000fe80000100800 */
[----:B------:R-:W-:Y:S01]  /*74b80*/  STL [R1+0xf80], R24 ;  /* 0x000f801801007387 */ /* 0x000fe20000100800 */
[--C-:B------:R-:W-:Y:S02]  /*74b90*/  IMAD.X R2, R2, 0x1, R3.reuse, P5 ;  /* 0x0000000102027824 */ /* 0x100fe400028e0603 */
[----:B------:R-:W-:Y:S01]  /*74ba0*/  IMAD.X R26, R26, 0x1, R3, P4 ;  /* 0x000000011a1a7824 */ /* 0x000fe200020e0603 */
[----:B------:R-:W-:Y:S04]  /*74bb0*/  STL [R1+0xf78], R25 ;  /* 0x000f781901007387 */ /* 0x000fe80000100800 */
[----:B------:R0:W-:Y:S04]  /*74bc0*/  STL [R1+0xf94], R2 ;  /* 0x000f940201007387 */ /* 0x0001e80000100800 */
[----:B------:R-:W-:Y:S04]  /*74bd0*/  STL [R1+0xd8c], R26 ;  /* 0x000d8c1a01007387 */ /* 0x000fe80000100800 */
[----:B0-----:R-:W3:Y:S01]  /*74be0*/  LDL.LU R2, [R1+0xf18] ;  /* 0x000f180001027983 */ /* 0x001ee20000300800 */
[----:B------:R-:W-:-:S02]  /*74bf0*/  IADD3 R27, P4, PT, R27, R4, RZ ;  /* 0x000000041b1b7210 */ /* 0x000fc40007f9e0ff */
[-C--:B------:R-:W-:Y:S01]  /*74c00*/  IADD3 R10, P5, PT, R10, R4.reuse, RZ ;  /* 0x000000040a0a7210 */ /* 0x080fe20007fbe0ff */
[--C-:B------:R-:W-:Y:S01]  /*74c10*/  IMAD.X R11, R11, 0x1, R3.reuse, P6 ;  /* 0x000000010b0b7824 */ /* 0x100fe200030e0603 */
[-C--:B------:R-:W-:Y:S01]  /*74c20*/  IADD3 R14, P6, PT, R14, R4.reuse, RZ ;  /* 0x000000040e0e7210 */ /* 0x080fe20007fde0ff */
[----:B------:R-:W-:Y:S01]  /*74c30*/  IMAD.X R15, R15, 0x1, R3, P1 ;  /* 0x000000010f0f7824 */ /* 0x000fe200008e0603 */
[----:B------:R-:W-:Y:S01]  /*74c40*/  STL [R1+0xf70], R27 ;  /* 0x000f701b01007387 */ /* 0x000fe20000100800 */
[----:B------:R-:W-:-:S03]  /*74c50*/  IADD3 R18, P1, PT, R18, R4, RZ ;  /* 0x0000000412127210 */ /* 0x000fc60007f3e0ff */
[----:B------:R-:W-:Y:S01]  /*74c60*/  STL [R1+0xf68], R10 ;  /* 0x000f680a01007387 */ /* 0x000fe20000100800 */
[----:B------:R-:W-:-:S03]  /*74c70*/  IMAD.X R19, R19, 0x1, R3, P2 ;  /* 0x0000000113137824 */ /* 0x000fc600010e0603 */
        /* <DEDUP_REMOVED lines=16> */
[----:B------:R-:W-:Y:S04]  /*74d80*/  STL [R1+0xf6c], R23 ;  /* 0x000f6c1701007387 */ /* 0x000fe80000100800 */
[----:B------:R-:W-:Y:S01]  /*74d90*/  STL [R1+0xf40], R9 ;  /* 0x000f400901007387 */ /* 0x000fe20000100800 */
[----:B------:R-:W-:-:S03]  /*74da0*/  IADD3 R13, P6, PT, R13, R4, RZ ;  /* 0x000000040d0d7210 */ /* 0x000fc60007fde0ff */
[----:B------:R-:W-:Y:S01]  /*74db0*/  STL [R1+0xf64], R8 ;  /* 0x000f640801007387 */ /* 0x000fe20000100800 */
[----:B------:R-:W-:-:S03]  /*74dc0*/  IMAD.X R28, R28, 0x1, R3, P1 ;  /* 0x000000011c1c7824 */ /* 0x000fc600008e0603 */
[----:B------:R-:W-:Y:S04]  /*74dd0*/  STL [R1+0xf38], R17 ;  /* 0x000f381101007387 */ /* 0x000fe80000100800 */
[----:B------:R0:W-:Y:S01]  /*74de0*/  STL [R1+0xf5c], R5 ;  /* 0x000f5c0501007387 */ /* 0x0001e20000100800 */
[-C--:B------:R-:W-:Y:S01]  /*74df0*/  IADD3 R16, P1, PT, R16, R4.reuse, RZ ;  /* 0x0000000410107210 */ /* 0x080fe20007f3e0ff */
[--C-:B------:R-:W-:Y:S01]  /*74e00*/  IMAD.X R12, R12, 0x1, R3.reuse, P2 ;  /* 0x000000010c0c7824 */ /* 0x100fe200010e0603 */
[----:B------:R-:W-:Y:S01]  /*74e10*/  IADD3 R29, P2, PT, R29, R4, RZ ;  /* 0x000000041d1d7210 */ /* 0x000fe20007f5e0ff */
[----:B0-----:R-:W4:Y:S04]  /*74e20*/  LDL.LU R5, [R1+0xf3c] ;  /* 0x000f3c0001057983 */ /* 0x001f280000300800 */
[----:B------:R0:W-:Y:S04]  /*74e30*/  STL [R1+0xf30], R13 ;  /* 0x000f300d01007387 */ /* 0x0001e80000100800 */
[----:B0-----:R-:W4:Y:S04]  /*74e40*/  LDL.LU R13, [R1+0xf10] ;  /* 0x000f1000010d7983 */ /* 0x001f280000300800 */
[----:B------:R0:W-:Y:S04]  /*74e50*/  STL [R1+0xf54], R28 ;  /* 0x000f541c01007387 */ /* 0x0001e80000100800 */
[----:B0-----:R-:W4:Y:S04]  /*74e60*/  LDL.LU R28, [R1+0xf34] ;  /* 0x000f3400011c7983 */ /* 0x001f280000300800 */
[----:B------:R-:W-:Y:S04]  /*74e70*/  STL [R1+0xf28], R16 ;  /* 0x000f281001007387 */ /* 0x000fe80000100800 */
[----:B------:R-:W4:Y:S04]  /*74e80*/  LDL.LU R7, [R1+0xf08] ;  /* 0x000f080001077983 */ /* 0x000f280000300800 */
[----:B------:R0:W-:Y:S04]  /*74e90*/  STL [R1+0xf4c], R12 ;  /* 0x000f4c0c01007387 */ /* 0x0001e80000100800 */
[----:B------:R-:W4:Y:S04]  /*74ea0*/  LDL.LU R6, [R1+0xf2c] ;  /* 0x000f2c0001067983 */ /* 0x000f280000300800 */
[----:B------:R1:W-:Y:S04]  /*74eb0*/  STL [R1+0xf20], R29 ;  /* 0x000f201d01007387 */ /* 0x0003e80000100800 */
[----:B------:R-:W4:Y:S01]  /*74ec0*/  LDL.LU R24, [R1+0xf00] ;  /* 0x000f000001187983 */ /* 0x000f220000300800 */
[----:B--2---:R-:W-:-:S05]  /*74ed0*/  IMAD.X R0, R0, 0x1, R3, P3 ;  /* 0x0000000100007824 */ /* 0x004fca00018e0603 */
[----:B------:R2:W-:Y:S04]  /*74ee0*/  STL [R1+0xf44], R0 ;  /* 0x000f440001007387 */ /* 0x0005e80000100800 */
[----:B------:R-:W4:Y:S04]  /*74ef0*/  LDL.LU R25, [R1+0xf24] ;  /* 0x000f240001197983 */ /* 0x000f280000300800 */
[----:B------:R-:W4:Y:S04]  /*74f00*/  LDL.LU R26, [R1+0xef8] ;  /* 0x000ef800011a7983 */ /* 0x000f280000300800 */
[----:B------:R-:W4:Y:S04]  /*74f10*/  LDL.LU R27, [R1+0xf1c] ;  /* 0x000f1c00011b7983 */ /* 0x000f280000300800 */
[----:B0-----:R-:W4:Y:S04]  /*74f20*/  LDL.LU R12, [R1+0xef0] ;  /* 0x000ef000010c7983 */ /* 0x001f280000300800 */
[----:B------:R-:W4:Y:S04]  /*74f30*/  LDL.LU R10, [R1+0xf14] ;  /* 0x000f1400010a7983 */ /* 0x000f280000300800 */
[----:B------:R-:W4:Y:S04]  /*74f40*/  LDL.LU R11, [R1+0xee8] ;  /* 0x000ee800010b7983 */ /* 0x000f280000300800 */
[----:B------:R-:W4:Y:S01]  /*74f50*/  LDL.LU R14, [R1+0xf0c] ;  /* 0x000f0c00010e7983 */ /* 0x000f220000300800 */
[----:B---3--:R-:W-:-:S05]  /*74f60*/  IADD3 R2, P3, PT, R2, R4, RZ ;  /* 0x0000000402027210 */ /* 0x008fca0007f7e0ff */
[----:B------:R0:W-:Y:S04]  /*74f70*/  STL [R1+0xf18], R2 ;  /* 0x000f180201007387 */ /* 0x0001e80000100800 */
        /* <DEDUP_REMOVED lines=10> */
[----:B-1----:R-:W3:Y:S04]  /*75020*/  LDL.LU R29, [R1+0xeb8] ;  /* 0x000eb800011d7983 */ /* 0x002ee80000300800 */
[----:B--2---:R-:W2:Y:S04]  /*75030*/  LDL.LU R0, [R1+0xedc] ;  /* 0x000edc0001007983 */ /* 0x004ea80000300800 */
[----:B0-----:R-:W2:Y:S04]  /*75040*/  LDL.LU R2, [R1+0xeb0] ;  /* 0x000eb00001027983 */ /* 0x001ea80000300800 */
[----:B------:R-:W2:Y:S01]  /*75050*/  LDL.LU R16, [R1+0xed4] ;  /* 0x000ed40001107983 */ /* 0x000ea20000300800 */
[----:B----4-:R-:W-:-:S05]  /*75060*/  IMAD.X R5, R5, 0x1, R3, P4 ;  /* 0x0000000105057824 */ /* 0x010fca00020e0603 */
[----:B------:R0:W-:Y:S01]  /*75070*/  STL [R1+0xf3c], R5 ;  /* 0x000f3c0501007387 */ /* 0x0001e20000100800 */
[----:B------:R-:W-:-:S03]  /*75080*/  IADD3 R13, P4, PT, R13, R4, RZ ;  /* 0x000000040d0d7210 */ /* 0x000fc60007f9e0ff */
[----:B0-----:R-:W4:Y:S04]  /*75090*/  LDL.LU R5, [R1+0xea8] ;  /* 0x000ea80001057983 */ /* 0x001f280000300800 */
[----:B------:R0:W-:Y:S01]  /*750a0*/  STL [R1+0xf10], R13 ;  /* 0x000f100d01007387 */ /* 0x0001e20000100800 */
[--C-:B------:R-:W-:Y:S01]  /*750b0*/  IMAD.X R28, R28, 0x1, R3.reuse, P5 ;  /* 0x000000011c1c7824 */ /* 0x100fe200028e0603 */
[-C--:B------:R-:W-:Y:S01]  /*750c0*/  IADD3 R7, P5, PT, R7, R4.reuse, RZ ;  /* 0x0000000407077210 */ /* 0x080fe20007fbe0ff */
[----:B------:R-:W-:Y:S01]  /*750d0*/  IMAD.X R6, R6, 0x1, R3, P6 ;  /* 0x0000000106067824 */ /* 0x000fe200030e0603 */
[----:B0-----:R-:W4:Y:S01]  /*750e0*/  LDL.LU R13, [R1+0xecc] ;  /* 0x000ecc00010d7983 */ /* 0x001f220000300800 */
[----:B------:R-:W-:-:S03]  /*750f0*/  IADD3 R24, P6, PT, R24, R4, RZ ;  /* 0x0000000418187210 */ /* 0x000fc60007fde0ff */
[----:B------:R0:W-:Y:S04]  /*75100*/  STL [R1+0xf34], R28 ;  /* 0x000f341c01007387 */ /* 0x0001e80000100800 */
[----:B0-----:R-:W4:Y:S04]  /*75110*/  LDL.LU R28, [R1+0xea0] ;  /* 0x000ea000011c7983 */ /* 0x001f280000300800 */
[----:B------:R-:W-:Y:S04]  /*75120*/  STL [R1+0xf08], R7 ;  /* 0x000f080701007387 */ /* 0x000fe80000100800 */
[----:B------:R-:W-:Y:S04]  /*75130*/  STL [R1+0xf2c], R6 ;  /* 0x000f2c0601007387 */ /* 0x000fe80000100800 */
[----:B------:R-:W-:Y:S01]  /*75140*/  STL [R1+0xf00], R24 ;  /* 0x000f001801007387 */ /* 0x000fe20000100800 */
[----:B------:R-:W-:-:S02]  /*75150*/  IMAD.X R25, R25, 0x1, R3, P1 ;  /* 0x0000000119197824 */ /* 0x000fc400008e0603 */
[--C-:B------:R-:W-:Y:S01]  /*75160*/  IMAD.X R27, R27, 0x1, R3.reuse, P2 ;  /* 0x000000011b1b7824 */ /* 0x100fe200010e0603 */
[-C--:B------:R-:W-:Y:S02]  /*75170*/  IADD3 R12, P2, PT, R12, R4.reuse, RZ ;  /* 0x000000040c0c7210 */ /* 0x080fe40007f5e0ff */
[----:B------:R-:W-:Y:S01]  /*75180*/  IADD3 R26, P1, PT, R26, R4, RZ ;  /* 0x000000041a1a7210 */ /* 0x000fe20007f3e0ff */
[----:B------:R-:W-:Y:S01]  /*75190*/  STL [R1+0xf24], R25 ;  /* 0x000f241901007387 */ /* 0x000fe20000100800 */
[----:B------:R-:W-:-:S03]  /*751a0*/  IMAD.X R10, R10, 0x1, R3, P3 ;  /* 0x000000010a0a7824 */ /* 0x000fc600018e0603 */
[----:B------:R0:W-:Y:S01]  /*751b0*/  STL [R1+0xef0], R12 ;  /* 0x000ef00c01007387 */ /* 0x0001e20000100800 */
[----:B------:R-:W-:-:S03]  /*751c0*/  IADD3 R11, P3, PT, R11, R4, RZ ;  /* 0x000000040b0b7210 */ /* 0x000fc60007f7e0ff */
[----:B------:R-:W-:Y:S01]  /*751d0*/  STL [R1+0xef8], R26 ;  /* 0x000ef81a01007387 */ /* 0x000fe20000100800 */
[----:B------:R-:W-:-:S03]  /*751e0*/  IMAD.X R14, R14, 0x1, R3, P4 ;  /* 0x000000010e0e7824 */ /* 0x000fc600020e0603 */
[----:B0-----:R-:W4:Y:S04]  /*751f0*/  LDL.LU R12, [R1+0xec4] ;  /* 0x000ec400010c7983 */ /* 0x001f280000300800 */
[----:B------:R-:W-:Y:S04]  /*75200*/  STL [R1+0xf1c], R27 ;  /* 0x000f1c1b01007387 */ /* 0x000fe80000100800 */
[----:B------:R-:W-:Y:S04]  /*75210*/  STL [R1+0xf14], R10 ;  /* 0x000f140a01007387 */ /* 0x000fe80000100800 */
[----:B------:R-:W-:Y:S04]  /*75220*/  STL [R1+0xee8], R11 ;  /* 0x000ee80b01007387 */ /* 0x000fe80000100800 */
[----:B------:R-:W-:Y:S01]  /*75230*/  STL [R1+0xf0c], R14 ;  /* 0x000f0c0e01007387 */ /* 0x000fe20000100800 */
[-C--:B---3--:R-:W-:Y:S01]  /*75240*/  IADD3 R15, P4, PT, R15, R4.reuse, RZ ;  /* 0x000000040f0f7210 */ /* 0x088fe20007f9e0ff */
[--C-:B------:R-:W-:Y:S01]  /*75250*/  IMAD.X R18, R18, 0x1, R3.reuse, P5 ;  /* 0x0000000112127824 */ /* 0x100fe200028e0603 */
[-C--:B------:R-:W-:Y:S01]  /*75260*/  IADD3 R19, P5, PT, R19, R4.reuse, RZ ;  /* 0x0000000413137210 */ /* 0x080fe20007fbe0ff */
[--C-:B------:R-:W-:Y:S01]  /*75270*/  IMAD.X R21, R21, 0x1, R3.reuse, P6 ;  /* 0x0000000115157824 */ /* 0x100fe200030e0603 */
[----:B------:R-:W-:Y:S01]  /*75280*/  IADD3 R20, P6, PT, R20, R4, RZ ;  /* 0x0000000414147210 */ /* 0x000fe20007fde0ff */
        /* <DEDUP_REMOVED lines=12> */
[----:B------:R-:W-:Y:S04]  /*75350*/  STL [R1+0xec8], R23 ;  /* 0x000ec81701007387 */ /* 0x000fe80000100800 */
[----:B------:R-:W-:Y:S01]  /*75360*/  STL [R1+0xeec], R9 ;  /* 0x000eec0901007387 */ /* 0x000fe20000100800 */
[----:B--2---:R-:W-:-:S03]  /*75370*/  IMAD.X R0, R0, 0x1, R3, P4 ;  /* 0x0000000100007824 */ /* 0x004fc600020e0603 */
[----:B------:R-:W-:Y:S01]  /*75380*/  STL [R1+0xec0], R8 ;  /* 0x000ec00801007387 */ /* 0x000fe20000100800 */
[----:B------:R-:W-:-:S03]  /*75390*/  IADD3 R2, P4, PT, R2, R4, RZ ;  /* 0x0000000402027210 */ /* 0x000fc60007f9e0ff */
[----:B------:R-:W-:Y:S04]  /*753a0*/  STL [R1+0xee4], R17 ;  /* 0x000ee41101007387 */ /* 0x000fe80000100800 */
[----:B------:R0:W-:Y:S04]  /*753b0*/  STL [R1+0xeb8], R29 ;  /* 0x000eb81d01007387 */ /* 0x0001e80000100800 */
[----:B0-----:R-:W2:Y:S04]  /*753c0*/  LDL.LU R29, [R1+0xe98] ;  /* 0x000e9800011d7983 */ /* 0x001ea80000300800 */
[----:B------:R0:W-:Y:S04]  /*753d0*/  STL [R1+0xedc], R0 ;  /* 0x000edc0001007387 */ /* 0x0001e80000100800 */
[----:B0-----:R-:W3:Y:S04]  /*753e0*/  LDL.LU R0, [R1+0xebc] ;  /* 0x000ebc0001007983 */ /* 0x001ee80000300800 */
[----:B------:R0:W-:Y:S04]  /*753f0*/  STL [R1+0xeb0], R2 ;  /* 0x000eb00201007387 */ /* 0x0001e80000100800 */
[----:B0-----:R-:W3:Y:S01]  /*75400*/  LDL.LU R2, [R1+0xe90] ;  /* 0x000e900001027983 */ /* 0x001ee20000300800 */
[----:B------:R-:W-:Y:S01]  /*75410*/  IMAD.X R16, R16, 0x1, R3, P5 ;  /* 0x0000000110107824 */ /* 0x000fe200028e0603 */
[----:B----4-:R-:W-:-:S04]  /*75420*/  IADD3 R5, P5, PT, R5, R4, RZ ;  /* 0x0000000405057210 */ /* 0x010fc80007fbe0ff */
[----:B------:R-:W-:Y:S04]  /*75430*/  STL [R1+0xed4], R16 ;  /* 0x000ed41001007387 */ /* 0x000fe80000100800 */
[----:B------:R-:W4:Y:S01]  /*75440*/  LDL.LU R7, [R1+0xeb4] ;  /* 0x000eb40001077983 */ /* 0x000f220000300800 */
[----:B------:R-:W-:-:S03]  /*75450*/  IMAD.X R13, R13, 0x1, R3, P6 ;  /* 0x000000010d0d7824 */ /* 0x000fc600030e0603 */
[----:B------:R-:W-:Y:S04]  /*75460*/  STL [R1+0xea8], R5 ;  /* 0x000ea80501007387 */ /* 0x000fe80000100800 */
[----:B------:R-:W4:Y:S04]  /*75470*/  LDL.LU R6, [R1+0xe88] ;  /* 0x000e880001067983 */ /* 0x000f280000300800 */
[----:B------:R-:W-:Y:S04]  /*75480*/  STL [R1+0xecc], R13 ;  /* 0x000ecc0d01007387 */ /* 0x000fe80000100800 */
[----:B------:R-:W4:Y:S01]  /*75490*/  LDL.LU R24, [R1+0xeac] ;  /* 0x000eac0001187983 */ /* 0x000f220000300800 */
[----:B------:R-:W-:-:S05]  /*754a0*/  IADD3 R28, P6, PT, R28, R4, RZ ;  /* 0x000000041c1c7210 */ /* 0x000fca0007fde0ff */
        /* <DEDUP_REMOVED lines=8> */
[----:B------:R-:W-:-:S05]  /*75530*/  IMAD.X R12, R12, 0x1, R3, P1 ;  /* 0x000000010c0c7824 */ /* 0x000fca00008e0603 */
[----:B------:R0:W-:Y:S04]  /*75540*/  STL [R1+0xec4], R12 ;  /* 0x000ec40c01007387 */ /* 0x0001e80000100800 */
        /* <DEDUP_REMOVED lines=13> */
[----:B0-----:R-:W4:Y:S01]  /*75620*/  LDL.LU R12, [R1+0xe30] ;  /* 0x000e3000010c7983 */ /* 0x001f220000300800 */
[----:B--2---:R-:W-:-:S05]  /*75630*/  IADD3 R29, P1, PT, R29, R4, RZ ;  /* 0x000000041d1d7210 */ /* 0x004fca0007f3e0ff */
[----:B------:R0:W-:Y:S01]  /*75640*/  STL [R1+0xe98], R29 ;  /* 0x000e981d01007387 */ /* 0x0001e20000100800 */
[----:B---3--:R-:W-:-:S03]  /*75650*/  IMAD.X R0, R0, 0x1, R3, P2 ;  /* 0x0000000100007824 */ /* 0x008fc600010e0603 */
[----:B0-----:R-:W2:Y:S04]  /*75660*/  LDL.LU R29, [R1+0xe54] ;  /* 0x000e5400011d7983 */ /* 0x001ea80000300800 */
[----:B------:R0:W-:Y:S01]  /*75670*/  STL [R1+0xebc], R0 ;  /* 0x000ebc0001007387 */ /* 0x0001e20000100800 */
[----:B------:R-:W-:-:S03]  /*75680*/  IADD3 R2, P2, PT, R2, R4, RZ ;  /* 0x0000000402027210 */ /* 0x000fc60007f5e0ff */
[----:B0-----:R-:W3:Y:S04]  /*75690*/  LDL.LU R0, [R1+0xe28] ;  /* 0x000e280001007983 */ /* 0x001ee80000300800 */
[----:B------:R0:W-:Y:S04]  /*756a0*/  STL [R1+0xe90], R2 ;  /* 0x000e900201007387 */ /* 0x0001e80000100800 */
[----:B0-----:R-:W3:Y:S01]  /*756b0*/  LDL.LU R2, [R1+0xe4c] ;  /* 0x000e4c0001027983 */ /* 0x001ee20000300800 */
[--C-:B----4-:R-:W-:Y:S01]  /*756c0*/  IMAD.X R7, R7, 0x1, R3.reuse, P3 ;  /* 0x0000000107077824 */ /* 0x110fe200018e0603 */
[----:B------:R-:W-:Y:S01]  /*756d0*/  IADD3 R6, P3, PT, R6, R4, RZ ;  /* 0x0000000406067210 */ /* 0x000fe20007f7e0ff */
[----:B------:R-:W-:-:S03]  /*756e0*/  IMAD.X R24, R24, 0x1, R3, P4 ;  /* 0x0000000118187824 */ /* 0x000fc600020e0603 */
[----:B------:R-:W-:Y:S04]  /*756f0*/  STL [R1+0xeb4], R7 ;  /* 0x000eb40701007387 */ /* 0x000fe80000100800 */
[----:B------:R-:W-:Y:S01]  /*75700*/  STL [R1+0xe88], R6 ;  /* 0x000e880601007387 */ /* 0x000fe20000100800 */
[-C--:B------:R-:W-:Y:S01]  /*75710*/  IADD3 R25, P4, PT, R25, R4.reuse, RZ ;  /* 0x0000000419197210 */ /* 0x080fe20007f9e0ff */
[--C-:B------:R-:W-:Y:S01]  /*75720*/  IMAD.X R26, R26, 0x1, R3.reuse, P5 ;  /* 0x000000011a1a7824 */ /* 0x100fe200028e0603 */
[-C--:B------:R-:W-:Y:S01]  /*75730*/  IADD3 R27, P5, PT, R27, R4.reuse, RZ ;  /* 0x000000041b1b7210 */ /* 0x080fe20007fbe0ff */
[----:B------:R-:W-:Y:S04]  /*75740*/  STL [R1+0xeac], R24 ;  /* 0x000eac1801007387 */ /* 0x000fe80000100800 */
[----:B------:R-:W-:Y:S01]  /*75750*/  STL [R1+0xe80], R25 ;  /* 0x000e801901007387 */ /* 0x000fe20000100800 */
[--C-:B------:R-:W-:Y:S01]  /*75760*/  IMAD.X R28, R28, 0x1, R3.reuse, P6 ;  /* 0x000000011c1c7824 */ /* 0x100fe200030e0603 */
[-C--:B------:R-:W-:Y:S01]  /*75770*/  IADD3 R10, P6, PT, R10, R4.reuse, RZ ;  /* 0x000000040a0a7210 */ /* 0x080fe20007fde0ff */
[----:B------:R-:W-:Y:S01]  /*75780*/  IMAD.X R11, R11, 0x1, R3, P1 ;  /* 0x000000010b0b7824 */ /* 0x000fe200008e0603 */
[----:B------:R-:W-:-:S02]  /*75790*/  IADD3 R14, P1, PT, R14, R4, RZ ;  /* 0x000000040e0e7210 */ /* 0x000fc40007f3e0ff */
[----:B------:R0:W-:Y:S04]  /*757a0*/  STL [R1+0xe9c], R28 ;  /* 0x000e9c1c01007387 */ /* 0x0001e80000100800 */
[----:B------:R-:W-:Y:S04]  /*757b0*/  STL [R1+0xea4], R26 ;  /* 0x000ea41a01007387 */ /* 0x000fe80000100800 */
[----:B0-----:R-:W4:Y:S04]  /*757c0*/  LDL.LU R28, [R1+0xe20] ;  /* 0x000e2000011c7983 */ /* 0x001f280000300800 */
[----:B------:R-:W-:Y:S04]  /*757d0*/  STL [R1+0xe78], R27 ;  /* 0x000e781b01007387 */ /* 0x000fe80000100800 */
[----:B------:R-:W-:Y:S04]  /*757e0*/  STL [R1+0xe70], R10 ;  /* 0x000e700a01007387 */ /* 0x000fe80000100800 */
[----:B------:R-:W-:Y:S04]  /*757f0*/  STL [R1+0xe94], R11 ;  /* 0x000e940b01007387 */ /* 0x000fe80000100800 */
[----:B------:R-:W-:Y:S01]  /*75800*/  STL [R1+0xe68], R14 ;  /* 0x000e680e01007387 */ /* 0x000fe20000100800 */
[--C-:B------:R-:W-:Y:S01]  /*75810*/  IMAD.X R15, R15, 0x1, R3.reuse, P2 ;  /* 0x000000010f0f7824 */ /* 0x100fe200010e0603 */
        /* <DEDUP_REMOVED lines=23> */
[----:B------:R-:W-:-:S03]  /*75990*/  IADD3 R12, P2, PT, R12, R4, RZ ;  /* 0x000000040c0c7210 */ /* 0x000fc60007f5e0ff */
[----:B0-----:R-:W4:Y:S04]  /*759a0*/  LDL.LU R16, [R1+0xe44] ;  /* 0x000e440001107983 */ /* 0x001f280000300800 */
[----:B------:R0:W-:Y:S04]  /*759b0*/  STL [R1+0xe38], R5 ;  /* 0x000e380501007387 */ /* 0x0001e80000100800 */
[----:B0-----:R-:W4:Y:S04]  /*759c0*/  LDL.LU R5, [R1+0xe18] ;  /* 0x000e180001057983 */ /* 0x001f280000300800 */
[----:B------:R0:W-:Y:S04]  /*759d0*/  STL [R1+0xe5c], R13 ;  /* 0x000e5c0d01007387 */ /* 0x0001e80000100800 */
[----:B0-----:R-:W4:Y:S04]  /*759e0*/  LDL.LU R13, [R1+0xe3c] ;  /* 0x000e3c00010d7983 */ /* 0x001f280000300800 */
[----:B------:R-:W-:Y:S01]  /*759f0*/  STL [R1+0xe30], R12 ;  /* 0x000e300c01007387 */ /* 0x000fe20000100800 */
[--C-:B--2---:R-:W-:Y:S01]  /*75a00*/  IMAD.X R29, R29, 0x1, R3.reuse, P3 ;  /* 0x000000011d1d7824 */ /* 0x104fe200018e0603 */
[----:B---3--:R-:W-:Y:S01]  /*75a10*/  IADD3 R0, P3, PT, R0, R4, RZ ;  /* 0x0000000400007210 */ /* 0x008fe20007f7e0ff */
[----:B------:R-:W-:-:S05]  /*75a20*/  IMAD.X R2, R2, 0x1, R3, P4 ;  /* 0x0000000102027824 */ /* 0x000fca00020e0603 */
[----:B------:R0:W-:Y:S04]  /*75a30*/  STL [R1+0xe4c], R2 ;  /* 0x000e4c0201007387 */ /* 0x0001e80000100800 */
[----:B------:R-:W-:Y:S04]  /*75a40*/  STL [R1+0xe54], R29 ;  /* 0x000e541d01007387 */ /* 0x000fe80000100800 */
[----:B0-----:R-:W2:Y:S04]  /*75a50*/  LDL.LU R2, [R1+0xe10] ;  /* 0x000e100001027983 */ /* 0x001ea80000300800 */
[----:B------:R0:W-:Y:S04]  /*75a60*/  STL [R1+0xe28], R0 ;  /* 0x000e280001007387 */ /* 0x0001e80000100800 */
[----:B------:R-:W3:Y:S04]  /*75a70*/  LDL.LU R7, [R1+0xe34] ;  /* 0x000e340001077983 */ /* 0x000ee80000300800 */
[----:B------:R-:W3:Y:S04]  /*75a80*/  LDL.LU R6, [R1+0xe08] ;  /* 0x000e080001067983 */ /* 0x000ee80000300800 */
[----:B------:R-:W3:Y:S04]  /*75a90*/  LDL.LU R24, [R1+0xe2c] ;  /* 0x000e2c0001187983 */ /* 0x000ee80000300800 */
[----:B------:R-:W3:Y:S04]  /*75aa0*/  LDL.LU R25, [R1+0xe00] ;  /* 0x000e000001197983 */ /* 0x000ee80000300800 */
[----:B------:R-:W3:Y:S04]  /*75ab0*/  LDL.LU R26, [R1+0xe24] ;  /* 0x000e2400011a7983 */ /* 0x000ee80000300800 */
[----:B0-----:R-:W3:Y:S04]  /*75ac0*/  LDL.LU R0, [R1+0xdf8] ;  /* 0x000df80001007983 */ /* 0x001ee80000300800 */
[----:B------:R-:W3:Y:S04]  /*75ad0*/  LDL.LU R27, [R1+0xe1c] ;  /* 0x000e1c00011b7983 */ /* 0x000ee80000300800 */
[----:B------:R-:W3:Y:S04]  /*75ae0*/  LDL.LU R10, [R1+0xdf0] ;  /* 0x000df000010a7983 */ /* 0x000ee80000300800 */
[----:B------:R-:W3:Y:S01]  /*75af0*/  LDL.LU R11, [R1+0xe14] ;  /* 0x000e1400010b7983 */ /* 0x000ee20000300800 */
[----:B----4-:R-:W-:-:S05]  /*75b00*/  IADD3 R28, P4, PT, R28, R4, RZ ;  /* 0x000000041c1c7210 */ /* 0x010fca0007f9e0ff */
        /* <DEDUP_REMOVED lines=13> */
[----:B0-----:R-:W4:Y:S04]  /*75be0*/  LDL.LU R28, [R1+0xdb8] ;  /* 0x000db800011c7983 */ /* 0x001f280000300800 */
[----:B------:R-:W4:Y:S01]  /*75bf0*/  LDL.LU R17, [R1+0xddc] ;  /* 0x000ddc0001117983 */ /* 0x000f220000300800 */
[----:B------:R-:W-:-:S05]  /*75c00*/  IMAD.X R16, R16, 0x1, R3, P5 ;  /* 0x0000000110107824 */ /* 0x000fca00028e0603 */
[----:B------:R0:W-:Y:S01]  /*75c10*/  STL [R1+0xe44], R16 ;  /* 0x000e441001007387 */ /* 0x0001e20000100800 */
[----:B------:R-:W-:-:S03]  /*75c20*/  IADD3 R5, P5, PT, R5, R4, RZ ;  /* 0x0000000405057210 */ /* 0x000fc60007fbe0ff */
[----:B0-----:R-:W4:Y:S04]  /*75c30*/  LDL.LU R16, [R1+0xdb0] ;  /* 0x000db00001107983 */ /* 0x001f280000300800 */
[----:B------:R0:W-:Y:S01]  /*75c40*/  STL [R1+0xe18], R5 ;  /* 0x000e180501007387 */ /* 0x0001e20000100800 */
[----:B------:R-:W-:-:S03]  /*75c50*/  IMAD.X R13, R13, 0x1, R3, P6 ;  /* 0x000000010d0d7824 */ /* 0x000fc600030e0603 */
[----:B0-----:R-:W4:Y:S04]  /*75c60*/  LDL.LU R5, [R1+0xdd4] ;  /* 0x000dd40001057983 */ /* 0x001f280000300800 */
[----:B------:R0:W-:Y:S04]  /*75c70*/  STL [R1+0xe3c], R13 ;  /* 0x000e3c0d01007387 */ /* 0x0001e80000100800 */
[----:B0-----:R-:W4:Y:S01]  /*75c80*/  LDL.LU R13, [R1+0xda8] ;  /* 0x000da800010d7983 */ /* 0x001f220000300800 */
[-C--:B--2---:R-:W-:Y:S01]  /*75c90*/  IADD3 R2, P6, PT, R2, R4.reuse, RZ ;  /* 0x0000000402027210 */ /* 0x084fe20007fde0ff */
[--C-:B---3--:R-:W-:Y:S01]  /*75ca0*/  IMAD.X R7, R7, 0x1, R3.reuse, P1 ;  /* 0x0000000107077824 */ /* 0x108fe200008e0603 */
[----:B------:R-:W-:Y:S01]  /*75cb0*/  IADD3 R6, P1, PT, R6, R4, RZ ;  /* 0x0000000406067210 */ /* 0x000fe20007f3e0ff */
[----:B------:R-:W-:-:S02]  /*75cc0*/  IMAD.X R24, R24, 0x1, R3, P2 ;  /* 0x0000000118187824 */ /* 0x000fc400010e0603 */
[----:B------:R0:W-:Y:S01]  /*75cd0*/  STL [R1+0xe10], R2 ;  /* 0x000e100201007387 */ /* 0x0001e20000100800 */
[--C-:B------:R-:W-:Y:S01]  /*75ce0*/  IMAD.X R26, R26, 0x1, R3.reuse, P3 ;  /* 0x000000011a1a7824 */ /* 0x100fe200018e0603 */
[-C--:B------:R-:W-:Y:S02]  /*75cf0*/  IADD3 R25, P2, PT, R25, R4.reuse, RZ ;  /* 0x0000000419197210 */ /* 0x080fe40007f5e0ff */
[-C--:B------:R-:W-:Y:S01]  /*75d00*/  IADD3 R0, P3, PT, R0, R4.reuse, RZ ;  /* 0x0000000400007210 */ /* 0x080fe20007f7e0ff */
[----:B0-----:R-:W2:Y:S04]  /*75d10*/  LDL.LU R2, [R1+0x2018] ;  /* 0x0020180001027983 */ /* 0x001ea80000300800 */
[----:B------:R-:W-:Y:S04]  /*75d20*/  STL [R1+0xe34], R7 ;  /* 0x000e340701007387 */ /* 0x000fe80000100800 */
[----:B------:R-:W-:Y:S04]  /*75d30*/  STL [R1+0xe08], R6 ;  /* 0x000e080601007387 */ /* 0x000fe80000100800 */
[----:B------:R-:W-:Y:S04]  /*75d40*/  STL [R1+0xe2c], R24 ;  /* 0x000e2c1801007387 */ /* 0x000fe80000100800 */
[----:B------:R0:W-:Y:S04]  /*75d50*/  STL [R1+0xdf8], R0 ;  /* 0x000df80001007387 */ /* 0x0001e80000100800 */
[----:B------:R-:W-:Y:S04]  /*75d60*/  STL [R1+0xe00], R25 ;  /* 0x000e001901007387 */ /* 0x000fe80000100800 */
[----:B0-----:R-:W3:Y:S01]  /*75d70*/  LDL.LU R0, [R1+0xdcc] ;  /* 0x000dcc0001007983 */ /* 0x001ee20000300800 */
[--C-:B------:R-:W-:Y:S01]  /*75d80*/  IMAD.X R27, R27, 0x1, R3.reuse, P4 ;  /* 0x000000011b1b7824 */ /* 0x100fe200020e0603 */
[-C--:B------:R-:W-:Y:S01]  /*75d90*/  IADD3 R10, P4, PT, R10, R4.reuse, RZ ;  /* 0x000000040a0a7210 */ /* 0x080fe20007f9e0ff */
[--C-:B------:R-:W-:Y:S01]  /*75da0*/  IMAD.X R11, R11, 0x1, R3.reuse, P5 ;  /* 0x000000010b0b7824 */ /* 0x100fe200028e0603 */
[----:B----4-:R-:W-:Y:S01]  /*75db0*/  IADD3 R14, P5, PT, R14, R4, RZ ;  /* 0x000000040e0e7210 */ /* 0x010fe20007fbe0ff */
        /* <DEDUP_REMOVED lines=22> */
[----:B------:R-:W-:-:S03]  /*75f20*/  IMAD.X R29, R29, 0x1, R3, P5 ;  /* 0x000000011d1d7824 */ /* 0x000fc600028e0603 */
[----:B------:R-:W-:Y:S01]  /*75f30*/  STL [R1+0xdc8], R9 ;  /* 0x000dc80901007387 */ /* 0x000fe20000100800 */
[----:B------:R-:W-:-:S03]  /*75f40*/  IADD3 R28, P5, PT, R28, R4, RZ ;  /* 0x000000041c1c7210 */ /* 0x000fc60007fbe0ff */
[----:B------:R-:W-:Y:S04]  /*75f50*/  STL [R1+0xdec], R8 ;  /* 0x000dec0801007387 */ /* 0x000fe80000100800 */
[----:B------:R0:W-:Y:S01]  /*75f60*/  STL [R1+0xdc0], R12 ;  /* 0x000dc00c01007387 */ /* 0x0001e20000100800 */
[----:B------:R-:W-:-:S03]  /*75f70*/  IMAD.X R17, R17, 0x1, R3, P6 ;  /* 0x0000000111117824 */ /* 0x000fc600030e0603 */
[----:B0-----:R-:W4:Y:S04]  /*75f80*/  LDL.LU R12, [R1+0x1e3c] ;  /* 0x001e3c00010c7983 */ /* 0x001f280000300800 */
[----:B------:R0:W-:Y:S04]  /*75f90*/  STL [R1+0xde4], R29 ;  /* 0x000de41d01007387 */ /* 0x0001e80000100800 */
[----:B0-----:R-:W2:Y:S04]  /*75fa0*/  LDL.LU R29, [R1+0xdc4] ;  /* 0x000dc400011d7983 */ /* 0x001ea80000300800 */
[----:B------:R0:W-:Y:S04]  /*75fb0*/  STL [R1+0xdb8], R28 ;  /* 0x000db81c01007387 */ /* 0x0001e80000100800 */
[----:B0-----:R-:W2:Y:S04]  /*75fc0*/  LDL.LU R28, [R1+0xfac] ;  /* 0x000fac00011c7983 */ /* 0x001ea80000300800 */
[----:B------:R0:W-:Y:S04]  /*75fd0*/  STL [R1+0xddc], R17 ;  /* 0x000ddc1101007387 */ /* 0x0001e80000100800 */
[----:B------:R-:W2:Y:S01]  /*75fe0*/  LDL.LU R7, [R1+0xdbc] ;  /* 0x000dbc0001077983 */ /* 0x000ea20000300800 */
[----:B------:R-:W-:-:S05]  /*75ff0*/  IADD3 R16, P6, PT, R16, R4, RZ ;  /* 0x0000000410107210 */ /* 0x000fca0007fde0ff */
[----:B------:R1:W-:Y:S04]  /*76000*/  STL [R1+0xdb0], R16 ;  /* 0x000db01001007387 */ /* 0x0003e80000100800 */
[----:B------:R-:W2:Y:S01]  /*76010*/  LDL.LU R6, [R1+0x1e38] ;  /* 0x001e380001067983 */ /* 0x000ea20000300800 */
[----:B------:R-:W-:-:S05]  /*76020*/  IMAD.X R5, R5, 0x1, R3, P1 ;  /* 0x0000000105057824 */ /* 0x000fca00008e0603 */
[----:B------:R-:W-:Y:S04]  /*76030*/  STL [R1+0xdd4], R5 ;  /* 0x000dd40501007387 */ /* 0x000fe80000100800 */
[----:B------:R-:W2:Y:S01]  /*76040*/  LDL.LU R24, [R1+0xdb4] ;  /* 0x000db40001187983 */ /* 0x000ea20000300800 */
[----:B------:R-:W-:-:S05]  /*76050*/  IADD3 R13, P1, PT, R13, R4, RZ ;  /* 0x000000040d0d7210 */ /* 0x000fca0007f3e0ff */
[----:B------:R0:W-:Y:S04]  /*76060*/  STL [R1+0xda8], R13 ;  /* 0x000da80d01007387 */ /* 0x0001e80000100800 */
[----:B------:R-:W2:Y:S04]  /*76070*/  LDL.LU R25, [R1+0x1e34] ;  /* 0x001e340001197983 */ /* 0x000ea80000300800 */
[----:B------:R-:W2:Y:S04]  /*76080*/  LDL.LU R26, [R1+0xdac] ;  /* 0x000dac00011a7983 */ /* 0x000ea80000300800 */
[----:B------:R-:W2:Y:S04]  /*76090*/  LDL.LU R27, [R1+0x1e30] ;  /* 0x001e3000011b7983 */ /* 0x000ea80000300800 */
[----:B------:R-:W2:Y:S04]  /*760a0*/  LDL.LU R10, [R1+0xda4] ;  /* 0x000da400010a7983 */ /* 0x000ea80000300800 */
[----:B------:R-:W2:Y:S04]  /*760b0*/  LDL.LU R11, [R1+0x1e2c] ;  /* 0x001e2c00010b7983 */ /* 0x000ea80000300800 */
[----:B------:R-:W2:Y:S04]  /*760c0*/  LDL.LU R14, [R1+0xfb0] ;  /* 0x000fb000010e7983 */ /* 0x000ea80000300800 */
[----:B------:R-:W2:Y:S01]  /*760d0*/  LDL.LU R15, [R1+0x1e28] ;  /* 0x001e2800010f7983 */ /* 0x000ea20000300800 */
[----:B---3--:R-:W-:-:S05]  /*760e0*/  IMAD.X R0, R0, 0x1, R3, P2 ;  /* 0x0000000100007824 */ /* 0x008fca00010e0603 */
[----:B------:R3:W-:Y:S04]  /*760f0*/  STL [R1+0xdcc], R0 ;  /* 0x000dcc0001007387 */ /* 0x0007e80000100800 */
        /* <DEDUP_REMOVED lines=8> */
[----:B0-----:R-:W2:Y:S04]  /*76180*/  LDL.LU R17, [R1+0xf9c] ;  /* 0x000f9c0001117983 */ /* 0x001ea80000300800 */
[----:B-1----:R-:W2:Y:S04]  /*76190*/  LDL.LU R16, [R1+0x1e00] ;  /* 0x001e000001107983 */ /* 0x002ea80000300800 */
[----:B------:R-:W2:Y:S04]  /*761a0*/  LDL.LU R4, [R1+0x1e24] ;  /* 0x001e240001047983 */ /* 0x000ea80000300800 */
[----:B------:R-:W2:Y:S04]  /*761b0*/  LDL.LU R13, [R1+0x1df8] ;  /* 0x001df800010d7983 */ /* 0x000ea80000300800 */
[----:B---3--:R-:W3:Y:S04]  /*761c0*/  LDL.LU R0, [R1+0x1e1c] ;  /* 0x001e1c0001007983 */ /* 0x008ee80000300800 */
[----:B------:R-:W3:Y:S01]  /*761d0*/  LDL.LU R5, [R1+0x1df0] ;  /* 0x001df00001057983 */ /* 0x000ee20000300800 */
[----:B----4-:R-:W-:-:S05]  /*761e0*/  IADD3 R12, P2, PT, R12, UR10, RZ ;  /* 0x0000000a0c0c7c10 */ /* 0x010fca000ff5e0ff */
[----:B------:R0:W-:Y:S01]  /*761f0*/  STL [R1+0x1e3c], R12 ;  /* 0x001e3c0c01007387 */ /* 0x0001e20000100800 */
[----:B--2---:R-:W-:-:S03]  /*76200*/  IMAD.X R29, R29, 0x1, R3, P3 ;  /* 0x000000011d1d7824 */ /* 0x004fc600018e0603 */
[----:B0-----:R-:W2:Y:S04]  /*76210*/  LDL.LU R12, [R1+0x1e14] ;  /* 0x001e1400010c7983 */ /* 0x001ea80000300800 */
[----:B------:R0:W-:Y:S01]  /*76220*/  STL [R1+0xdc4], R29 ;  /* 0x000dc41d01007387 */ /* 0x0001e20000100800 */
[----:B------:R-:W-:Y:S01]  /*76230*/  IADD3 R28, P3, PT, R28, UR10, RZ ;  /* 0x0000000a1c1c7c10 */ /* 0x000fe2000ff7e0ff */
[----:B------:R-:W-:Y:S02]  /*76240*/  IMAD.X R7, R7, 0x1, R3, P4 ;  /* 0x0000000107077824 */ /* 0x000fe400020e0603 */
[----:B0-----:R-:W4:Y:S04]  /*76250*/  LDL.LU R29, [R1+0x1de8] ;  /* 0x001de800011d7983 */ /* 0x001f280000300800 */
[----:B------:R0:W-:Y:S04]  /*76260*/  STL [R1+0xfac], R28 ;  /* 0x000fac1c01007387 */ /* 0x0001e80000100800 */
[----:B0-----:R-:W4:Y:S04]  /*76270*/  LDL.LU R28, [R1+0x1e0c] ;  /* 0x001e0c00011c7983 */ /* 0x001f280000300800 */
[----:B------:R-:W-:Y:S01]  /*76280*/  STL [R1+0xdbc], R7 ;  /* 0x000dbc0701007387 */ /* 0x000fe20000100800 */
[----:B------:R-:W-:-:S05]  /*76290*/  IADD3 R6, P4, PT, R6, UR10, RZ ;  /* 0x0000000a06067c10 */ /* 0x000fca000ff9e0ff */
[----:B------:R-:W-:Y:S01]  /*762a0*/  STL [R1+0x1e38], R6 ;  /* 0x001e380601007387 */ /* 0x000fe20000100800 */
[----:B------:R-:W-:-:S05]  /*762b0*/  IMAD.X R24, R24, 0x1, R3, P5 ;  /* 0x0000000118187824 */ /* 0x000fca00028e0603 */
[----:B------:R-:W-:Y:S01]  /*762c0*/  STL [R1+0xdb4], R24 ;  /* 0x000db41801007387 */ /* 0x000fe20000100800 */
[----:B------:R-:W-:Y:S01]  /*762d0*/  IADD3 R25, P5, PT, R25, UR10, RZ ;  /* 0x0000000a19197c10 */ /* 0x000fe2000ffbe0ff */
[--C-:B------:R-:W-:Y:S01]  /*762e0*/  IMAD.X R26, R26, 0x1, R3.reuse, P6 ;  /* 0x000000011a1a7824 */ /* 0x100fe200030e0603 */
[----:B------:R-:W-:Y:S01]  /*762f0*/  IADD3 R27, P6, PT, R27, UR10, RZ ;  /* 0x0000000a1b1b7c10 */ /* 0x000fe2000ffde0ff */
[----:B------:R-:W-:Y:S01]  /*76300*/  IMAD.X R10, R10, 0x1, R3, P1 ;  /* 0x000000010a0a7824 */ /* 0x000fe200008e0603 */
[----:B------:R-:W-:Y:S01]  /*76310*/  IADD3 R11, P1, PT, R11, UR10, RZ ;  /* 0x0000000a0b0b7c10 */ /* 0x000fe2000ff3e0ff */
[----:B------:R-:W-:Y:S04]  /*76320*/  STL [R1+0x1e34], R25 ;  /* 0x001e341901007387 */ /* 0x000fe80000100800 */
[----:B------:R-:W-:Y:S01]  /*76330*/  STL [R1+0x2014], R3 ;  /* 0x0020140301007387 */ /* 0x000fe20000100800 */
[----:B------:R-:W-:-:S03]  /*76340*/  IADD3.X R14, PT, PT, R14, UR4, RZ, P2, !PT ;  /* 0x000000040e0e7c10 */ /* 0x000fc600097fe4ff */
[----:B------:R-:W-:Y:S01]  /*76350*/  STL [R1+0xdac], R26 ;  /* 0x000dac1a01007387 */ /* 0x000fe20000100800 */
[----:B------:R-:W-:-:S03]  /*76360*/  IADD3 R15, P2, PT, R15, UR10, RZ ;  /* 0x0000000a0f0f7c10 */ /* 0x000fc6000ff5e0ff */
[----:B------:R-:W-:Y:S04]  /*76370*/  STL [R1+0x1e30], R27 ;  /* 0x001e301b01007387 */ /* 0x000fe80000100800 */
[----:B------:R-:W-:Y:S04]  /*76380*/  STL [R1+0xda4], R10 ;  /* 0x000da40a01007387 */ /* 0x000fe80000100800 */
[----:B------:R-:W-:Y:S04]  /*76390*/  STL [R1+0x1e2c], R11 ;  /* 0x001e2c0b01007387 */ /* 0x000fe80000100800 */
[----:B------:R-:W-:Y:S04]  /*763a0*/  STL [R1+0xfb0], R14 ;  /* 0x000fb00e01007387 */ /* 0x000fe80000100800 */
[----:B------:R-:W-:Y:S01]  /*763b0*/  STL [R1+0x1e28], R15 ;  /* 0x001e280f01007387 */ /* 0x000fe20000100800 */
[----:B------:R-:W-:-:S02]  /*763c0*/  IADD3.X R18, PT, PT, R18, UR4, RZ, P3, !PT ;  /* 0x0000000412127c10 */ /* 0x000fc40009ffe4ff */
[----:B------:R-:W-:Y:S02]  /*763d0*/  IADD3 R19, P3, PT, R19, UR10, RZ ;  /* 0x0000000a13137c10 */ /* 0x000fe4000ff7e0ff */
[----:B------:R-:W-:Y:S02]  /*763e0*/  IADD3.X R21, PT, PT, R21, UR4, RZ, P4, !PT ;  /* 0x0000000415157c10 */ /* 0x000fe4000a7fe4ff */
[----:B------:R-:W-:Y:S02]  /*763f0*/  IADD3 R20, P4, PT, R20, UR10, RZ ;  /* 0x0000000a14147c10 */ /* 0x000fe4000ff9e0ff */
[----:B------:R-:W-:Y:S01]  /*76400*/  IADD3.X R22, PT, PT, R22, UR4, RZ, P5, !PT ;  /* 0x0000000416167c10 */ /* 0x000fe2000affe4ff */
[----:B------:R-:W-:Y:S01]  /*76410*/  STL [R1+0xda0], R18 ;  /* 0x000da01201007387 */ /* 0x000fe20000100800 */
[----:B------:R-:W-:-:S03]  /*76420*/  IADD3 R23, P5, PT, R23, UR10, RZ ;  /* 0x0000000a17177c10 */ /* 0x000fc6000ffbe0ff */
[----:B------:R-:W-:Y:S01]  /*76430*/  STL [R1+0x1e20], R19 ;  /* 0x001e201301007387 */ /* 0x000fe20000100800 */
[----:B------:R-:W-:-:S03]  /*76440*/  IADD3.X R9, PT, PT, R9, UR4, RZ, P6, !PT ;  /* 0x0000000409097c10 */ /* 0x000fc6000b7fe4ff */
        /* <DEDUP_REMOVED lines=8> */
[----:B------:R-:W-:Y:S04]  /*764d0*/  STL [R1+0xfa0], R9 ;  /* 0x000fa00901007387 */ /* 0x000fe80000100800 */
[----:B------:R-:W-:Y:S01]  /*764e0*/  STL [R1+0x1e08], R8 ;  /* 0x001e080801007387 */ /* 0x000fe20000100800 */
[----:B------:R-:W-:-:S03]  /*764f0*/  IADD3 R13, P2, PT, R13, UR10, RZ ;  /* 0x0000000a0d0d7c10 */ /* 0x000fc6000ff5e0ff */
[----:B------:R-:W-:Y:S01]  /*76500*/  STL [R1+0xf9c], R17 ;  /* 0x000f9c1101007387 */ /* 0x000fe20000100800 */
[----:B---3--:R-:W-:-:S03]  /*76510*/  IADD3.X R0, PT, PT, R0, UR4, RZ, P3, !PT ;  /* 0x0000000400007c10 */ /* 0x008fc60009ffe4ff */
[----:B------:R-:W-:Y:S04]  /*76520*/  STL [R1+0x1e00], R16 ;  /* 0x001e001001007387 */ /* 0x000fe80000100800 */
[----:B------:R0:W-:Y:S04]  /*76530*/  STL [R1+0x1e24], R4 ;  /* 0x001e240401007387 */ /* 0x0001e80000100800 */
[----:B0-----:R-:W3:Y:S04]  /*76540*/  LDL.LU R4, [R1+0x1de0] ;  /* 0x001de00001047983 */ /* 0x001ee80000300800 */
[----:B------:R0:W-:Y:S04]  /*76550*/  STL [R1+0x1df8], R13 ;  /* 0x001df80d01007387 */ /* 0x0001e80000100800 */
[----:B0-----:R-:W3:Y:S04]  /*76560*/  LDL.LU R13, [R1+0x1e04] ;  /* 0x001e0400010d7983 */ /* 0x001ee80000300800 */
[----:B------:R0:W-:Y:S04]  /*76570*/  STL [R1+0x1e1c], R0 ;  /* 0x001e1c0001007387 */ /* 0x0001e80000100800 */
[----:B0-----:R-:W3:Y:S01]  /*76580*/  LDL.LU R0, [R1+0x1dd8] ;  /* 0x001dd80001007983 */ /* 0x001ee20000300800 */
[----:B------:R-:W-:-:S02]  /*76590*/  IADD3 R5, P3, PT, R5, UR10, RZ ;  /* 0x0000000a05057c10 */ /* 0x000fc4000ff7e0ff */
[----:B--2---:R-:W-:Y:S02]  /*765a0*/  IADD3.X R12, PT, PT, R12, UR4, RZ, P4, !PT ;  /* 0x000000040c0c7c10 */ /* 0x004fe4000a7fe4ff */
[----:B----4-:R-:W-:Y:S01]  /*765b0*/  IADD3 R29, P4, PT, R29, UR10, RZ ;  /* 0x0000000a1d1d7c10 */ /* 0x010fe2000ff9e0ff */
[----:B------:R-:W-:Y:S04]  /*765c0*/  STL [R1+0x1df0], R5 ;  /* 0x001df00501007387 */ /* 0x000fe80000100800 */
[----:B------:R-:W2:Y:S04]  /*765d0*/  LDL.LU R3, [R1+0x1dfc] ;  /* 0x001dfc0001037983 */ /* 0x000ea80000300800 */
[----:B------:R0:W-:Y:S04]  /*765e0*/  STL [R1+0x1e14], R12 ;  /* 0x001e140c01007387 */ /* 0x0001e80000100800 */
[----:B------:R-:W4:Y:S04]  /*765f0*/  LDL.LU R7, [R1+0x1dd0] ;  /* 0x001dd00001077983 */ /* 0x000f280000300800 */
[----:B------:R1:W-:Y:S04]  /*76600*/  STL [R1+0x1de8], R29 ;  /* 0x001de81d01007387 */ /* 0x0003e80000100800 */
[----:B------:R-:W4:Y:S01]  /*76610*/  LDL.LU R6, [R1+0x1df4] ;  /* 0x001df40001067983 */ /* 0x000f220000300800 */
[----:B------:R-:W-:-:S05]  /*76620*/  IADD3.X R28, PT, PT, R28, UR4, RZ, P5, !PT ;  /* 0x000000041c1c7c10 */ /* 0x000fca000affe4ff */
        /* <DEDUP_REMOVED lines=20> */
[----:B-1----:R-:W4:Y:S04]  /*76770*/  LDL.LU R29, [R1+0x1da4] ;  /* 0x001da400011d7983 */ /* 0x002f280000300800 */
[----:B------:R-:W4:Y:S04]  /*76780*/  LDL.LU R28, [R1+0x1d78] ;  /* 0x001d7800011c7983 */ /* 0x000f280000300800 */
[----:B------:R-:W4:Y:S01]  /*76790*/  LDL.LU R5, [R1+0x1d9c] ;  /* 0x001d9c0001057983 */ /* 0x000f220000300800 */
[----:B---3--:R-:W-:-:S05]  /*767a0*/  IADD3 R4, P5, PT, R4, UR10, RZ ;  /* 0x0000000a04047c10 */ /* 0x008fca000ffbe0ff */
[----:B------:R0:W-:Y:S01]  /*767b0*/  STL [R1+0x1de0], R4 ;  /* 0x001de00401007387 */ /* 0x0001e20000100800 */
[----:B------:R-:W-:-:S03]  /*767c0*/  IADD3.X R13, PT, PT, R13, UR4, RZ, P6, !PT ;  /* 0x000000040d0d7c10 */ /* 0x000fc6000b7fe4ff */
[----:B0-----:R-:W3:Y:S04]  /*767d0*/  LDL.LU R4, [R1+0x1d70] ;  /* 0x001d700001047983 */ /* 0x001ee80000300800 */
[----:B------:R0:W-:Y:S01]  /*767e0*/  STL [R1+0x1e04], R13 ;  /* 0x001e040d01007387 */ /* 0x0001e20000100800 */
[----:B------:R-:W-:-:S03]  /*767f0*/  IADD3 R0, P6, PT, R0, UR10, RZ ;  /* 0x0000000a00007c10 */ /* 0x000fc6000ffde0ff */
[----:B0-----:R-:W3:Y:S04]  /*76800*/  LDL.LU R13, [R1+0x1d94] ;  /* 0x001d9400010d7983 */ /* 0x001ee80000300800 */
[----:B------:R0:W-:Y:S04]  /*76810*/  STL [R1+0x1dd8], R0 ;  /* 0x001dd80001007387 */ /* 0x0001e80000100800 */
[----:B0-----:R-:W3:Y:S01]  /*76820*/  LDL.LU R0, [R1+0x1d68] ;  /* 0x001d680001007983 */ /* 0x001ee20000300800 */
[----:B--2---:R-:W-:Y:S02]  /*76830*/  IADD3.X R3, PT, PT, R3, UR4, RZ, P1, !PT ;  /* 0x0000000403037c10 */ /* 0x004fe40008ffe4ff */
[----:B----4-:R-:W-:-:S02]  /*76840*/  IADD3 R7, P1, PT, R7, UR10, RZ ;  /* 0x0000000a07077c10 */ /* 0x010fc4000ff3e0ff */
[----:B------:R-:W-:Y:S01]  /*76850*/  IADD3.X R6, PT, PT, R6, UR4, RZ, P2, !PT ;  /* 0x0000000406067c10 */ /* 0x000fe200097fe4ff */
[----:B------:R-:W-:Y:S01]  /*76860*/  STL [R1+0x1dfc], R3 ;  /* 0x001dfc0301007387 */ /* 0x000fe20000100800 */
[----:B------:R-:W-:Y:S02]  /*76870*/  IADD3 R24, P2, PT, R24, UR10, RZ ;  /* 0x0000000a18187c10 */ /* 0x000fe4000ff5e0ff */
[----:B------:R-:W-:Y:S02]  /*76880*/  IADD3.X R25, PT, PT, R25, UR4, RZ, P3, !PT ;  /* 0x0000000419197c10 */ /* 0x000fe40009ffe4ff */
[----:B------:R-:W-:Y:S01]  /*76890*/  IADD3 R26, P3, PT, R26, UR10, RZ ;  /* 0x0000000a1a1a7c10 */ /* 0x000fe2000ff7e0ff */
        /* <DEDUP_REMOVED lines=32> */
[----:B------:R-:W-:Y:S04]  /*76aa0*/  STL [R1+0x1d90], R9 ;  /* 0x001d900901007387 */ /* 0x000fe80000100800 */
[----:B------:R-:W-:Y:S01]  /*76ab0*/  STL [R1+0x1db4], R8 ;  /* 0x001db40801007387 */ /* 0x000fe20000100800 */
[----:B------:R-:W-:-:S03]  /*76ac0*/  IADD3.X R29, PT, PT, R29, UR4, RZ, P6, !PT ;  /* 0x000000041d1d7c10 */ /* 0x000fc6000b7fe4ff */
[----:B------:R-:W-:Y:S01]  /*76ad0*/  STL [R1+0x1d88], R17 ;  /* 0x001d881101007387 */ /* 0x000fe20000100800 */
[----:B------:R-:W-:-:S03]  /*76ae0*/  IADD3 R28, P6, PT, R28, UR10, RZ ;  /* 0x0000000a1c1c7c10 */ /* 0x000fc6000ffde0ff */
[----:B------:R-:W-:Y:S04]  /*76af0*/  STL [R1+0x1dac], R16 ;  /* 0x001dac1001007387 */ /* 0x000fe80000100800 */
[----:B------:R0:W-:Y:S01]  /*76b00*/  STL [R1+0x1d80], R12 ;  /* 0x001d800c01007387 */ /* 0x0001e20000100800 */
[----:B------:R-:W-:-:S03]  /*76b10*/  IADD3.X R5, PT, PT, R5, UR4, RZ, P1, !PT ;  /* 0x0000000405057c10 */ /* 0x000fc60008ffe4ff */
[----:B0-----:R-:W2:Y:S04]  /*76b20*/  LDL.LU R12, [R1+0x1d8c] ;  /* 0x001d8c00010c7983 */ /* 0x001ea80000300800 */
[----:B------:R0:W-:Y:S04]  /*76b30*/  STL [R1+0x1da4], R29 ;  /* 0x001da41d01007387 */ /* 0x0001e80000100800 */
[----:B0-----:R-:W4:Y:S04]  /*76b40*/  LDL.LU R29, [R1+0x1d60] ;  /* 0x001d6000011d7983 */ /* 0x001f280000300800 */
[----:B------:R0:W-:Y:S04]  /*76b50*/  STL [R1+0x1d78], R28 ;  /* 0x001d781c01007387 */ /* 0x0001e80000100800 */
[----:B0-----:R-:W4:Y:S04]  /*76b60*/  LDL.LU R28, [R1+0x1d84] ;  /* 0x001d8400011c7983 */ /* 0x001f280000300800 */
[----:B------:R-:W-:Y:S04]  /*76b70*/  STL [R1+0x1d9c], R5 ;  /* 0x001d9c0501007387 */ /* 0x000fe80000100800 */
[----:B------:R-:W4:Y:S01]  /*76b80*/  LDL.LU R3, [R1+0x1d58] ;  /* 0x001d580001037983 */ /* 0x000f220000300800 */
[----:B---3--:R-:W-:-:S05]  /*76b90*/  IADD3 R4, P1, PT, R4, UR10, RZ ;  /* 0x0000000a04047c10 */ /* 0x008fca000ff3e0ff */
[----:B------:R0:W-:Y:S04]  /*76ba0*/  STL [R1+0x1d70], R4 ;  /* 0x001d700401007387 */ /* 0x0001e80000100800 */
[----:B------:R-:W3:Y:S01]  /*76bb0*/  LDL.LU R7, [R1+0x1d7c] ;  /* 0x001d7c0001077983 */ /* 0x000ee20000300800 */
[----:B------:R-:W-:-:S05]  /*76bc0*/  IADD3.X R13, PT, PT, R13, UR4, RZ, P2, !PT ;  /* 0x000000040d0d7c10 */ /* 0x000fca00097fe4ff */
[----:B------:R1:W-:Y:S04]  /*76bd0*/  STL [R1+0x1d94], R13 ;  /* 0x001d940d01007387 */ /* 0x0003e80000100800 */
[----:B------:R-:W3:Y:S01]  /*76be0*/  LDL.LU R6, [R1+0x1d50] ;  /* 0x001d500001067983 */ /* 0x000ee20000300800 */
[----:B------:R-:W-:-:S05]  /*76bf0*/  IADD3 R0, P2, PT, R0, UR10, RZ ;  /* 0x0000000a00007c10 */ /* 0x000fca000ff5e0ff */
        /* <DEDUP_REMOVED lines=19> */
[----:B0-----:R-:W3:Y:S04]  /*76d30*/  LDL.LU R4, [R1+0x1d2c] ;  /* 0x001d2c0001047983 */ /* 0x001ee80000300800 */
[----:B-1----:R-:W3:Y:S04]  /*76d40*/  LDL.LU R13, [R1+0x1d00] ;  /* 0x001d0000010d7983 */ /* 0x002ee80000300800 */
[----:B------:R-:W3:Y:S04]  /*76d50*/  LDL.LU R0, [R1+0x1d24] ;  /* 0x001d240001007983 */ /* 0x000ee80000300800 */
[----:B------:R-:W3:Y:S01]  /*76d60*/  LDL.LU R5, [R1+0x1cf8] ;  /* 0x001cf80001057983 */ /* 0x000ee20000300800 */
[----:B--2---:R-:W-:-:S05]  /*76d70*/  IADD3.X R12, PT, PT, R12, UR4, RZ, P3, !PT ;  /* 0x000000040c0c7c10 */ /* 0x004fca0009ffe4ff */
[----:B------:R0:W-:Y:S01]  /*76d80*/  STL [R1+0x1d8c], R12 ;  /* 0x001d8c0c01007387 */ /* 0x0001e20000100800 */
[----:B----4-:R-:W-:-:S03]  /*76d90*/  IADD3 R29, P3, PT, R29, UR10, RZ ;  /* 0x0000000a1d1d7c10 */ /* 0x010fc6000ff7e0ff */
[----:B0-----:R-:W2:Y:S04]  /*76da0*/  LDL.LU R12, [R1+0x1d1c] ;  /* 0x001d1c00010c7983 */ /* 0x001ea80000300800 */
[----:B------:R0:W-:Y:S01]  /*76db0*/  STL [R1+0x1d60], R29 ;  /* 0x001d601d01007387 */ /* 0x0001e20000100800 */
[----:B------:R-:W-:Y:S02]  /*76dc0*/  IADD3.X R28, PT, PT, R28, UR4, RZ, P4, !PT ;  /* 0x000000041c1c7c10 */ /* 0x000fe4000a7fe4ff */
[----:B------:R-:W-:Y:S01]  /*76dd0*/  IADD3 R3, P4, PT, R3, UR10, RZ ;  /* 0x0000000a03037c10 */ /* 0x000fe2000ff9e0ff */
[----:B0-----:R-:W4:Y:S04]  /*76de0*/  LDL.LU R29, [R1+0x1cf0] ;  /* 0x001cf000011d7983 */ /* 0x001f280000300800 */
[----:B------:R0:W-:Y:S04]  /*76df0*/  STL [R1+0x1d84], R28 ;  /* 0x001d841c01007387 */ /* 0x0001e80000100800 */
[----:B0-----:R-:W4:Y:S04]  /*76e00*/  LDL.LU R28, [R1+0x1d14] ;  /* 0x001d1400011c7983 */ /* 0x001f280000300800 */
[----:B------:R-:W-:Y:S01]  /*76e10*/  STL [R1+0x1d58], R3 ;  /* 0x001d580301007387 */ /* 0x000fe20000100800 */
[----:B---3--:R-:W-:-:S05]  /*76e20*/  IADD3.X R7, PT, PT, R7, UR4, RZ, P5, !PT ;  /* 0x0000000407077c10 */ /* 0x008fca000affe4ff */
[----:B------:R-:W-:Y:S01]  /*76e30*/  STL [R1+0x1d7c], R7 ;  /* 0x001d7c0701007387 */ /* 0x000fe20000100800 */
[----:B------:R-:W-:-:S05]  /*76e40*/  IADD3 R6, P5, PT, R6, UR10, RZ ;  /* 0x0000000a06067c10 */ /* 0x000fca000ffbe0ff */
[----:B------:R-:W-:Y:S01]  /*76e50*/  STL [R1+0x1d50], R6 ;  /* 0x001d500601007387 */ /* 0x000fe20000100800 */
[----:B------:R-:W-:Y:S02]  /*76e60*/  IADD3.X R24, PT, PT, R24, UR4, RZ, P6, !PT ;  /* 0x0000000418187c10 */ /* 0x000fe4000b7fe4ff */
        /* <DEDUP_REMOVED lines=36> */
[----:B------:R-:W-:-:S03]  /*770b0*/  IADD3.X R0, PT, PT, R0, UR4, RZ, P4, !PT ;  /* 0x0000000400007c10 */ /* 0x000fc6000a7fe4ff */
        /* <DEDUP_REMOVED lines=8> */
[----:B--2---:R-:W-:-:S03]  /*77140*/  IADD3.X R12, PT, PT, R12, UR4, RZ, P5, !PT ;  /* 0x000000040c0c7c10 */ /* 0x004fc6000affe4ff */
[----:B------:R-:W-:Y:S04]  /*77150*/  STL [R1+0x1cf8], R5 ;  /* 0x001cf80501007387 */ /* 0x000fe80000100800 */
[----:B------:R-:W2:Y:S01]  /*77160*/  LDL.LU R3, [R1+0x1d04] ;  /* 0x001d040001037983 */ /* 0x000ea20000300800 */
[----:B----4-:R-:W-:-:S03]  /*77170*/  IADD3 R29, P5, PT, R29, UR10, RZ ;  /* 0x0000000a1d1d7c10 */ /* 0x010fc6000ffbe0ff */
        /* <DEDUP_REMOVED lines=40> */
[----:B------:R-:W-:Y:S04]  /*77400*/  STL [R1+0x1d04], R3 ;  /* 0x001d040301007387 */ /* 0x000fe80000100800 */
[----:B------:R-:W-:Y:S01]  /*77410*/  STL [R1+0x1cd8], R7 ;  /* 0x001cd80701007387 */ /* 0x000fe20000100800 */
[----:B------:R-:W-:Y:S02]  /*77420*/  IADD3 R24, P3, PT, R24, UR10, RZ ;  /* 0x0000000a18187c10 */ /* 0x000fe4000ff7e0ff */
[----:B------:R-:W-:Y:S02]  /*77430*/  IADD3.X R25, PT, PT, R25, UR4, RZ, P4, !PT ;  /* 0x0000000419197c10 */ /* 0x000fe4000a7fe4ff */
[----:B------:R-:W-:-:S02]  /*77440*/  IADD3 R26, P4, PT, R26, UR10, RZ ;  /* 0x0000000a1a1a7c10 */ /* 0x000fc4000ff9e0ff */
        /* <DEDUP_REMOVED lines=368> */
[----:B------:R-:W-:Y:S04]  /*78b50*/  STL [R1+0x1ae8], R7 ;  /* 0x001ae80701007387 */ /* 0x000fe80000100800 */
[----:B------:R-:W-:Y:S01]  /*78b60*/  STL [R1+0x1b0c], R6 ;  /* 0x001b0c0601007387 */ /* 0x000fe20000100800 */
[----:B------:R-:W-:-:S02]  /*78b70*/  IADD3 R24, P5, PT, R24, UR10, RZ ;  /* 0x0000000a18187c10 */ /* 0x000fc4000ffbe0ff */
[----:B------:R-:W-:Y:S02]  /*78b80*/  IADD3.X R25, PT, PT, R25, UR4, RZ, P6, !PT ;  /* 0x0000000419197c10 */ /* 0x000fe4000b7fe4ff */
        /* <DEDUP_REMOVED lines=2090> */
[----:B------:R0:W-:Y:S04]  /*80e30*/  STL [R1+0x100c], R5 ;  /* 0x00100c0501007387 */ /* 0x0001e80000100800 */
[----:B------:R-:W4:Y:S01]  /*80e40*/  LDL.LU R3, [R1+0x1e44] ;  /* 0x001e440001037983 */ /* 0x000f220000300800 */
[----:B---3--:R-:W-:-:S05]  /*80e50*/  IADD3 R4, P3, PT, R4, UR10, RZ ;  /* 0x0000000a04047c10 */ /* 0x008fca000ff7e0ff */
[----:B------:R1:W-:Y:S04]  /*80e60*/  STL [R1+0xfe0], R4 ;  /* 0x000fe00401007387 */ /* 0x0003e80000100800 */
[----:B------:R-:W3:Y:S01]  /*80e70*/  LDL.LU R7, [R1+0xfec] ;  /* 0x000fec0001077983 */ /* 0x000ee20000300800 */
[----:B------:R-:W-:-:S05]  /*80e80*/  IADD3.X R13, PT, PT, R13, UR4, RZ, P4, !PT ;  /* 0x000000040d0d7c10 */ /* 0x000fca000a7fe4ff */
[----:B------:R-:W-:Y:S04]  /*80e90*/  STL [R1+0x1004], R13 ;  /* 0x0010040d01007387 */ /* 0x000fe80000100800 */
        /* <DEDUP_REMOVED lines=74> */
[----:B------:R-:W-:-:S03]  /*81340*/  IADD3.X R5, PT, PT, R5, UR4, RZ, P5, !PT ;  /* 0x0000000405057c10 */ /* 0x000fc6000affe4ff */
[----:B------:R-:W-:Y:S04]  /*81350*/  STL [R1+0x1e8c], R8 ;  /* 0x001e8c0801007387 */ /* 0x000fe80000100800 */
[----:B------:R-:W-:Y:S01]  /*81360*/  STL [R1+0xfb8], R17 ;  /* 0x000fb81101007387 */ /* 0x000fe20000100800 */
[----:B------:R-:W-:-:S03]  /*81370*/  IADD3 R4, P5, PT, R4, UR10, RZ ;  /* 0x0000000a04047c10 */ /* 0x000fc6000ffbe0ff */
[----:B------:R-:W-:Y:S04]  /*81380*/  STL [R1+0x1e94], R16 ;  /* 0x001e941001007387 */ /* 0x000fe80000100800 */
[----:B------:R0:W-:Y:S01]  /*81390*/  STL [R1+0x1e40], R0 ;  /* 0x001e400001007387 */ /* 0x0001e20000100800 */
[----:B------:R-:W-:-:S03]  /*813a0*/  IADD3 R2, P6, PT, R2, UR10, RZ ;  /* 0x0000000a02027c10 */ /* 0x000fc6000ffde0ff */
[----:B------:R-:W-:Y:S04]  /*813b0*/  STL [R1+0xfb4], R5 ;  /* 0x000fb40501007387 */ /* 0x000fe80000100800 */
[----:B0-----:R-:W3:Y:S04]  /*813c0*/  LDL.LU R0, [R1+0x1e58] ;  /* 0x001e580001007983 */ /* 0x001ee80000300800 */
[----:B------:R-:W-:Y:S04]  /*813d0*/  STL [R1+0x1e9c], R4 ;  /* 0x001e9c0401007387 */ /* 0x000fe80000100800 */
[----:B------:R0:W-:Y:S04]  /*813e0*/  STL [R1+0x1ea4], R2 ;  /* 0x001ea40201007387 */ /* 0x0001e80000100800 */
[----:B0-----:R-:W3:Y:S01]  /*813f0*/  LDL.LU R2, [R1+0x1ebc] ;  /* 0x001ebc0001027983 */ /* 0x001ee20000300800 */
[----:B------:R-:W-:-:S05]  /*81400*/  IADD3.X R13, PT, PT, R13, UR4, RZ, P1, !PT ;  /* 0x000000040d0d7c10 */ /* 0x000fca0008ffe4ff */
[----:B------:R0:W-:Y:S04]  /*81410*/  STL [R1+0x1e48], R13 ;  /* 0x001e480d01007387 */ /* 0x0001e80000100800 */
[----:B------:R-:W3:Y:S01]  /*81420*/  LDL.LU R3, [R1+0x1e60] ;  /* 0x001e600001037983 */ /* 0x000ee20000300800 */
[----:B--2---:R-:W-:-:S05]  /*81430*/  IADD3 R12, P1, PT, R12, UR10, RZ ;  /* 0x0000000a0c0c7c10 */ /* 0x004fca000ff3e0ff */
[----:B------:R1:W-:Y:S04]  /*81440*/  STL [R1+0x1eac], R12 ;  /* 0x001eac0c01007387 */ /* 0x0003e80000100800 */
[----:B------:R-:W2:Y:S01]  /*81450*/  LDL.LU R7, [R1+0x1ec4] ;  /* 0x001ec40001077983 */ /* 0x000ea20000300800 */
[----:B----4-:R-:W-:-:S05]  /*81460*/  IADD3.X R29, PT, PT, R29, UR4, RZ, P2, !PT ;  /* 0x000000041d1d7c10 */ /* 0x010fca00097fe4ff */
[----:B------:R4:W-:Y:S04]  /*81470*/  STL [R1+0x1e50], R29 ;  /* 0x001e501d01007387 */ /* 0x0009e80000100800 */
[----:B------:R-:W2:Y:S01]  /*81480*/  LDL.LU R6, [R1+0x1e68] ;  /* 0x001e680001067983 */ /* 0x000ea20000300800 */
[----:B------:R-:W-:-:S05]  /*81490*/  IADD3 R28, P2, PT, R28, UR10, RZ ;  /* 0x0000000a1c1c7c10 */ /* 0x000fca000ff5e0ff */
        /* <DEDUP_REMOVED lines=23> */
[----:B----4-:R-:W4:Y:S01]  /*81610*/  LDL.LU R29, [R1+0x1f24] ;  /* 0x001f2400011d7983 */ /* 0x010f220000300800 */
[----:B---3--:R-:W-:-:S05]  /*81620*/  IADD3.X R0, PT, PT, R0, UR4, RZ, P3, !PT ;  /* 0x0000000400007c10 */ /* 0x008fca0009ffe4ff */
[----:B------:R0:W-:Y:S04]  /*81630*/  STL [R1+0x1e58], R0 ;  /* 0x001e580001007387 */ /* 0x0001e80000100800 */
[----:B------:R-:W3:Y:S01]  /*81640*/  LDL.LU R28, [R1+0x1ec8] ;  /* 0x001ec800011c7983 */ /* 0x000ee20000300800 */
[----:B------:R-:W-:-:S03]  /*81650*/  IADD3 R2, P3, PT, R2, UR10, RZ ;  /* 0x0000000a02027c10 */ /* 0x000fc6000ff7e0ff */
[----:B0-----:R-:W3:Y:S04]  /*81660*/  LDL.LU R0, [R1+0x1f2c] ;  /* 0x001f2c0001007983 */ /* 0x001ee80000300800 */
[----:B------:R0:W-:Y:S04]  /*81670*/  STL [R1+0x1ebc], R2 ;  /* 0x001ebc0201007387 */ /* 0x0001e80000100800 */
[----:B0-----:R-:W3:Y:S01]  /*81680*/  LDL.LU R2, [R1+0x1ed0] ;  /* 0x001ed00001027983 */ /* 0x001ee20000300800 */
[----:B------:R-:W-:Y:S02]  /*81690*/  IADD3.X R3, PT, PT, R3, UR4, RZ, P4, !PT ;  /* 0x0000000403037c10 */ /* 0x000fe4000a7fe4ff */
[----:B--2---:R-:W-:-:S03]  /*816a0*/  IADD3 R7, P4, PT, R7, UR10, RZ ;  /* 0x0000000a07077c10 */ /* 0x004fc6000ff9e0ff */
[----:B------:R-:W-:Y:S04]  /*816b0*/  STL [R1+0x1e60], R3 ;  /* 0x001e600301007387 */ /* 0x000fe80000100800 */
[----:B------:R-:W-:Y:S01]  /*816c0*/  STL [R1+0x1ec4], R7 ;  /* 0x001ec40701007387 */ /* 0x000fe20000100800 */
[----:B------:R-:W-:-:S05]  /*816d0*/  IADD3.X R6, PT, PT, R6, UR4, RZ, P5, !PT ;  /* 0x0000000406067c10 */ /* 0x000fca000affe4ff */
[----:B------:R-:W-:Y:S01]  /*816e0*/  STL [R1+0x1e68], R6 ;  /* 0x001e680601007387 */ /* 0x000fe20000100800 */
[----:B------:R-:W-:Y:S02]  /*816f0*/  IADD3 R24, P5, PT, R24, UR10, RZ ;  /* 0x0000000a18187c10 */ /* 0x000fe4000ffbe0ff */
        /* <DEDUP_REMOVED lines=28> */
[----:B------:R0:W-:Y:S01]  /*818c0*/  STL [R1+0x1efc], R22 ;  /* 0x001efc1601007387 */ /* 0x0001e20000100800 */
[----:B------:R-:W-:-:S03]  /*818d0*/  IADD3.X R16, PT, PT, R16, UR4, RZ, P2, !PT ;  /* 0x0000000410107c10 */ /* 0x000fc600097fe4ff */
[----:B------:R1:W-:Y:S04]  /*818e0*/  STL [R1+0x1ea0], R23 ;  /* 0x001ea01701007387 */ /* 0x0003e80000100800 */
[----:B------:R-:W-:Y:S01]  /*818f0*/  STL [R1+0x1f04], R9 ;  /* 0x001f040901007387 */ /* 0x000fe20000100800 */
[----:B------:R-:W-:-:S03]  /*81900*/  IADD3 R5, P2, PT, R5, UR10, RZ ;  /* 0x0000000a05057c10 */ /* 0x000fc6000ff5e0ff */
[----:B------:R2:W-:Y:S01]  /*81910*/  STL [R1+0x1ea8], R8 ;  /* 0x001ea80801007387 */ /* 0x0005e20000100800 */
[----:B------:R-:W-:-:S03]  /*81920*/  IADD3.X R4, PT, PT, R4, UR4, RZ, P3, !PT ;  /* 0x0000000404047c10 */ /* 0x000fc60009ffe4ff */
[----:B------:R-:W-:Y:S01]  /*81930*/  STL [R1+0x1f0c], R17 ;  /* 0x001f0c1101007387 */ /* 0x000fe20000100800 */
[----:B------:R-:W-:-:S03]  /*81940*/  IADD3 R13, P3, PT, R13, UR10, RZ ;  /* 0x0000000a0d0d7c10 */ /* 0x000fc6000ff7e0ff */
[----:B------:R1:W-:Y:S04]  /*81950*/  STL [R1+0x1eb0], R16 ;  /* 0x001eb01001007387 */ /* 0x0003e80000100800 */
[----:B0-----:R-:W2:Y:S01]  /*81960*/  LDL.LU R22, [R1+0x1f34] ;  /* 0x001f340001167983 */ /* 0x001ea20000300800 */
[----:B------:R-:W-:-:S03]  /*81970*/  IADD3.X R12, PT, PT, R12, UR4, RZ, P4, !PT ;  /* 0x000000040c0c7c10 */ /* 0x000fc6000a7fe4ff */
[----:B------:R-:W-:Y:S01]  /*81980*/  STL [R1+0x1f14], R5 ;  /* 0x001f140501007387 */ /* 0x000fe20000100800 */
[----:B----4-:R-:W-:-:S03]  /*81990*/  IADD3 R29, P4, PT, R29, UR10, RZ ;  /* 0x0000000a1d1d7c10 */ /* 0x010fc6000ff9e0ff */
[----:B------:R0:W-:Y:S04]  /*819a0*/  STL [R1+0x1eb8], R4 ;  /* 0x001eb80401007387 */ /* 0x0001e80000100800 */
[----:B-1----:R-:W4:Y:S04]  /*819b0*/  LDL.LU R23, [R1+0x1ed8] ;  /* 0x001ed80001177983 */ /* 0x002f280000300800 */
[----:B------:R-:W-:Y:S04]  /*819c0*/  STL [R1+0x1f1c], R13 ;  /* 0x001f1c0d01007387 */ /* 0x000fe80000100800 */
[----:B------:R1:W-:Y:S04]  /*819d0*/  STL [R1+0x1ec0], R12 ;  /* 0x001ec00c01007387 */ /* 0x0003e80000100800 */
[----:B------:R-:W-:Y:S04]  /*819e0*/  STL [R1+0x1f24], R29 ;  /* 0x001f241d01007387 */ /* 0x000fe80000100800 */
[----:B------:R-:W4:Y:S01]  /*819f0*/  LDL.LU R3, [R1+0x1f3c] ;  /* 0x001f3c0001037983 */ /* 0x000f220000300800 */
[----:B---3--:R-:W-:-:S05]  /*81a00*/  IADD3.X R28, PT, PT, R28, UR4, RZ, P5, !PT ;  /* 0x000000041c1c7c10 */ /* 0x008fca000affe4ff */
[----:B------:R3:W-:Y:S04]  /*81a10*/  STL [R1+0x1ec8], R28 ;  /* 0x001ec81c01007387 */ /* 0x0007e80000100800 */
[----:B------:R-:W4:Y:S01]  /*81a20*/  LDL.LU R6, [R1+0x1ee0] ;  /* 0x001ee00001067983 */ /* 0x000f220000300800 */
[----:B------:R-:W-:-:S05]  /*81a30*/  IADD3 R0, P5, PT, R0, UR10, RZ ;  /* 0x0000000a00007c10 */ /* 0x000fca000ffbe0ff */
[----:B------:R0:W-:Y:S04]  /*81a40*/  STL [R1+0x1f2c], R0 ;  /* 0x001f2c0001007387 */ /* 0x0001e80000100800 */
[----:B------:R-:W4:Y:S01]  /*81a50*/  LDL.LU R7, [R1+0x1f44] ;  /* 0x001f440001077983 */ /* 0x000f220000300800 */
[----:B------:R-:W-:-:S05]  /*81a60*/  IADD3.X R2, PT, PT, R2, UR4, RZ, P6, !PT ;  /* 0x0000000402027c10 */ /* 0x000fca000b7fe4ff */
[----:B------:R0:W-:Y:S04]  /*81a70*/  STL [R1+0x1ed0], R2 ;  /* 0x001ed00201007387 */ /* 0x0001e80000100800 */
[----:B------:R-:W4:Y:S04]  /*81a80*/  LDL.LU R20, [R1+0x1ee8] ;  /* 0x001ee80001147983 */ /* 0x000f280000300800 */
[----:B------:R-:W4:Y:S04]  /*81a90*/  LDL.LU R21, [R1+0x1f4c] ;  /* 0x001f4c0001157983 */ /* 0x000f280000300800 */
[----:B--2---:R-:W2:Y:S04]  /*81aa0*/  LDL.LU R8, [R1+0x1ef0] ;  /* 0x001ef00001087983 */ /* 0x004ea80000300800 */
[----:B------:R-:W2:Y:S04]  /*81ab0*/  LDL.LU R9, [R1+0x1f54] ;  /* 0x001f540001097983 */ /* 0x000ea80000300800 */
[----:B------:R-:W2:Y:S04]  /*81ac0*/  LDL.LU R16, [R1+0x1ef8] ;  /* 0x001ef80001107983 */ /* 0x000ea80000300800 */
[----:B------:R-:W2:Y:S04]  /*81ad0*/  LDL.LU R17, [R1+0x1f5c] ;  /* 0x001f5c0001117983 */ /* 0x000ea80000300800 */
[----:B0-----:R-:W2:Y:S04]  /*81ae0*/  LDL.LU R4, [R1+0x1f00] ;  /* 0x001f000001047983 */ /* 0x001ea80000300800 */
[----:B------:R-:W2:Y:S04]  /*81af0*/  LDL.LU R5, [R1+0x1f64] ;  /* 0x001f640001057983 */ /* 0x000ea80000300800 */
[----:B-1----:R-:W2:Y:S04]  /*81b00*/  LDL.LU R12, [R1+0x1f08] ;  /* 0x001f0800010c7983 */ /* 0x002ea80000300800 */
[----:B------:R-:W2:Y:S04]  /*81b10*/  LDL.LU R13, [R1+0x1f6c] ;  /* 0x001f6c00010d7983 */ /* 0x000ea80000300800 */
[----:B---3--:R-:W3:Y:S04]  /*81b20*/  LDL.LU R28, [R1+0x1f10] ;  /* 0x001f1000011c7983 */ /* 0x008ee80000300800 */
        /* <DEDUP_REMOVED lines=12> */
[----:B------:R-:W-:-:S02]  /*81bf0*/  IADD3 R22, P6, PT, R22, UR10, RZ ;  /* 0x0000000a16167c10 */ /* 0x000fc4000ffde0ff */
[----:B----4-:R-:W-:-:S03]  /*81c00*/  IADD3.X R23, PT, PT, R23, UR4, RZ, P1, !PT ;  /* 0x0000000417177c10 */ /* 0x010fc60008ffe4ff */
[----:B------:R0:W-:Y:S04]  /*81c10*/  STL [R1+0x1f34], R22 ;  /* 0x001f341601007387 */ /* 0x0001e80000100800 */
[----:B------:R-:W4:Y:S01]  /*81c20*/  LDL.LU R19, [R1+0x1f80] ;  /* 0x001f800001137983 */ /* 0x000f220000300800 */
[----:B------:R-:W-:-:S03]  /*81c30*/  IADD3 R3, P1, PT, R3, UR10, RZ ;  /* 0x0000000a03037c10 */ /* 0x000fc6000ff3e0ff */
[----:B0-----:R-:W4:Y:S04]  /*81c40*/  LDL.LU R22, [R1+0x1f50] ;  /* 0x001f500001167983 */ /* 0x001f280000300800 */
[----:B------:R0:W-:Y:S04]  /*81c50*/  STL [R1+0x1ed8], R23 ;  /* 0x001ed81701007387 */ /* 0x0001e80000100800 */
[----:B0-----:R-:W4:Y:S04]  /*81c60*/  LDL.LU R23, [R1+0x1f58] ;  /* 0x001f580001177983 */ /* 0x001f280000300800 */
[----:B------:R0:W-:Y:S04]  /*81c70*/  STL [R1+0x1f3c], R3 ;  /* 0x001f3c0301007387 */ /* 0x0001e80000100800 */
[----:B0-----:R0:W5:Y:S01]  /*81c80*/  LDL.LU R3, [R1+0x2014] ;  /* 0x0020140001037983 */ /* 0x0011620000300800 */
[----:B------:R-:W-:-:S05]  /*81c90*/  IADD3.X R6, PT, PT, R6, UR4, RZ, P2, !PT ;  /* 0x0000000406067c10 */ /* 0x000fca00097fe4ff */
[----:B------:R1:W-:Y:S01]  /*81ca0*/  STL [R1+0x1ee0], R6 ;  /* 0x001ee00601007387 */ /* 0x0003e20000100800 */
[----:B------:R-:W-:-:S03]  /*81cb0*/  IADD3 R7, P2, PT, R7, UR10, RZ ;  /* 0x0000000a07077c10 */ /* 0x000fc6000ff5e0ff */
[----:B-1----:R0:W5:Y:S04]  /*81cc0*/  LDL.LU R6, [R1+0x2010] ;  /* 0x0020100001067983 */ /* 0x0021680000300800 */
[----:B------:R1:W-:Y:S01]  /*81cd0*/  STL [R1+0x1f44], R7 ;  /* 0x001f440701007387 */ /* 0x0003e20000100800 */
[----:B------:R-:W-:Y:S02]  /*81ce0*/  IADD3.X R20, PT, PT, R20, UR4, RZ, P3, !PT ;  /* 0x0000000414147c10 */ /* 0x000fe40009ffe4ff */
[----:B------:R-:W-:Y:S02]  /*81cf0*/  IADD3 R21, P3, PT, R21, UR10, RZ ;  /* 0x0000000a15157c10 */ /* 0x000fe4000ff7e0ff */
[----:B--2---:R-:W-:Y:S02]  /*81d00*/  IADD3.X R8, PT, PT, R8, UR4, RZ, P4, !PT ;  /* 0x0000000408087c10 */ /* 0x004fe4000a7fe4ff */
[----:B------:R-:W-:Y:S01]  /*81d10*/  IADD3 R9, P4, PT, R9, UR10, RZ ;  /* 0x0000000a09097c10 */ /* 0x000fe2000ff9e0ff */
[----:B-1----:R0:W5:Y:S04]  /*81d20*/  LDL.LU R7, [R1+0x200c] ;  /* 0x00200c0001077983 */ /* 0x0021680000300800 */
[----:B------:R1:W-:Y:S01]  /*81d30*/  STL [R1+0x1ee8], R20 ;  /* 0x001ee81401007387 */ /* 0x0003e20000100800 */
[----:B------:R-:W-:-:S02]  /*81d40*/  IADD3.X R16, PT, PT, R16, UR4, RZ, P5, !PT ;  /* 0x0000000410107c10 */ /* 0x000fc4000affe4ff */
[----:B------:R-:W-:Y:S02]  /*81d50*/  IADD3 R17, P5, PT, R17, UR10, RZ ;  /* 0x0000000a11117c10 */ /* 0x000fe4000ffbe0ff */
[----:B------:R-:W-:Y:S01]  /*81d60*/  IADD3.X R4, PT, PT, R4, UR4, RZ, P6, !PT ;  /* 0x0000000404047c10 */ /* 0x000fe2000b7fe4ff */
[----:B-1----:R0:W5:Y:S04]  /*81d70*/  LDL.LU R20, [R1+0x2008] ;  /* 0x0020080001147983 */ /* 0x0021680000300800 */
[----:B------:R1:W-:Y:S01]  /*81d80*/  STL [R1+0x1f4c], R21 ;  /* 0x001f4c1501007387 */ /* 0x0003e20000100800 */
[----:B------:R-:W-:Y:S02]  /*81d90*/  IADD3 R5, P6, PT, R5, UR10, RZ ;  /* 0x0000000a05057c10 */ /* 0x000fe4000ffde0ff */
[----:B------:R-:W-:Y:S01]  /*81da0*/  IADD3.X R12, PT, PT, R12, UR4, RZ, P1, !PT ;  /* 0x000000040c0c7c10 */ /* 0x000fe20008ffe4ff */
[----:B-1----:R0:W5:Y:S04]  /*81db0*/  LDL.LU R21, [R1+0x2004] ;  /* 0x0020040001157983 */ /* 0x0021680000300800 */
[----:B------:R1:W-:Y:S01]  /*81dc0*/  STL [R1+0x1ef0], R8 ;  /* 0x001ef00801007387 */ /* 0x0003e20000100800 */
[----:B------:R-:W-:-:S03]  /*81dd0*/  IADD3 R13, P1, PT, R13, UR10, RZ ;  /* 0x0000000a0d0d7c10 */ /* 0x000fc6000ff3e0ff */
[----:B-1----:R0:W5:Y:S04]  /*81de0*/  LDL.LU R8, [R1+0x2000] ;  /* 0x0020000001087983 */ /* 0x0021680000300800 */
[----:B------:R1:W-:Y:S01]  /*81df0*/  STL [R1+0x1f54], R9 ;  /* 0x001f540901007387 */ /* 0x0003e20000100800 */
[----:B---3--:R-:W-:-:S03]  /*81e00*/  IADD3.X R28, PT, PT, R28, UR4, RZ, P2, !PT ;  /* 0x000000041c1c7c10 */ /* 0x008fc600097fe4ff */
[----:B-1----:R0:W5:Y:S04]  /*81e10*/  LDL.LU R9, [R1+0x1ffc] ;  /* 0x001ffc0001097983 */ /* 0x0021680000300800 */
[----:B------:R1:W-:Y:S01]  /*81e20*/  STL [R1+0x1ef8], R16 ;  /* 0x001ef81001007387 */ /* 0x0003e20000100800 */
[----:B------:R-:W-:-:S03]  /*81e30*/  IADD3 R29, P2, PT, R29, UR10, RZ ;  /* 0x0000000a1d1d7c10 */ /* 0x000fc6000ff5e0ff */
[----:B-1----:R0:W5:Y:S04]  /*81e40*/  LDL.LU R16, [R1+0x1ff8] ;  /* 0x001ff80001107983 */ /* 0x0021680000300800 */
[----:B------:R1:W-:Y:S01]  /*81e50*/  STL [R1+0x1f5c], R17 ;  /* 0x001f5c1101007387 */ /* 0x0003e20000100800 */
[----:B------:R-:W-:-:S03]  /*81e60*/  IADD3.X R0, PT, PT, R0, UR4, RZ, P3, !PT ;  /* 0x0000000400007c10 */ /* 0x000fc60009ffe4ff */
[----:B-1----:R0:W5:Y:S04]  /*81e70*/  LDL.LU R17, [R1+0x1ff4] ;  /* 0x001ff40001117983 */ /* 0x0021680000300800 */
[----:B------:R1:W-:Y:S01]  /*81e80*/  STL [R1+0x1f00], R4 ;  /* 0x001f000401007387 */ /* 0x0003e20000100800 */
[----:B------:R-:W-:-:S03]  /*81e90*/  IADD3 R2, P3, PT, R2, UR10, RZ ;  /* 0x0000000a02027c10 */ /* 0x000fc6000ff7e0ff */
[----:B-1----:R0:W5:Y:S04]  /*81ea0*/  LDL.LU R4, [R1+0x1ff0] ;  /* 0x001ff00001047983 */ /* 0x0021680000300800 */
[----:B------:R1:W-:Y:S04]  /*81eb0*/  STL [R1+0x1f64], R5 ;  /* 0x001f640501007387 */ /* 0x0003e80000100800 */
        /* <DEDUP_REMOVED lines=10> */
[----:B-1----:R-:W2:Y:S04]  /*81f60*/  LDL.LU R0, [R1+0x1fd8] ;  /* 0x001fd80001007983 */ /* 0x002ea80000300800 */
[----:B------:R1:W-:Y:S04]  /*81f70*/  STL [R1+0x1f7c], R2 ;  /* 0x001f7c0201007387 */ /* 0x0003e80000100800 */
[----:B-1----:R-:W3:Y:S01]  /*81f80*/  LDL.LU R2, [R1+0x1fd4] ;  /* 0x001fd40001027983 */ /* 0x002ee20000300800 */
[----:B------:R-:W-:-:S02]  /*81f90*/  IADD3.X R24, PT, PT, R24, UR4, RZ, P4, !PT ;  /* 0x0000000418187c10 */ /* 0x000fc4000a7fe4ff */
[----:B------:R-:W-:Y:S02]  /*81fa0*/  IADD3 R25, P4, PT, R25, UR10, RZ ;  /* 0x0000000a19197c10 */ /* 0x000fe4000ff9e0ff */
[----:B------:R-:W-:Y:S02]  /*81fb0*/  IADD3.X R26, PT, PT, R26, UR4, RZ, P5, !PT ;  /* 0x000000041a1a7c10 */ /* 0x000fe4000affe4ff */
[----:B------:R-:W-:Y:S02]  /*81fc0*/  IADD3 R27, P5, PT, R27, UR10, RZ ;  /* 0x0000000a1b1b7c10 */ /* 0x000fe4000ffbe0ff */
[----:B------:R-:W-:Y:S02]  /*81fd0*/  IADD3.X R10, PT, PT, R10, UR4, RZ, P6, !PT ;  /* 0x000000040a0a7c10 */ /* 0x000fe4000b7fe4ff */
[----:B------:R-:W-:Y:S01]  /*81fe0*/  IADD3.X R14, PT, PT, R14, UR4, RZ, P1, !PT ;  /* 0x000000040e0e7c10 */ /* 0x000fe20008ffe4ff */
[----:B------:R-:W-:Y:S04]  /*81ff0*/  STL [R1+0x1f20], R24 ;  /* 0x001f201801007387 */ /* 0x000fe80000100800 */
[----:B------:R-:W-:Y:S01]  /*82000*/  STL [R1+0x1f94], R25 ;  /* 0x001f941901007387 */ /* 0x000fe20000100800 */
[----:B------:R-:W-:-:S03]  /*82010*/  IADD3 R11, P6, PT, R11, UR10, RZ ;  /* 0x0000000a0b0b7c10 */ /* 0x000fc6000ffde0ff */
[----:B------:R-:W-:Y:S04]  /*82020*/  STL [R1+0x1f28], R26 ;  /* 0x001f281a01007387 */ /* 0x000fe80000100800 */
[----:B------:R-:W-:Y:S04]  /*82030*/  STL [R1+0x1f90], R27 ;  /* 0x001f901b01007387 */ /* 0x000fe80000100800 */
[----:B------:R-:W-:Y:S01]  /*82040*/  STL [R1+0x1f30], R10 ;  /* 0x001f300a01007387 */ /* 0x000fe20000100800 */
[----:B------:R-:W-:Y:S02]  /*82050*/  IADD3.X R15, PT, PT, R15, UR4, RZ, P2, !PT ;  /* 0x000000040f0f7c10 */ /* 0x000fe400097fe4ff */
[----:B--2---:R-:W-:-:S02]  /*82060*/  IADD3 R0, P2, PT, R0, UR10, RZ ;  /* 0x0000000a00007c10 */ /* 0x004fc4000ff5e0ff */
[----:B---3--:R-:W-:-:S05]  /*82070*/  IADD3 R2, P1, PT, R2, UR10, RZ ;  /* 0x0000000a02027c10 */ /* 0x008fca000ff3e0ff */
[----:B------:R1:W-:Y:S04]  /*82080*/  STL [R1+0x1f88], R2 ;  /* 0x001f880201007387 */ /* 0x0003e80000100800 */
[----:B------:R-:W-:Y:S04]  /*82090*/  STL [R1+0x1f8c], R11 ;  /* 0x001f8c0b01007387 */ /* 0x000fe80000100800 */
[----:B-1----:R-:W2:Y:S04]  /*820a0*/  LDL.LU R2, [R1+0x1fd0] ;  /* 0x001fd00001027983 */ /* 0x002ea80000300800 */
[----:B------:R-:W-:Y:S04]  /*820b0*/  STL [R1+0x1f38], R14 ;  /* 0x001f380e01007387 */ /* 0x000fe80000100800 */
[----:B------:R1:W-:Y:S04]  /*820c0*/  STL [R1+0x1f84], R0 ;  /* 0x001f840001007387 */ /* 0x0003e80000100800 */
[----:B-1----:R-:W3:Y:S01]  /*820d0*/  LDL.LU R0, [R1+0x1fcc] ;  /* 0x001fcc0001007983 */ /* 0x002ee20000300800 */
[----:B------:R-:W-:-:S02]  /*820e0*/  IADD3.X R18, PT, PT, R18, UR4, RZ, P3, !PT ;  /* 0x0000000412127c10 */ /* 0x000fc40009ffe4ff */
[----:B----4-:R-:W-:Y:S02]  /*820f0*/  IADD3 R19, P3, PT, R19, UR10, RZ ;  /* 0x0000000a13137c10 */ /* 0x010fe4000ff7e0ff */
[----:B------:R-:W-:Y:S01]  /*82100*/  IADD3.X R22, PT, PT, R22, UR4, RZ, P4, !PT ;  /* 0x0000000416167c10 */ /* 0x000fe2000a7fe4ff */
[----:B------:R-:W-:Y:S01]  /*82110*/  STL [R1+0x1f40], R15 ;  /* 0x001f400f01007387 */ /* 0x000fe20000100800 */
[----:B------:R-:W-:-:S03]  /*82120*/  IADD3.X R23, PT, PT, R23, UR4, RZ, P5, !PT ;  /* 0x0000000417177c10 */ /* 0x000fc6000affe4ff */
[----:B------:R-:W-:Y:S04]  /*82130*/  STL [R1+0x1f48], R18 ;  /* 0x001f481201007387 */ /* 0x000fe80000100800 */
[----:B------:R-:W-:Y:S01]  /*82140*/  STL [R1+0x1f80], R19 ;  /* 0x001f801301007387 */ /* 0x000fe20000100800 */
[----:B--2---:R-:W-:-:S05]  /*82150*/  IADD3.X R2, PT, PT, R2, UR4, RZ, P6, !PT ;  /* 0x0000000402027c10 */ /* 0x004fca000b7fe4ff */
[----:B------:R1:W-:Y:S04]  /*82160*/  STL [R1+0x1f60], R2 ;  /* 0x001f600201007387 */ /* 0x0003e80000100800 */
[----:B------:R-:W-:Y:S01]  /*82170*/  STL [R1+0x1f50], R22 ;  /* 0x001f501601007387 */ /* 0x000fe20000100800 */
[----:B---3--:R-:W-:-:S03]  /*82180*/  IADD3.X R0, PT, PT, R0, UR4, RZ, P1, !PT ;  /* 0x0000000400007c10 */ /* 0x008fc60008ffe4ff */
[----:B-1----:R0:W5:Y:S04]  /*82190*/  LDL.LU R2, [R1+0x1fc8] ;  /* 0x001fc80001027983 */ /* 0x0021680000300800 */
[----:B------:R-:W-:Y:S04]  /*821a0*/  STL [R1+0x1f58], R23 ;  /* 0x001f581701007387 */ /* 0x000fe80000100800 */
[----:B------:R1:W-:Y:S02]  /*821b0*/  STL [R1+0x1f68], R0 ;  /* 0x001f680001007387 */ /* 0x0003e40000100800 */
[----:B-1----:R-:W1:Y:S02]  /*821c0*/  S2R R0, SR_TID.X ;  /* 0x0000000000007919 */ /* 0x002e640000002100 */
[----:B-1----:R-:W-:-:S05]  /*821d0*/  LOP3.LUT R0, R0, 0x3f, RZ, 0xc0, !PT ;  /* 0x0000003f00007812 */ /* 0x002fca00078ec0ff */
[----:B------:R-:W-:Y:S01]  /*821e0*/  IMAD.SHL.U32 R0, R0, 0x2, RZ ;  /* 0x0000000200007824 */ /* 0x000fe200078e00ff */
[----:B------:R-:W2:Y:S04]  /*821f0*/  LDL.LU R22, [R1+0x1f70] ;  /* 0x001f700001167983 */ /* 0x000ea80000300800 */
[----:B------:R-:W3:Y:S01]  /*82200*/  LDL.LU R23, [R1+0x1f78] ;  /* 0x001f780001177983 */ /* 0x000ee20000300800 */
[----:B--2---:R-:W-:Y:S02]  /*82210*/  IADD3.X R22, PT, PT, R22, UR4, RZ, P2, !PT ;  /* 0x0000000416167c10 */ /* 0x004fe400097fe4ff */
[----:B---3--:R-:W-:-:S05]  /*82220*/  IADD3.X R23, PT, PT, R23, UR4, RZ, P3, !PT ;  /* 0x0000000417177c10 */ /* 0x008fca0009ffe4ff */
[----:B------:R0:W-:Y:S04]  /*82230*/  STL [R1+0x1f78], R23 ;  /* 0x001f781701007387 */ /* 0x0001e80000100800 */
[----:B------:R0:W-:Y:S01]  /*82240*/  STL [R1+0x1f70], R22 ;  /* 0x001f701601007387 */ /* 0x0001e20000100800 */
[----:B------:R-:W-:Y:S05]  /*82250*/  @P0 BRA `(.L_x_2) ;  /* 0xfffffb90004c0947 */ /* 0x000fea000383ffff */
[----:B-----5:R1:W-:Y:S04]  /*82260*/  STL [R1+0x23a4], R21 ;  /* 0x0023a41501007387 */ /* 0x0203e80000100800 */
[----:B-1----:R-:W2:Y:S04]  /*82270*/  LDL.LU R21, [R1+0x1e0] ;  /* 0x0001e00001157983 */ /* 0x002ea80000300800 */
[----:B--2---:R1:W-:Y:S04]  /*82280*/  STL [R1+0x23ac], R21 ;  /* 0x0023ac1501007387 */ /* 0x0043e80000100800 */
        /* <DEDUP_REMOVED lines=32> */
[----:B------:R2:W-:Y:S01]  /*82490*/  STL [R1+0x23a0], R20 ;  /* 0x0023a01401007387 */ /* 0x0005e20000100800 */
[----:B-1----:R-:W-:-:S03]  /*824a0*/  IMAD.MOV.U32 R21, RZ, RZ, R7 ;  /* 0x000000ffff157224 */ /* 0x002fc600078e0007 */
[----:B--2---:R-:W2:Y:S04]  /*824b0*/  LDL.LU R20, [R1+0x47c] ;  /* 0x00047c0001147983 */ /* 0x004ea80000300800 */
        /* <DEDUP_REMOVED lines=35> */
[----:B------:R-:W2:Y:S04]  /*826f0*/  LDL.LU R0, [R1+0x1fc] ;  /* 0x0001fc0001007983 */ /* 0x000ea80000300800 */
[----:B------:R-:W2:Y:S01]  /*82700*/  LDL.LU R3, [R1+0x1f8] ;  /* 0x0001f80001037983 */ /* 0x000ea20000300800 */
[----:B-1----:R-:W-:-:S03]  /*82710*/  IMAD.MOV.U32 R20, RZ, RZ, R6 ;  /* 0x000000ffff147224 */ /* 0x002fc600078e0006 */
[----:B------:R-:W3:Y:S04]  /*82720*/  LDL.LU R24, [R1+0x1f4] ;  /* 0x0001f40001187983 */ /* 0x000ee80000300800 */
[----:B------:R-:W3:Y:S04]  /*82730*/  LDL.LU R25, [R1+0x1f0] ;  /* 0x0001f00001197983 */ /* 0x000ee80000300800 */
[----:B------:R-:W4:Y:S04]  /*82740*/  LDL.LU R26, [R1+0x48c] ;  /* 0x00048c00011a7983 */ /* 0x000f280000300800 */
        /* <DEDUP_REMOVED lines=10> */
[----:B------:R-:W2:Y:S04]  /*827f0*/  LDL.LU R23, [R1+0x7f0] ;  /* 0x0007f00001177983 */ /* 0x000ea80000300800 */
        /* <DEDUP_REMOVED lines=8> */
[----:B------:R0:W-:Y:S01]  /*82880*/  STL [R1+0x1fe0], R13 ;  /* 0x001fe00d01007387 */ /* 0x0001e20000100800 */
[----:B------:R-:W-:-:S03]  /*82890*/  F2FP.BF16.F32.PACK_AB R21, R20, R21 ;  /* 0x000000151415723e */ /* 0x000fc600000010ff */
        /* <DEDUP_REMOVED lines=13> */
[----:B------:R-:W2:Y:S04]  /*82970*/  LDL.LU R20, [R1+0x2430] ;  /* 0x0024300001147983 */ /* 0x000ea80000300800 */
[----:B------:R0:W-:Y:S04]  /*82980*/  STL [R1+0xa2c], R21 ;  /* 0x000a2c1501007387 */ /* 0x0001e80000100800 */
[----:B0-----:R-:W2:Y:S02]  /*82990*/  LDL.LU R21, [R1+0x242c] ;  /* 0x00242c0001157983 */ /* 0x001ea40000300800 */
[----:B--2---:R-:W-:-:S02]  /*829a0*/  F2FP.BF16.F32.PACK_AB R21, R20, R21 ;  /* 0x000000151415723e */ /* 0x004fc400000010ff */
        /* <DEDUP_REMOVED lines=64> */
[----:B------:R-:W2:Y:S01]  /*82db0*/  LDL.LU R20, [R1+0x23a8] ;  /* 0x0023a80001147983 */ /* 0x000ea20000300800 */
[----:B------:R-:W-:-:S03]  /*82dc0*/  F2FP.BF16.F32.PACK_AB R28, R29, R28 ;  /* 0x0000001c1d1c723e */ /* 0x000fc600000010ff */
[----:B------:R0:W-:Y:S01]  /*82dd0*/  STL [R1+0x9e8], R21 ;  /* 0x0009e81501007387 */ /* 0x0001e20000100800 */
[----:B------:R-:W-:-:S03]  /*82de0*/  F2FP.BF16.F32.PACK_AB R12, R12, R13 ;  /* 0x0000000d0c0c723e */ /* 0x000fc600000010ff */
[----:B0-----:R-:W4:Y:S01]  /*82df0*/  LDL.LU R21, [R1+0x23a4] ;  /* 0x0023a40001157983 */ /* 0x001f220000300800 */
[----:B------:R-:W-:Y:S02]  /*82e00*/  F2FP.BF16.F32.PACK_AB R8, R8, R9 ;  /* 0x000000090808723e */ /* 0x000fe400000010ff */
[----:B------:R-:W-:Y:S02]  /*82e10*/  F2FP.BF16.F32.PACK_AB R3, R0, R3 ;  /* 0x000000030003723e */ /* 0x000fe400000010ff */
[----:B---3--:R-:W-:Y:S02]  /*82e20*/  F2FP.BF16.F32.PACK_AB R0, R24, R25 ;  /* 0x000000191800723e */ /* 0x008fe400000010ff */
[----:B--2---:R-:W-:Y:S02]  /*82e30*/  F2FP.BF16.F32.PACK_AB R2, R20, R2 ;  /* 0x000000021402723e */ /* 0x004fe400000010ff */
[----:B------:R-:W2:Y:S04]  /*82e40*/  LDL.LU R20, [R1+0x23a0] ;  /* 0x0023a00001147983 */ /* 0x000ea80000300800 */
[----:B------:R0:W-:Y:S04]  /*82e50*/  STL [R1+0x9e4], R2 ;  /* 0x0009e40201007387 */ /* 0x0001e80000100800 */
[----:B------:R-:W-:Y:S01]  /*82e60*/  STL [R1+0x9e0], R28 ;  /* 0x0009e01c01007387 */ /* 0x000fe20000100800 */
[----:B0-----:R-:W-:-:S05]  /*82e70*/  F2FP.BF16.F32.PACK_AB R2, R16, R17 ;  /* 0x000000111002723e */ /* 0x001fca00000010ff */
[----:B------:R0:W-:Y:S04]  /*82e80*/  STL [R1+0x9dc], R2 ;  /* 0x0009dc0201007387 */ /* 0x0001e80000100800 */
[----:B------:R-:W-:Y:S01]  /*82e90*/  STL [R1+0x9d8], R12 ;  /* 0x0009d80c01007387 */ /* 0x000fe20000100800 */
[----:B0-----:R-:W-:-:S03]  /*82ea0*/  F2FP.BF16.F32.PACK_AB R2, R4, R5 ;  /* 0x000000050402723e */ /* 0x001fc600000010ff */
[----:B------:R-:W-:Y:S04]  /*82eb0*/  STL [R1+0x9d4], R8 ;  /* 0x0009d40801007387 */ /* 0x000fe80000100800 */
[----:B------:R4:W-:Y:S04]  /*82ec0*/  STL [R1+0x9d0], R2 ;  /* 0x0009d00201007387 */ /* 0x0009e80000100800 */
[----:B------:R0:W-:Y:S01]  /*82ed0*/  STL [R1+0x9cc], R3 ;  /* 0x0009cc0301007387 */ /* 0x0001e20000100800 */
[----:B----4-:R-:W-:-:S03]  /*82ee0*/  F2FP.BF16.F32.PACK_AB R2, R26, R27 ;  /* 0x0000001b1a02723e */ /* 0x010fc600000010ff */
[----:B------:R1:W-:Y:S01]  /*82ef0*/  STL [R1+0x9c8], R0 ;  /* 0x0009c80001007387 */ /* 0x0003e20000100800 */
[----:B0-----:R-:W-:-:S03]  /*82f00*/  F2FP.BF16.F32.PACK_AB R3, R6, R7 ;  /* 0x000000070603723e */ /* 0x001fc600000010ff */
[----:B------:R0:W-:Y:S01]  /*82f10*/  STL [R1+0x9c4], R2 ;  /* 0x0009c40201007387 */ /* 0x0001e20000100800 */
[----:B-1----:R-:W-:-:S03]  /*82f20*/  F2FP.BF16.F32.PACK_AB R0, R10, R11 ;  /* 0x0000000b0a00723e */ /* 0x002fc600000010ff */
[----:B------:R-:W-:Y:S01]  /*82f30*/  STL [R1+0x9c0], R3 ;  /* 0x0009c00301007387 */ /* 0x000fe20000100800 */
[----:B0-----:R-:W-:-:S03]  /*82f40*/  F2FP.BF16.F32.PACK_AB R2, R14, R15 ;  /* 0x0000000f0e02723e */ /* 0x001fc600000010ff */
[----:B------:R-:W-:Y:S04]  /*82f50*/  STL [R1+0x7ec], R0 ;  /* 0x0007ec0001007387 */ /* 0x000fe80000100800 */
[----:B------:R0:W-:Y:S04]  /*82f60*/  STL [R1+0x7e8], R2 ;  /* 0x0007e80201007387 */ /* 0x0001e80000100800 */
[----:B0-----:R-:W3:Y:S01]  /*82f70*/  LDL.LU R2, [R1+0x220] ;  /* 0x0002200001027983 */ /* 0x001ee20000300800 */
[----:B------:R-:W-:Y:S02]  /*82f80*/  F2FP.BF16.F32.PACK_AB R3, R18, R19 ;  /* 0x000000131203723e */ /* 0x000fe400000010ff */
[----:B------:R-:W-:-:S03]  /*82f90*/  F2FP.BF16.F32.PACK_AB R0, R22, R23 ;  /* 0x000000171600723e */ /* 0x000fc600000010ff */
[----:B------:R-:W-:Y:S04]  /*82fa0*/  STL [R1+0x7e4], R3 ;  /* 0x0007e40301007387 */ /* 0x000fe80000100800 */
[----:B---3--:R0:W-:Y:S04]  /*82fb0*/  STL [R1+0x2318], R2 ;  /* 0x0023180201007387 */ /* 0x0081e80000100800 */
[----:B------:R-:W-:Y:S04]  /*82fc0*/  STL [R1+0x7e0], R0 ;  /* 0x0007e00001007387 */ /* 0x000fe80000100800 */
[----:B0-----:R-:W3:Y:S04]  /*82fd0*/  LDL.LU R2, [R1+0x228] ;  /* 0x0002280001027983 */ /* 0x001ee80000300800 */
[----:B---3--:R0:W-:Y:S04]  /*82fe0*/  STL [R1+0x2320], R2 ;  /* 0x0023200201007387 */ /* 0x0081e80000100800 */
        /* <DEDUP_REMOVED lines=29> */
[----:B---3--:R-:W-:Y:S04]  /*831c0*/  STL [R1+0x2398], R2 ;  /* 0x0023980201007387 */ /* 0x008fe80000100800 */
[----:B------:R-:W3:Y:S04]  /*831d0*/  LDL.LU R29, [R1+0x4bc] ;  /* 0x0004bc00011d7983 */ /* 0x000ee80000300800 */
        /* <DEDUP_REMOVED lines=33> */
[----:B0-----:R-:W3:Y:S01]  /*833f0*/  LDL.LU R29, [R1+0x204] ;  /* 0x00020400011d7983 */ /* 0x001ee20000300800 */
[----:B------:R-:W-:-:S03]  /*83400*/  IMAD.MOV.U32 R2, RZ, RZ, R21 ;  /* 0x000000ffff027224 */ /* 0x000fc600078e0015 */
[----:B---3--:R2:W-:Y:S04]  /*83410*/  STL [R1+0x239c], R29 ;  /* 0x00239c1d01007387 */ /* 0x0085e80000100800 */
[----:B------:R-:W3:Y:S04]  /*83420*/  LDL.LU R28, [R1+0x4b8] ;  /* 0x0004b800011c7983 */ /* 0x000ee80000300800 */
[----:B------:R-:W4:Y:S04]  /*83430*/  LDL.LU R16, [R1+0x4b4] ;  /* 0x0004b40001107983 */ /* 0x000f280000300800 */
        /* <DEDUP_REMOVED lines=13> */
[----:B--2---:R-:W-:-:S03]  /*83510*/  IMAD.MOV.U32 R29, RZ, RZ, R20 ;  /* 0x000000ffff1d7224 */ /* 0x004fc600078e0014 */
[----:B------:R-:W2:Y:S04]  /*83520*/  LDL.LU R6, [R1+0x4cc] ;  /* 0x0004cc0001067983 */ /* 0x000ea80000300800 */
[----:B------:R-:W2:Y:S04]  /*83530*/  LDL.LU R7, [R1+0x4c8] ;  /* 0x0004c80001077983 */ /* 0x000ea80000300800 */
[----:B------:R-:W2:Y:S04]  /*83540*/  LDL.LU R10, [R1+0x4c4] ;  /* 0x0004c400010a7983 */ /* 0x000ea80000300800 */
[----:B------:R-:W2:Y:S04]  /*83550*/  LDL.LU R11, [R1+0x4c0] ;  /* 0x0004c000010b7983 */ /* 0x000ea80000300800 */
[----:B------:R-:W2:Y:S01]  /*83560*/  LDL.LU R14, [R1+0x6bc] ;  /* 0x0006bc00010e7983 */ /* 0x000ea20000300800 */
[----:B------:R-:W-:-:S03]  /*83570*/  F2FP.BF16.F32.PACK_AB R2, R29, R2 ;  /* 0x000000021d02723e */ /* 0x000fc600000010ff */
        /* <DEDUP_REMOVED lines=76> */
[----:B----4-:R-:W-:-:S03]  /*83a40*/  F2FP.BF16.F32.PACK_AB R16, R16, R17 ;  /* 0x000000111010723e */ /* 0x010fc600000010ff */
[----:B------:R0:W-:Y:S01]  /*83a50*/  STL [R1+0x4a8], R2 ;  /* 0x0004a80201007387 */ /* 0x0001e20000100800 */
[----:B---3--:R-:W-:Y:S02]  /*83a60*/  F2FP.BF16.F32.PACK_AB R8, R8, R9 ;  /* 0x000000090808723e */ /* 0x008fe400000010ff */
[----:B------:R-:W-:Y:S02]  /*83a70*/  F2FP.BF16.F32.PACK_AB R4, R4, R5 ;  /* 0x000000050404723e */ /* 0x000fe400000010ff */
[----:B0-----:R-:W-:Y:S02]  /*83a80*/  F2FP.BF16.F32.PACK_AB R2, R12, R13 ;  /* 0x0000000d0c02723e */ /* 0x001fe400000010ff */
[----:B--2---:R-:W-:-:S05]  /*83a90*/  F2FP.BF16.F32.PACK_AB R28, R29, R28 ;  /* 0x0000001c1d1c723e */ /* 0x004fca00000010ff */
[----:B------:R-:W-:Y:S04]  /*83aa0*/  STL [R1+0x4a4], R28 ;  /* 0x0004a41c01007387 */ /* 0x000fe80000100800 */
[----:B------:R-:W-:Y:S04]  /*83ab0*/  STL [R1+0x4a0], R16 ;  /* 0x0004a01001007387 */ /* 0x000fe80000100800 */
[----:B------:R0:W-:Y:S04]  /*83ac0*/  STL [R1+0x49c], R2 ;  /* 0x00049c0201007387 */ /* 0x0001e80000100800 */
[----:B------:R-:W-:Y:S01]  /*83ad0*/  STL [R1+0x498], R8 ;  /* 0x0004980801007387 */ /* 0x000fe20000100800 */
[----:B0-----:R-:W-:-:S03]  /*83ae0*/  F2FP.BF16.F32.PACK_AB R2, R0, R3 ;  /* 0x000000030002723e */ /* 0x001fc600000010ff */
[----:B------:R-:W-:Y:S01]  /*83af0*/  STL [R1+0x494], R4 ;  /* 0x0004940401007387 */ /* 0x000fe20000100800 */
[----:B------:R-:W-:Y:S02]  /*83b00*/  F2FP.BF16.F32.PACK_AB R3, R24, R25 ;  /* 0x000000191803723e */ /* 0x000fe400000010ff */
[----:B------:R-:W-:Y:S01]  /*83b10*/  F2FP.BF16.F32.PACK_AB R0, R26, R27 ;  /* 0x0000001b1a00723e */ /* 0x000fe200000010ff */
[----:B------:R0:W-:Y:S04]  /*83b20*/  STL [R1+0x490], R2 ;  /* 0x0004900201007387 */ /* 0x0001e80000100800 */
[----:B------:R1:W-:Y:S01]  /*83b30*/  STL [R1+0x48c], R3 ;  /* 0x00048c0301007387 */ /* 0x0003e20000100800 */
[----:B0-----:R-:W-:-:S03]  /*83b40*/  F2FP.BF16.F32.PACK_AB R2, R6, R7 ;  /* 0x000000070602723e */ /* 0x001fc600000010ff */
[----:B------:R0:W-:Y:S01]  /*83b50*/  STL [R1+0x488], R0 ;  /* 0x0004880001007387 */ /* 0x0001e20000100800 */
[----:B-1----:R-:W-:-:S03]  /*83b60*/  F2FP.BF16.F32.PACK_AB R3, R10, R11 ;  /* 0x0000000b0a03723e */ /* 0x002fc600000010ff */
[----:B------:R1:W-:Y:S01]  /*83b70*/  STL [R1+0x484], R2 ;  /* 0x0004840201007387 */ /* 0x0003e20000100800 */
[----:B0-----:R-:W-:-:S03]  /*83b80*/  F2FP.BF16.F32.PACK_AB R0, R14, R15 ;  /* 0x0000000f0e00723e */ /* 0x001fc600000010ff */
[----:B------:R-:W-:Y:S01]  /*83b90*/  STL [R1+0x480], R3 ;  /* 0x0004800301007387 */ /* 0x000fe20000100800 */
[----:B-1----:R-:W-:-:S03]  /*83ba0*/  F2FP.BF16.F32.PACK_AB R2, R18, R19 ;  /* 0x000000131202723e */ /* 0x002fc600000010ff */
[----:B------:R-:W-:Y:S04]  /*83bb0*/  STL [R1+0x47c], R0 ;  /* 0x00047c0001007387 */ /* 0x000fe80000100800 */
[----:B------:R0:W-:Y:S04]  /*83bc0*/  STL [R1+0x478], R2 ;  /* 0x0004780201007387 */ /* 0x0001e80000100800 */
[----:B0-----:R-:W2:Y:S01]  /*83bd0*/  LDL.LU R2, [R1+0x260] ;  /* 0x0002600001027983 */ /* 0x001ea20000300800 */
[----:B------:R-:W-:Y:S02]  /*83be0*/  F2FP.BF16.F32.PACK_AB R3, R20, R21 ;  /* 0x000000151403723e */ /* 0x000fe400000010ff */
[----:B------:R-:W-:-:S03]  /*83bf0*/  F2FP.BF16.F32.PACK_AB R0, R22, R23 ;  /* 0x000000171600723e */ /* 0x000fc600000010ff */
        /* <DEDUP_REMOVED lines=72> */
[----:B0-----:R-:W2:Y:S04]  /*84080*/  LDL.LU R29, [R1+0x24c] ;  /* 0x00024c00011d7983 */ /* 0x001ea80000300800 */
        /* <DEDUP_REMOVED lines=27> */
[----:B--2---:R-:W-:-:S03]  /*84240*/  F2FP.BF16.F32.PACK_AB R2, R29, R2 ;  /* 0x000000021d02723e */ /* 0x004fc600000010ff */
        /* <DEDUP_REMOVED lines=672> */
[----:B------:R-:W-:Y:S04]  /*86c50*/  STL [R1+0xc8], R8 ;  /* 0x0000c80801007387 */ /* 0x000fe80000100800 */
[----:B------:R-:W-:Y:S01]  /*86c60*/  STL [R1+0xc4], R4 ;  /* 0x0000c40401007387 */ /* 0x000fe20000100800 */
[----:B0-----:R-:W-:-:S02]  /*86c70*/  F2FP.BF16.F32.PACK_AB R2, R0, R3 ;  /* 0x000000030002723e */ /* 0x001fc400000010ff */
[----:B------:R-:W-:Y:S02]  /*86c80*/  F2FP.BF16.F32.PACK_AB R3, R24, R25 ;  /* 0x000000191803723e */ /* 0x000fe400000010ff */
[----:B------:R-:W-:Y:S01]  /*86c90*/  F2FP.BF16.F32.PACK_AB R0, R26, R27 ;  /* 0x0000001b1a00723e */ /* 0x000fe200000010ff */
[----:B------:R0:W-:Y:S04]  /*86ca0*/  STL [R1+0xc0], R2 ;  /* 0x0000c00201007387 */ /* 0x0001e80000100800 */
[----:B------:R1:W-:Y:S04]  /*86cb0*/  STL [R1+0xbc], R3 ;  /* 0x0000bc0301007387 */ /* 0x0003e80000100800 */
[----:B------:R2:W-:Y:S01]  /*86cc0*/  STL [R1+0xb8], R0 ;  /* 0x0000b80001007387 */ /* 0x0005e20000100800 */
[----:B0-----:R-:W-:-:S02]  /*86cd0*/  F2FP.BF16.F32.PACK_AB R2, R6, R7 ;  /* 0x000000070602723e */ /* 0x001fc400000010ff */
[----:B-1----:R-:W-:Y:S02]  /*86ce0*/  F2FP.BF16.F32.PACK_AB R3, R10, R11 ;  /* 0x0000000b0a03723e */ /* 0x002fe400000010ff */
[----:B--2---:R-:W-:Y:S01]  /*86cf0*/  F2FP.BF16.F32.PACK_AB R0, R14, R15 ;  /* 0x0000000f0e00723e */ /* 0x004fe200000010ff */
[----:B------:R0:W-:Y:S04]  /*86d00*/  STL [R1+0xb4], R2 ;  /* 0x0000b40201007387 */ /* 0x0001e80000100800 */
[----:B------:R-:W-:Y:S04]  /*86d10*/  STL [R1+0xb0], R3 ;  /* 0x0000b00301007387 */ /* 0x000fe80000100800 */
[----:B------:R-:W-:Y:S01]  /*86d20*/  STL [R1+0xac], R0 ;  /* 0x0000ac0001007387 */ /* 0x000fe20000100800 */
[----:B0-----:R-:W-:-:S05]  /*86d30*/  F2FP.BF16.F32.PACK_AB R2, R18, R19 ;  /* 0x000000131202723e */ /* 0x001fca00000010ff */
        /* <DEDUP_REMOVED lines=174> */
[----:B------:R2:W-:Y:S01]  /*87820*/  STL [R1+0x58], R2 ;  /* 0x0000580201007387 */ /* 0x0005e20000100800 */
[----:B----4-:R-:W-:Y:S02]  /*87830*/  F2FP.BF16.F32.PACK_AB R16, R16, R17 ;  /* 0x000000111010723e */ /* 0x010fe400000010ff */
[----:B---3--:R-:W-:Y:S02]  /*87840*/  F2FP.BF16.F32.PACK_AB R12, R12, R13 ;  /* 0x0000000d0c0c723e */ /* 0x008fe400000010ff */
[----:B------:R-:W-:Y:S02]  /*87850*/  F2FP.BF16.F32.PACK_AB R4, R4, R5 ;  /* 0x000000050404723e */ /* 0x000fe400000010ff */
[----:B------:R-:W-:-:S02]  /*87860*/  F2FP.BF16.F32.PACK_AB R3, R0, R3 ;  /* 0x000000030003723e */ /* 0x000fc400000010ff */
[----:B------:R-:W-:Y:S02]  /*87870*/  F2FP.BF16.F32.PACK_AB R0, R26, R27 ;  /* 0x0000001b1a00723e */ /* 0x000fe400000010ff */
[----:B--2---:R-:W-:-:S05]  /*87880*/  F2FP.BF16.F32.PACK_AB R2, R29, R28 ;  /* 0x0000001c1d02723e */ /* 0x004fca00000010ff */
[----:B------:R0:W-:Y:S04]  /*87890*/  STL [R1+0x54], R2 ;  /* 0x0000540201007387 */ /* 0x0001e80000100800 */
[----:B------:R-:W-:Y:S04]  /*878a0*/  STL [R1+0x50], R16 ;  /* 0x0000501001007387 */ /* 0x000fe80000100800 */
[----:B------:R-:W-:Y:S01]  /*878b0*/  STL [R1+0x4c], R12 ;  /* 0x00004c0c01007387 */ /* 0x000fe20000100800 */
[----:B0-----:R-:W-:-:S05]  /*878c0*/  F2FP.BF16.F32.PACK_AB R2, R8, R9 ;  /* 0x000000090802723e */ /* 0x001fca00000010ff */
[----:B------:R0:W-:Y:S04]  /*878d0*/  STL [R1+0x48], R2 ;  /* 0x0000480201007387 */ /* 0x0001e80000100800 */
[----:B------:R-:W-:Y:S04]  /*878e0*/  STL [R1+0x44], R4 ;  /* 0x0000440401007387 */ /* 0x000fe80000100800 */
[----:B------:R1:W-:Y:S01]  /*878f0*/  STL [R1+0x40], R3 ;  /* 0x0000400301007387 */ /* 0x0003e20000100800 */
[----:B0-----:R-:W-:Y:S02]  /*87900*/  F2FP.BF16.F32.PACK_AB R2, R24, R25 ;  /* 0x000000191802723e */ /* 0x001fe400000010ff */
[----:B-1----:R-:W-:-:S03]  /*87910*/  F2FP.BF16.F32.PACK_AB R3, R6, R7 ;  /* 0x000000070603723e */ /* 0x002fc600000010ff */
[----:B------:R0:W-:Y:S04]  /*87920*/  STL [R1+0x3c], R2 ;  /* 0x00003c0201007387 */ /* 0x0001e80000100800 */
[----:B------:R1:W-:Y:S04]  /*87930*/  STL [R1+0x38], R0 ;  /* 0x0000380001007387 */ /* 0x0003e80000100800 */
[----:B------:R2:W-:Y:S01]  /*87940*/  STL [R1+0x34], R3 ;  /* 0x0000340301007387 */ /* 0x0005e20000100800 */
[----:B0-----:R-:W-:Y:S02]  /*87950*/  F2FP.BF16.F32.PACK_AB R2, R10, R11 ;  /* 0x0000000b0a02723e */ /* 0x001fe400000010ff */
[----:B-1----:R-:W-:-:S02]  /*87960*/  F2FP.BF16.F32.PACK_AB R0, R14, R15 ;  /* 0x0000000f0e00723e */ /* 0x002fc400000010ff */
[----:B--2---:R-:W-:Y:S01]  /*87970*/  F2FP.BF16.F32.PACK_AB R3, R18, R19 ;  /* 0x000000131203723e */ /* 0x004fe200000010ff */
[----:B------:R0:W-:Y:S04]  /*87980*/  STL [R1+0x30], R2 ;  /* 0x0000300201007387 */ /* 0x0001e80000100800 */
[----:B------:R1:W-:Y:S04]  /*87990*/  STL [R1+0x2c], R0 ;  /* 0x00002c0001007387 */ /* 0x0003e80000100800 */
[----:B------:R-:W-:Y:S04]  /*879a0*/  STL [R1+0x28], R3 ;  /* 0x0000280301007387 */ /* 0x000fe80000100800 */
[----:B------:R-:W2:Y:S01]  /*879b0*/  LDL.LU R27, [R1+0x398] ;  /* 0x00039800011b7983 */ /* 0x000ea20000300800 */
[----:B0-----:R-:W-:-:S02]  /*879c0*/  F2FP.BF16.F32.PACK_AB R2, R20, R21 ;  /* 0x000000151402723e */ /* 0x001fc400000010ff */
[----:B-1----:R-:W-:-:S03]  /*879d0*/  F2FP.BF16.F32.PACK_AB R0, R22, R23 ;  /* 0x000000171600723e */ /* 0x002fc600000010ff */
        /* <DEDUP_REMOVED lines=38> */
[----:B---3--:R0:W-:Y:S04]  /*87c40*/  STL [R1+0x2010], R25 ;  /* 0x0020101901007387 */ /* 0x0081e80000100800 */
[----:B0-----:R-:W3:Y:S04]  /*87c50*/  LDL.LU R25, [R1+0x394] ;  /* 0x0003940001197983 */ /* 0x001ee80000300800 */
[----:B------:R-:W4:Y:S04]  /*87c60*/  LDL.LU R24, [R1+0x620] ;  /* 0x0006200001187983 */ /* 0x000f280000300800 */
[----:B----4-:R0:W-:Y:S04]  /*87c70*/  STL [R1+0x200c], R24 ;  /* 0x00200c1801007387 */ /* 0x0101e80000100800 */
[----:B0-----:R-:W4:Y:S04]  /*87c80*/  LDL.LU R24, [R1+0x62c] ;  /* 0x00062c0001187983 */ /* 0x001f280000300800 */
[----:B------:R-:W2:Y:S04]  /*87c90*/  LDL.LU R7, [R1+0x428] ;  /* 0x0004280001077983 */ /* 0x000ea80000300800 */
[----:B--2---:R0:W-:Y:S04]  /*87ca0*/  STL [R1+0x2008], R7 ;  /* 0x0020080701007387 */ /* 0x0041e80000100800 */
[----:B0-----:R-:W2:Y:S04]  /*87cb0*/  LDL.LU R7, [R1+0x624] ;  /* 0x0006240001077983 */ /* 0x001ea80000300800 */
[----:B------:R-:W2:Y:S04]  /*87cc0*/  LDL.LU R5, [R1+0x424] ;  /* 0x0004240001057983 */ /* 0x000ea80000300800 */
[----:B--2---:R0:W-:Y:S04]  /*87cd0*/  STL [R1+0x2004], R5 ;  /* 0x0020040501007387 */ /* 0x0041e80000100800 */
[----:B0-----:R-:W2:Y:S04]  /*87ce0*/  LDL.LU R5, [R1+0x42c] ;  /* 0x00042c0001057983 */ /* 0x001ea80000300800 */
[----:B------:R-:W2:Y:S04]  /*87cf0*/  LDL.LU R6, [R1+0x420] ;  /* 0x0004200001067983 */ /* 0x000ea80000300800 */
[----:B------:R-:W2:Y:S04]  /*87d00*/  LDL.LU R4, [R1+0x99c] ;  /* 0x00099c0001047983 */ /* 0x000ea80000300800 */
        /* <DEDUP_REMOVED lines=11> */
[----:B------:R-:W2:Y:S01]  /*87dc0*/  LDL.LU R13, [R1+0x434] ;  /* 0x00043400010d7983 */ /* 0x000ea20000300800 */
[----:B------:R-:W-:-:S03]  /*87dd0*/  F2FP.BF16.F32.PACK_AB R27, R26, R27 ;  /* 0x0000001b1a1b723e */ /* 0x000fc600000010ff */
        /* <DEDUP_REMOVED lines=46> */
[----:B------:R0:W-:Y:S04]  /*880c0*/  STL [R1], R27 ;  /* 0x0000001b01007387 */ /* 0x0001e80000100800 */
[----:B0-----:R-:W2:Y:S02]  /*880d0*/  LDL.LU R27, [R1+0x2018] ;  /* 0x00201800011b7983 */ /* 0x001ea40000300800 */
[----:B--2---:R-:W-:-:S02]  /*880e0*/  F2FP.BF16.F32.PACK_AB R27, R26, R27 ;  /* 0x0000001b1a1b723e */ /* 0x004fc400000010ff */
[----:B------:R-:W3:Y:S02]  /*880f0*/  LDL.LU R26, [R1+0x2014] ;  /* 0x00201400011a7983 */ /* 0x000ee40000300800 */
[----:B---3--:R-:W-:Y:S02]  /*88100*/  F2FP.BF16.F32.PACK_AB R26, R25, R26 ;  /* 0x0000001a191a723e */ /* 0x008fe400000010ff */
[----:B------:R-:W4:Y:S02]  /*88110*/  LDL.LU R25, [R1+0x2010] ;  /* 0x0020100001197983 */ /* 0x000f240000300800 */
[----:B----4-:R-:W-:Y:S02]  /*88120*/  F2FP.BF16.F32.PACK_AB R25, R24, R25 ;  /* 0x000000191819723e */ /* 0x010fe400000010ff */
[----:B------:R-:W2:Y:S02]  /*88130*/  LDL.LU R24, [R1+0x200c] ;  /* 0x00200c0001187983 */ /* 0x000ea40000300800 */
[----:B--2---:R-:W-:-:S02]  /*88140*/  F2FP.BF16.F32.PACK_AB R24, R7, R24 ;  /* 0x000000180718723e */ /* 0x004fc400000010ff */
[----:B------:R-:W2:Y:S02]  /*88150*/  LDL.LU R7, [R1+0x2008] ;  /* 0x0020080001077983 */ /* 0x000ea40000300800 */
[----:B--2---:R-:W-:Y:S02]  /*88160*/  F2FP.BF16.F32.PACK_AB R7, R5, R7 ;  /* 0x000000070507723e */ /* 0x004fe400000010ff */
[----:B------:R-:W2:Y:S02]  /*88170*/  LDL.LU R5, [R1+0x2004] ;  /* 0x0020040001057983 */ /* 0x000ea40000300800 */
[----:B--2---:R-:W-:Y:S02]  /*88180*/  F2FP.BF16.F32.PACK_AB R6, R5, R6 ;  /* 0x000000060506723e */ /* 0x004fe400000010ff */
        /* <DEDUP_REMOVED lines=18> */
[----:B------:R-:W2:Y:S01]  /*882b0*/  LDL.LU R12, [R1+0x1fdc] ;  /* 0x001fdc00010c7983 */ /* 0x000ea20000300800 */
[----:B------:R-:W-:Y:S02]  /*882c0*/  F2FP.BF16.F32.PACK_AB R19, R16, R19 ;  /* 0x000000131013723e */ /* 0x000fe400000010ff */
[----:B--2---:R-:W-:-:S02]  /*882d0*/  F2FP.BF16.F32.PACK_AB R12, R17, R12 ;  /* 0x0000000c110c723e */ /* 0x004fc400000010ff */
[----:B------:R-:W2:Y:S04]  /*882e0*/  LDL.LU R17, [R1+0x1fd8] ;  /* 0x001fd80001117983 */ /* 0x000ea80000300800 */
[----:B------:R-:W3:Y:S01]  /*882f0*/  LDL.LU R16, [R1+0x1fd4] ;  /* 0x001fd40001107983 */ /* 0x000ee20000300800 */
[----:B------:R-:W-:-:S03]  /*88300*/  F2FP.BF16.F32.PACK_AB R18, R28, R18 ;  /* 0x000000121c12723e */ /* 0x000fc600000010ff */
[----:B------:R-:W4:Y:S01]  /*88310*/  LDL.LU R28, [R1+0x1fd0] ;  /* 0x001fd000011c7983 */ /* 0x000f220000300800 */
[----:B--2---:R-:W-:-:S03]  /*88320*/  F2FP.BF16.F32.PACK_AB R17, R29, R17 ;  /* 0x000000111d11723e */ /* 0x004fc600000010ff */
[----:B------:R-:W4:Y:S01]  /*88330*/  LDL.LU R29, [R1+0x1fcc] ;  /* 0x001fcc00011d7983 */ /* 0x000f220000300800 */
[----:B---3--:R-:W-:-:S03]  /*88340*/  F2FP.BF16.F32.PACK_AB R16, R2, R16 ;  /* 0x000000100210723e */ /* 0x008fc600000010ff */
[----:B------:R0:W5:Y:S01]  /*88350*/  LDL.LU R2, [R1+0x1fc8] ;  /* 0x001fc80001027983 */ /* 0x0001620000300800 */
[----:B------:R-:W-:Y:S02]  /*88360*/  F2FP.BF16.F32.PACK_AB R21, R20, R21 ;  /* 0x000000151415723e */ /* 0x000fe400000010ff */
[----:B------:R-:W-:Y:S02]  /*88370*/  F2FP.BF16.F32.PACK_AB R23, R0, R23 ;  /* 0x000000170017723e */ /* 0x000fe400000010ff */
[----:B------:R-:W-:Y:S02]  /*88380*/  F2FP.BF16.F32.PACK_AB R22, R3, R22 ;  /* 0x000000160316723e */ /* 0x000fe400000010ff */
[----:B0---4-:R-:W-:-:S07]  /*88390*/  F2FP.BF16.F32.PACK_AB R20, R29, R28 ;  /* 0x0000001c1d14723e */ /* 0x011fce00000010ff */
.L_x_1:
[----:B------:R-:W2:Y:S01]  /*883a0*/  LDL R3, [R1+0x1fc4] ;  /* 0x001fc40001037983 */ /* 0x000ea20000100800 */
[----:B------:R-:W2:Y:S01]  /*883b0*/  LDCU.64 UR6, c[0x0][0x398] ;  /* 0x00007300ff0677ac */ /* 0x000ea20008000a00 */
[----:B0----5:R-:W-:Y:S01]  /*883c0*/  VIADD R0, R2, 0x1 ;  /* 0x0000000102007836 */ /* 0x021fe20000000000 */
[----:B------:R-:W0:Y:S01]  /*883d0*/  S2UR UR5, SR_CgaCtaId ;  /* 0x00000000000579c3 */ /* 0x000e220000008800 */
[----:B------:R-:W1:Y:S01]  /*883e0*/  S2R R28, SR_TID.X ;  /* 0x00000000001c7919 */ /* 0x000e620000002100 */
[----:B------:R-:W3:Y:S01]  /*883f0*/  LDCU UR37, c[0x0][0x39c] ;  /* 0x00007380ff2577ac */ /* 0x000ee20008000800 */
[----:B------:R-:W4:Y:S01]  /*88400*/  S2R R29, SR_TID.X ;  /* 0x00000000001d7919 */ /* 0x000f220000002100 */
[----:B------:R-:W0:Y:S01]  /*88410*/  LDCU UR39, c[0x0][0x39c] ;  /* 0x00007380ff2777ac */ /* 0x000e220008000800 */
[----:B------:R-:W0:Y:S01]  /*88420*/  LDCU UR40, c[0x0][0x39c] ;  /* 0x00007380ff2877ac */ /* 0x000e220008000800 */
[----:B------:R-:W-:Y:S01]  /*88430*/  UMOV UR4, 0x400 ;  /* 0x0000040000047882 */ /* 0x000fe20000000000 */
[----:B------:R-:W1:Y:S01]  /*88440*/  LDCU UR38, c[0x0][0x39c] ;  /* 0x00007380ff2677ac */ /* 0x000e620008000800 */
[----:B------:R-:W1:Y:S01]  /*88450*/  LDCU UR41, c[0x0][0x39c] ;  /* 0x00007380ff2977ac */ /* 0x000e620008000800 */
[----:B------:R-:W1:Y:S01]  /*88460*/  LDCU UR66, c[0x0][0x3b4] ;  /* 0x00007680ff4277ac */ /* 0x000e620008000800 */
[----:B0-----:R-:W-:Y:S01]  /*88470*/  ULEA UR4, UR5, UR4, 0x18 ;  /* 0x0000000405047291 */ /* 0x001fe2000f8ec0ff */
[----:B------:R-:W0:Y:S01]  /*88480*/  LDCU UR28, c[0x0][0x3b8] ;  /* 0x00007700ff1c77ac */ /* 0x000e220008000800 */
[----:B-1----:R-:W-:Y:S01]  /*88490*/  IMAD.SHL.U32 R28, R28, 0x10, RZ ;  /* 0x000000101c1c7824 */ /* 0x002fe200078e00ff */
[----:B------:R-:W1:Y:S04]  /*884a0*/  LDCU UR67, c[0x0][0x39c] ;  /* 0x00007380ff4377ac */ /* 0x000e680008000800 */
[----:B------:R-:W-:Y:S01]  /*884b0*/  LOP3.LUT R28, R28, 0x1f0, RZ, 0xc0, !PT ;  /* 0x000001f01c1c7812 */ /* 0x000fe200078ec0ff */
[----:B------:R-:W0:Y:S01]  /*884c0*/  LDCU UR35, c[0x0][0x39c] ;  /* 0x00007380ff2377ac */ /* 0x000e220008000800 */
        /* <DEDUP_REMOVED lines=59> */
[----:B------:R-:W-:Y:S01]  /*88880*/  BAR.SYNC.DEFER_BLOCKING 0x0 ;  /* 0x0000000000007b1d */ /* 0x000fe20000010000 */
[----:B--2---:R-:W-:Y:S01]  /*88890*/  ISETP.GE.AND P0, PT, R3, UR6, PT ;  /* 0x0000000603007c0c */ /* 0x004fe2000bf06270 */
[----:B------:R-:W-:Y:S01]  /*888a0*/  VIADD R3, R2, 0x2 ;  /* 0x0000000202037836 */ /* 0x000fe20000000000 */
[----:B----4-:R-:W-:-:S03]  /*888b0*/  LOP3.LUT R29, R29, 0x3f, RZ, 0xc0, !PT ;  /* 0x0000003f1d1d7812 */ /* 0x010fc600078ec0ff */
[----:B------:R-:W2:Y:S01]  /*888c0*/  LDCU UR6, c[0x0][0x39c] ;  /* 0x00007380ff0677ac */ /* 0x000ea20008000800 */
[----:B---3--:R-:W-:Y:S01]  /*888d0*/  ISETP.LT.AND P1, PT, R0, UR37, !P0 ;  /* 0x0000002500007c0c */ /* 0x008fe2000c721270 */
[C---:B------:R-:W-:Y:S01]  /*888e0*/  VIADD R0, R2.reuse, 0x3 ;  /* 0x0000000302007836 */ /* 0x040fe20000000000 */
[----:B------:R-:W-:Y:S01]  /*888f0*/  ISETP.LT.AND P3, PT, R3, UR38, !P0 ;  /* 0x0000002603007c0c */ /* 0x000fe2000c761270 */
[----:B------:R-:W-:Y:S01]  /*88900*/  VIADD R3, R2, 0x5 ;  /* 0x0000000502037836 */ /* 0x000fe20000000000 */
[----:B------:R-:W3:Y:S02]  /*88910*/  LDCU UR37, c[0x0][0x3b8] ;  /* 0x00007700ff2577ac */ /* 0x000ee40008000800 */
[----:B------:R-:W-:Y:S01]  /*88920*/  ISETP.LT.AND P4, PT, R0, UR39, !P0 ;  /* 0x0000002700007c0c */ /* 0x000fe2000c781270 */
[----:B------:R-:W-:Y:S01]  /*88930*/  VIADD R0, R2, 0x4 ;  /* 0x0000000402007836 */ /* 0x000fe20000000000 */
[----:B------:R-:W-:Y:S01]  /*88940*/  ISETP.LT.AND P2, PT, R3, UR41, !P0 ;  /* 0x0000002903007c0c */ /* 0x000fe2000c741270 */
[----:B------:R-:W4:Y:S03]  /*88950*/  LDCU UR39, c[0x0][0x39c] ;  /* 0x00007380ff2777ac */ /* 0x000f260008000800 */
[----:B------:R-:W-:Y:S01]  /*88960*/  ISETP.LT.AND P6, PT, R0, UR40, !P0 ;  /* 0x0000002800007c0c */ /* 0x000fe2000c7c1270 */
[----:B------:R-:W0:Y:S01]  /*88970*/  LDCU UR38, c[0x0][0x3b8] ;  /* 0x00007700ff2677ac */ /* 0x000e220008000800 */
[----:B------:R-:W2:Y:S01]  /*88980*/  LDL.LU R0, [R1+0x1fb4] ;  /* 0x001fb40001007983 */ /* 0x000ea20000300800 */
[----:B------:R-:W-:Y:S01]  /*88990*/  LEA R3, R29, UR4, 0x4 ;  /* 0x000000041d037c11 */ /* 0x000fe2000f8e20ff */
[----:B------:R-:W0:Y:S01]  /*889a0*/  LDCU UR40, c[0x0][0x39c] ;  /* 0x00007380ff2877ac */ /* 0x000e220008000800 */
[----:B------:R-:W0:Y:S01]  /*889b0*/  LDCU UR41, c[0x0][0x3b8] ;  /* 0x00007700ff2977ac */ /* 0x000e220008000800 */
[----:B--2---:R-:W-:Y:S01]  /*889c0*/  IADD3 R0, PT, PT, R28, UR4, R0 ;  /* 0x000000041c007c10 */ /* 0x004fe2000fffe000 */
[----:B------:R-:W2:Y:S04]  /*889d0*/  LDCU.64 UR4, c[0x0][0x390] ;  /* 0x00007200ff0477ac */ /* 0x000ea80008000a00 */
[----:B------:R-:W-:Y:S04]  /*889e0*/  STSM.16.M88.4 [R0], R20 ;  /* 0x0000001400007844 */ /* 0x000fe80000000200 */
[----:B------:R0:W-:Y:S01]  /*889f0*/  STSM.16.M88.4 [R0+0x200], R16 ;  /* 0x0002001000007844 */ /* 0x0001e20000000200 */
[----:B------:R-:W-:Y:S06]  /*88a00*/  BAR.SYNC.DEFER_BLOCKING 0x0 ;  /* 0x0000000000007b1d */ /* 0x000fec0000010000 */
[----:B0-----:R-:W2:Y:S04]  /*88a10*/  LDL.LU R16, [R1] ;  /* 0x0000000001107983 */ /* 0x001ea80000300800 */
[----:B------:R-:W2:Y:S04]  /*88a20*/  LDL.LU R17, [R1+0x4] ;  /* 0x0000040001117983 */ /* 0x000ea80000300800 */
[----:B------:R-:W2:Y:S04]  /*88a30*/  LDL.LU R18, [R1+0x8] ;  /* 0x0000080001127983 */ /* 0x000ea80000300800 */
[----:B------:R-:W2:Y:S04]  /*88a40*/  LDL.LU R19, [R1+0xc] ;  /* 0x00000c0001137983 */ /* 0x000ea80000300800 */
[----:B------:R-:W0:Y:S04]  /*88a50*/  LDS.128 R20, [R3] ;  /* 0x0000000003147984 */ /* 0x000e280000000c00 */
[----:B0-----:R-:W-:Y:S04]  /*88a60*/  STL.64 [R1+0x2130], R22 ;  /* 0x0021301601007387 */ /* 0x001fe80000100a00 */
[----:B------:R-:W-:Y:S04]  /*88a70*/  STL.64 [R1+0x2128], R20 ;  /* 0x0021281401007387 */ /* 0x000fe80000100a00 */
[----:B------:R-:W0:Y:S01]  /*88a80*/  LDS.128 R20, [R3+0x400] ;  /* 0x0004000003147984 */ /* 0x000e220000000c00 */
[----:B------:R-:W-:Y:S06]  /*88a90*/  BAR.SYNC.DEFER_BLOCKING 0x0 ;  /* 0x0000000000007b1d */ /* 0x000fec0000010000 */
[----:B------:R-:W-:Y:S04]  /*88aa0*/  STSM.16.M88.4 [R0], R12 ;  /* 0x0000000c00007844 */ /* 0x000fe80000000200 */
[----:B------:R-:W-:Y:S01]  /*88ab0*/  STSM.16.M88.4 [R0+0x200], R8 ;  /* 0x0002000800007844 */ /* 0x000fe20000000200 */
[----:B------:R-:W-:Y:S06]  /*88ac0*/  BAR.SYNC.DEFER_BLOCKING 0x0 ;  /* 0x0000000000007b1d */ /* 0x000fec0000010000 */
[----:B0-----:R-:W-:Y:S04]  /*88ad0*/  STL.64 [R1+0x240], R20 ;  /* 0x0002401401007387 */ /* 0x001fe80000100a00 */
[----:B------:R-:W-:Y:S04]  /*88ae0*/  STL.64 [R1+0x248], R22 ;  /* 0x0002481601007387 */ /* 0x000fe80000100a00 */
[----:B------:R-:W0:Y:S04]  /*88af0*/  LDS.128 R12, [R3] ;  /* 0x00000000030c7984 */ /* 0x000e280000000c00 */
[----:B------:R-:W1:Y:S01]  /*88b00*/  LDS.128 R8, [R3+0x400] ;  /* 0x0004000003087984 */ /* 0x000e620000000c00 */
[----:B------:R-:W-:Y:S06]  /*88b10*/  BAR.SYNC.DEFER_BLOCKING 0x0 ;  /* 0x0000000000007b1d */ /* 0x000fec0000010000 */
[----:B------:R-:W-:Y:S04]  /*88b20*/  STSM.16.M88.4 [R0], R4 ;  /* 0x0000000400007844 */ /* 0x000fe80000000200 */
[----:B------:R-:W-:Y:S01]  /*88b30*/  STSM.16.M88.4 [R0+0x200], R24 ;  /* 0x0002001800007844 */ /* 0x000fe20000000200 */
[----:B------:R-:W-:Y:S06]  /*88b40*/  BAR.SYNC.DEFER_BLOCKING 0x0 ;  /* 0x0000000000007b1d */ /* 0x000fec0000010000 */
[----:B0-----:R-:W-:Y:S04]  /*88b50*/  STL.64 [R1+0x270], R12 ;  /* 0x0002700c01007387 */ /* 0x001fe80000100a00 */
[----:B------:R-:W-:Y:S04]  /*88b60*/  STL.64 [R1+0x278], R14 ;  /* 0x0002780e01007387 */ /* 0x000fe80000100a00 */
[----:B-1----:R-:W-:Y:S04]  /*88b70*/  STL.64 [R1+0x280], R8 ;  /* 0x0002800801007387 */ /* 0x002fe80000100a00 */
[----:B------:R-:W-:Y:S04]  /*88b80*/  STL.64 [R1+0x288], R10 ;  /* 0x0002880a01007387 */ /* 0x000fe80000100a00 */
[----:B------:R-:W0:Y:S04]  /*88b90*/  LDS.128 R8, [R3] ;  /* 0x0000000003087984 */ /* 0x000e280000000c00 */
[----:B------:R-:W1:Y:S01]  /*88ba0*/  LDS.128 R4, [R3+0x400] ;  /* 0x0004000003047984 */ /* 0x000e620000000c00 */
[----:B------:R-:W-:Y:S06]  /*88bb0*/  BAR.SYNC.DEFER_BLOCKING 0x0 ;  /* 0x0000000000007b1d */ /* 0x000fec0000010000 */
[----:B------:R-:W-:Y:S04]  /*88bc0*/  STL.64 [R1+0x21b8], R26 ;  /* 0x0021b81a01007387 */ /* 0x000fe80000100a00 */
[----:B0-----:R-:W-:Y:S04]  /*88bd0*/  STL.64 [R1+0x290], R8 ;  /* 0x0002900801007387 */ /* 0x001fe80000100a00 */
[----:B------:R-:W-:Y:S04]  /*88be0*/  STL.64 [R1+0x298], R10 ;  /* 0x0002980a01007387 */ /* 0x000fe80000100a00 */
[----:B-1----:R-:W-:Y:S04]  /*88bf0*/  STL.64 [R1+0x2a0], R4 ;  /* 0x0002a00401007387 */ /* 0x002fe80000100a00 */
[----:B------:R-:W-:Y:S04]  /*88c00*/  STL.64 [R1+0x2a8], R6 ;  /* 0x0002a80601007387 */ /* 0x000fe80000100a00 */
[----:B--2---:R0:W-:Y:S04]  /*88c10*/  STSM.16.M88.4 [R0], R16 ;  /* 0x0000001000007844 */ /* 0x0041e80000000200 */
        /* <DEDUP_REMOVED lines=14> */
[----:B------:R-:W-:Y:S01]  /*88d00*/  STSM.16.M88.4 [R0+0x200], R16 ;  /* 0x0002001000007844 */ /* 0x000fe20000000200 */
[----:B------:R-:W-:Y:S06]  /*88d10*/  BAR.SYNC.DEFER_BLOCKING 0x0 ;  /* 0x0000000000007b1d */ /* 0x000fec0000010000 */
[----:B--2---:R-:W-:Y:S04]  /*88d20*/  STL.64 [R1+0x22e8], R26 ;  /* 0x0022e81a01007387 */ /* 0x004fe80000100a00 */
[----:B------:R0:W-:Y:S04]  /*88d30*/  STL.64 [R1+0x22e0], R24 ;  /* 0x0022e01801007387 */ /* 0x0001e80000100a00 */
[----:B0-----:R-:W2:Y:S04]  /*88d40*/  LDL.LU R24, [R1+0x20] ;  /* 0x0000200001187983 */ /* 0x001ea80000300800 */
[----:B------:R-:W2:Y:S04]  /*88d50*/  LDL.LU R25, [R1+0x24] ;  /* 0x0000240001197983 */ /* 0x000ea80000300800 */
[----:B------:R-:W2:Y:S04]  /*88d60*/  LDL.LU R26, [R1+0x28] ;  /* 0x00002800011a7983 */ /* 0x000ea80000300800 */
[----:B------:R-:W2:Y:S04]  /*88d70*/  LDL.LU R27, [R1+0x2c] ;  /* 0x00002c00011b7983 */ /* 0x000ea80000300800 */
[----:B--2---:R-:W-:Y:S04]  /*88d80*/  STL.64 [R1+0x22f8], R26 ;  /* 0x0022f81a01007387 */ /* 0x004fe80000100a00 */
[----:B------:R-:W-:Y:S04]  /*88d90*/  STL.64 [R1+0x22f0], R24 ;  /* 0x0022f01801007387 */ /* 0x000fe80000100a00 */
[----:B------:R-:W0:Y:S04]  /*88da0*/  LDS.128 R24, [R3] ;  /* 0x0000000003187984 */ /* 0x000e280000000c00 */
        /* <DEDUP_REMOVED lines=20> */
[----:B0-----:R-:W-:Y:S04]  /*88ef0*/  STL.64 [R1], R24 ;  /* 0x0000001801007387 */ /* 0x001fe80000100a00 */
[----:B------:R-:W-:Y:S04]  /*88f00*/  STL.64 [R1+0x8], R26 ;  /* 0x0000081a01007387 */ /* 0x000fe80000100a00 */
[----:B------:R-:W0:Y:S04]  /*88f10*/  LDS.128 R24, [R3+0x400] ;  /* 0x0004000003187984 */ /* 0x000e280000000c00 */
[----:B0-----:R-:W-:Y:S04]  /*88f20*/  STL.64 [R1+0x10], R24 ;  /* 0x0000101801007387 */ /* 0x001fe80000100a00 */
[----:B------:R0:W-:Y:S04]  /*88f30*/  STL.64 [R1+0x18], R26 ;  /* 0x0000181a01007387 */ /* 0x0001e80000100a00 */
[----:B0-----:R-:W2:Y:S04]  /*88f40*/  LDL.LU.64 R26, [R1+0x22f8] ;  /* 0x0022f800011a7983 */ /* 0x001ea80000300a00 */
[----:B------:R-:W2:Y:S01]  /*88f50*/  LDL.LU.64 R24, [R1+0x22f0] ;  /* 0x0022f00001187983 */ /* 0x000ea20000300a00 */
[----:B------:R-:W-:Y:S06]  /*88f60*/  BAR.SYNC.DEFER_BLOCKING 0x0 ;  /* 0x0000000000007b1d */ /* 0x000fec0000010000 */
[----:B--2---:R0:W-:Y:S04]  /*88f70*/  STSM.16.M88.4 [R0], R24 ;  /* 0x0000001800007844 */ /* 0x0041e80000000200 */
[----:B0-----:R-:W2:Y:S04]  /*88f80*/  LDL.LU.64 R26, [R1+0x22e8] ;  /* 0x0022e800011a7983 */ /* 0x001ea80000300a00 */
[----:B------:R-:W2:Y:S04]  /*88f90*/  LDL.LU.64 R24, [R1+0x22e0] ;  /* 0x0022e00001187983 */ /* 0x000ea80000300a00 */
[----:B--2---:R-:W-:Y:S01]  /*88fa0*/  STSM.16.M88.4 [R0+0x200], R24 ;  /* 0x0002001800007844 */ /* 0x004fe20000000200 */
[----:B------:R-:W-:Y:S06]  /*88fb0*/  BAR.SYNC.DEFER_BLOCKING 0x0 ;  /* 0x0000000000007b1d */ /* 0x000fec0000010000 */
[----:B------:R-:W0:Y:S04]  /*88fc0*/  LDS.128 R24, [R3] ;  /* 0x0000000003187984 */ /* 0x000e280000000c00 */
[----:B0-----:R-:W-:Y:S04]  /*88fd0*/  STL.64 [R1+0x20], R24 ;  /* 0x0000201801007387 */ /* 0x001fe80000100a00 */
[----:B------:R-:W-:Y:S04]  /*88fe0*/  STL.64 [R1+0x28], R26 ;  /* 0x0000281a01007387 */ /* 0x000fe80000100a00 */
[----:B------:R-:W0:Y:S04]  /*88ff0*/  LDS.128 R24, [R3+0x400] ;  /* 0x0004000003187984 */ /* 0x000e280000000c00 */
[----:B0-----:R-:W-:Y:S04]  /*89000*/  STL.64 [R1+0x30], R24 ;  /* 0x0000301801007387 */ /* 0x001fe80000100a00 */
[----:B------:R0:W-:Y:S04]  /*89010*/  STL.64 [R1+0x38], R26 ;  /* 0x0000381a01007387 */ /* 0x0001e80000100a00 */
[----:B0-----:R-:W2:Y:S04]  /*89020*/  LDL.LU.64 R26, [R1+0x22d8] ;  /* 0x0022d800011a7983 */ /* 0x001ea80000300a00 */
[----:B------:R-:W2:Y:S01]  /*89030*/  LDL.LU.64 R24, [R1+0x22d0] ;  /* 0x0022d00001187983 */ /* 0x000ea20000300a00 */
[----:B------:R-:W-:Y:S06]  /*89040*/  BAR.SYNC.DEFER_BLOCKING 0x0 ;  /* 0x0000000000007b1d */ /* 0x000fec0000010000 */
[----:B--2---:R-:W-:Y:S04]  /*89050*/  STSM.16.M88.4 [R0], R24 ;  /* 0x0000001800007844 */ /* 0x004fe80000000200 */
[----:B------:R-:W-:Y:S01]  /*89060*/  STSM.16.M88.4 [R0+0x200], R4 ;  /* 0x0002000400007844 */ /* 0x000fe20000000200 */
[----:B------:R-:W-:Y:S06]  /*89070*/  BAR.SYNC.DEFER_BLOCKING 0x0 ;  /* 0x0000000000007b1d */ /* 0x000fec0000010000 */
[----:B------:R-:W-:Y:S04]  /*89080*/  LDS.128 R24, [R3] ;  /* 0x0000000003187984 */ /* 0x000fe80000000c00 */
[----:B------:R-:W0:Y:S01]  /*89090*/  LDS.128 R4, [R3+0x400] ;  /* 0x0004000003047984 */ /* 0x000e220000000c00 */
[----:B------:R-:W-:Y:S06]  /*890a0*/  BAR.SYNC.DEFER_BLOCKING 0x0 ;  /* 0x0000000000007b1d */ /* 0x000fec0000010000 */
[----:B------:R-:W-:Y:S04]  /*890b0*/  STSM.16.M88.4 [R0], R8 ;  /* 0x0000000800007844 */ /* 0x000fe80000000200 */
[----:B------:R-:W-:Y:S01]  /*890c0*/  STSM.16.M88.4 [R0+0x200], R12 ;  /* 0x0002000c00007844 */ /* 0x000fe20000000200 */
[----:B------:R-:W-:Y:S01]  /*890d0*/  BAR.SYNC.DEFER_BLOCKING 0x0 ;  /* 0x0000000000007b1d */ /* 0x000fe20000010000 */
[----:B0-----:R-:W-:-:S05]  /*890e0*/  IMAD.MOV.U32 R29, RZ, RZ, R7 ;  /* 0x000000ffff1d7224 */ /* 0x001fca00078e0007 */
[----:B------:R-:W-:Y:S04]  /*890f0*/  STL.64 [R1+0x50], R4 ;  /* 0x0000500401007387 */ /* 0x000fe80000100a00 */
[----:B------:R-:W-:Y:S04]  /*89100*/  STL.64 [R1+0x40], R24 ;  /* 0x0000401801007387 */ /* 0x000fe80000100a00 */
[----:B------:R-:W-:Y:S04]  /*89110*/  STL.64 [R1+0x48], R26 ;  /* 0x0000481a01007387 */ /* 0x000fe80000100a00 */
[----:B------:R-:W-:Y:S04]  /*89120*/  STL [R1+0x58], R6 ;  /* 0x0000580601007387 */ /* 0x000fe80000100800 */
        /* <DEDUP_REMOVED lines=11> */
[----:B------:R-:W1:Y:S04]  /*891e0*/  LDS.128 R4, [R3+0x400] ;  /* 0x0004000003047984 */ /* 0x000e680000000c00 */
[----:B0-----:R-:W-:Y:S04]  /*891f0*/  STL.64 [R1+0x2160], R14 ;  /* 0x0021600e01007387 */ /* 0x001fe80000100a00 */
[----:B------:R-:W-:Y:S01]  /*89200*/  STL.64 [R1+0x2158], R12 ;  /* 0x0021580c01007387 */ /* 0x000fe20000100a00 */
[----:B-1----:R-:W-:-:S03]  /*89210*/  IMAD.MOV.U32 R28, RZ, RZ, R4 ;  /* 0x000000ffff1c7224 */ /* 0x002fc600078e0004 */
[----:B------:R-:W-:Y:S04]  /*89220*/  STL [R1+0x2d4], R5 ;  /* 0x0002d40501007387 */ /* 0x000fe80000100800 */
[----:B------:R-:W-:Y:S04]  /*89230*/  STL.64 [R1+0x2d8], R6 ;  /* 0x0002d80601007387 */ /* 0x000fe80000100a00 */
[----:B------:R-:W2:Y:S04]  /*89240*/  LDL.LU R8, [R1+0xf0] ;  /* 0x0000f00001087983 */ /* 0x000ea80000300800 */
[----:B------:R-:W2:Y:S04]  /*89250*/  LDL.LU R9, [R1+0xf4] ;  /* 0x0000f40001097983 */ /* 0x000ea80000300800 */
[----:B------:R-:W2:Y:S04]  /*89260*/  LDL.LU R10, [R1+0xf8] ;  /* 0x0000f800010a7983 */ /* 0x000ea80000300800 */
[----:B------:R-:W2:Y:S01]  /*89270*/  LDL.LU R11, [R1+0xfc] ;  /* 0x0000fc00010b7983 */ /* 0x000ea20000300800 */
        /* <DEDUP_REMOVED lines=67> */
[----:B------:R-:W0:Y:S01]  /*896b0*/  LDS.128 R8, [R3+0x400] ;  /* 0x0004000003087984 */ /* 0x000e220000000c00 */
[----:B------:R-:W-:Y:S06]  /*896c0*/  BAR.SYNC.DEFER_BLOCKING 0x0 ;  /* 0x0000000000007b1d */ /* 0x000fec0000010000 */
[----:B0-----:R-:W-:Y:S04]  /*896d0*/  STL.64 [R1+0xa50], R8 ;  /* 0x000a500801007387 */ /* 0x001fe80000100a00 */
[----:B------:R0:W-:Y:S04]  /*896e0*/  STL.64 [R1+0xa58], R10 ;  /* 0x000a580a01007387 */ /* 0x0001e80000100a00 */
[----:B0-----:R-:W2:Y:S04]  /*896f0*/  LDL.LU.64 R10, [R1+0x2298] ;  /* 0x00229800010a7983 */ /* 0x001ea80000300a00 */
[----:B------:R-:W2:Y:S04]  /*89700*/  LDL.LU.64 R8, [R1+0x2290] ;  /* 0x0022900001087983 */ /* 0x000ea80000300a00 */
[----:B---3--:R-:W-:Y:S04]  /*89710*/  STSM.16.M88.4 [R0], R12 ;  /* 0x0000000c00007844 */ /* 0x008fe80000000200 */
[----:B--2---:R-:W-:Y:S01]  /*89720*/  STSM.16.M88.4 [R0+0x200], R8 ;  /* 0x0002000800007844 */ /* 0x004fe20000000200 */
[----:B------:R-:W-:Y:S06]  /*89730*/  BAR.SYNC.DEFER_BLOCKING 0x0 ;  /* 0x0000000000007b1d */ /* 0x000fec0000010000 */
        /* <DEDUP_REMOVED lines=13> */
[----:B------:R-:W-:Y:S04]  /*89810*/  STSM.16.M88.4 [R0], R20 ;  /* 0x0000001400007844 */ /* 0x000fe80000000200 */
[----:B------:R-:W-:Y:S01]  /*89820*/  STSM.16.M88.4 [R0+0x200], R16 ;  /* 0x0002001000007844 */ /* 0x000fe20000000200 */
[----:B------:R-:W-:Y:S06]  /*89830*/  BAR.SYNC.DEFER_BLOCKING 0x0 ;  /* 0x0000000000007b1d */ /* 0x000fec0000010000 */
[----:B0-----:R0:W-:Y:S04]  /*89840*/  STL.64 [R1+0x9b0], R8 ;  /* 0x0009b00801007387 */ /* 0x0011e80000100a00 */
[----:B------:R-:W-:Y:S04]  /*89850*/  STL.64 [R1+0x9b8], R10 ;  /* 0x0009b80a01007387 */ /* 0x000fe80000100a00 */
[----:B-1----:R-:W-:Y:S04]  /*89860*/  STL.64 [R1+0x9a0], R4 ;  /* 0x0009a00401007387 */ /* 0x002fe80000100a00 */
[----:B------:R-:W-:Y:S04]  /*89870*/  STL.64 [R1+0x9a8], R6 ;  /* 0x0009a80601007387 */ /* 0x000fe80000100a00 */
[----:B------:R-:W1:Y:S04]  /*89880*/  LDS.128 R12, [R3] ;  /* 0x00000000030c7984 */ /* 0x000e680000000c00 */
[----:B------:R-:W2:Y:S04]  /*89890*/  LDS.128 R4, [R3+0x400] ;  /* 0x0004000003047984 */ /* 0x000ea80000000c00 */
[----:B0-----:R-:W3:Y:S04]  /*898a0*/  LDL.LU R8, [R1+0x190] ;  /* 0x0001900001087983 */ /* 0x001ee80000300800 */
[----:B-1----:R-:W-:Y:S04]  /*898b0*/  STL.64 [R1+0x980], R12 ;  /* 0x0009800c01007387 */ /* 0x002fe80000100a00 */
[----:B------:R-:W-:Y:S04]  /*898c0*/  STL.64 [R1+0x988], R14 ;  /* 0x0009880e01007387 */ /* 0x000fe80000100a00 */
[----:B--2---:R-:W-:Y:S04]  /*898d0*/  STL.64 [R1+0x970], R4 ;  /* 0x0009700401007387 */ /* 0x004fe80000100a00 */
[----:B------:R-:W-:Y:S04]  /*898e0*/  STL.64 [R1+0x978], R6 ;  /* 0x0009780601007387 */ /* 0x000fe80000100a00 */
[----:B------:R-:W3:Y:S04]  /*898f0*/  LDL.LU R9, [R1+0x194] ;  /* 0x0001940001097983 */ /* 0x000ee80000300800 */
[----:B------:R-:W2:Y:S04]  /*89900*/  LDL.LU R10, [R1+0x198] ;  /* 0x00019800010a7983 */ /* 0x000ea80000300800 */
[----:B------:R-:W2:Y:S01]  /*89910*/  LDL.LU R11, [R1+0x19c] ;  /* 0x00019c00010b7983 */ /* 0x000ea20000300800 */
[----:B------:R-:W-:Y:S06]  /*89920*/  BAR.SYNC.DEFER_BLOCKING 0x0 ;  /* 0x0000000000007b1d */ /* 0x000fec0000010000 */
[----:B--2---:R-:W-:Y:S04]  /*89930*/  STL.64 [R1+0x2258], R10 ;  /* 0x0022580a01007387 */ /* 0x004fe80000100a00 */
[----:B---3--:R0:W-:Y:S04]  /*89940*/  STL.64 [R1+0x2250], R8 ;  /* 0x0022500801007387 */ /* 0x0081e80000100a00 */
        /* <DEDUP_REMOVED lines=193> */
[----:B------:R-:W-:Y:S04]  /*8a560*/  STSM.16.M88.4 [R0+0x200], R16 ;  /* 0x0002001000007844 */ /* 0x000fe80000000200 */
[----:B0-----:R-:W-:Y:S04]  /*8a570*/  STL.64 [R1+0xa60], R8 ;  /* 0x000a600801007387 */ /* 0x001fe80000100a00 */
[----:B------:R-:W-:Y:S01]  /*8a580*/  STL.64 [R1+0xa68], R10 ;  /* 0x000a680a01007387 */ /* 0x000fe20000100a00 */
[----:B------:R-:W-:Y:S06]  /*8a590*/  BAR.SYNC.DEFER_BLOCKING 0x0 ;  /* 0x0000000000007b1d */ /* 0x000fec0000010000 */
[----:B-1----:R-:W-:Y:S04]  /*8a5a0*/  STL.64 [R1+0xa70], R4 ;  /* 0x000a700401007387 */ /* 0x002fe80000100a00 */
[----:B------:R-:W-:Y:S04]  /*8a5b0*/  STL.64 [R1+0xa78], R6 ;  /* 0x000a780601007387 */ /* 0x000fe80000100a00 */
[----:B------:R-:W2:Y:S04]  /*8a5c0*/  LDL.LU R24, [R1+0x4a0] ;  /* 0x0004a00001187983 */ /* 0x000ea80000300800 */
[----:B------:R-:W0:Y:S04]  /*8a5d0*/  LDS.128 R8, [R3] ;  /* 0x0000000003087984 */ /* 0x000e280000000c00 */
[----:B------:R-:W1:Y:S04]  /*8a5e0*/  LDS.128 R4, [R3+0x400] ;  /* 0x0004000003047984 */ /* 0x000e680000000c00 */
[----:B0-----:R-:W-:Y:S04]  /*8a5f0*/  STL.64 [R1+0xa80], R8 ;  /* 0x000a800801007387 */ /* 0x001fe80000100a00 */
[----:B------:R-:W-:Y:S04]  /*8a600*/  STL.64 [R1+0xa88], R10 ;  /* 0x000a880a01007387 */ /* 0x000fe80000100a00 */
[----:B-1----:R-:W-:Y:S04]  /*8a610*/  STL.64 [R1+0xa90], R4 ;  /* 0x000a900401007387 */ /* 0x002fe80000100a00 */
[----:B------:R-:W-:Y:S04]  /*8a620*/  STL.64 [R1+0xa98], R6 ;  /* 0x000a980601007387 */ /* 0x000fe80000100a00 */
[----:B------:R-:W2:Y:S04]  /*8a630*/  LDL.LU R25, [R1+0x4a4] ;  /* 0x0004a40001197983 */ /* 0x000ea80000300800 */
[----:B------:R-:W3:Y:S04]  /*8a640*/  LDL.LU R26, [R1+0x4a8] ;  /* 0x0004a800011a7983 */ /* 0x000ee80000300800 */
[----:B------:R-:W3:Y:S01]  /*8a650*/  LDL.LU R27, [R1+0x4ac] ;  /* 0x0004ac00011b7983 */ /* 0x000ee20000300800 */
[----:B------:R-:W-:Y:S06]  /*8a660*/  BAR.SYNC.DEFER_BLOCKING 0x0 ;  /* 0x0000000000007b1d */ /* 0x000fec0000010000 */
        /* <DEDUP_REMOVED lines=85> */
[----:B---3--:R-:W-:Y:S04]  /*8abc0*/  STSM.16.M88.4 [R0], R12 ;  /* 0x0000000c00007844 */ /* 0x008fe80000000200 */
[----:B------:R-:W-:Y:S01]  /*8abd0*/  STSM.16.M88.4 [R0+0x200], R8 ;  /* 0x0002000800007844 */ /* 0x000fe20000000200 */
[----:B------:R-:W-:Y:S06]  /*8abe0*/  BAR.SYNC.DEFER_BLOCKING 0x0 ;  /* 0x0000000000007b1d */ /* 0x000fec0000010000 */
[----:B------:R-:W1:Y:S04]  /*8abf0*/  LDS.128 R12, [R3] ;  /* 0x00000000030c7984 */ /* 0x000e680000000c00 */
[----:B------:R-:W2:Y:S01]  /*8ac00*/  LDS.128 R8, [R3+0x400] ;  /* 0x0004000003087984 */ /* 0x000ea20000000c00 */
[----:B------:R-:W-:Y:S06]  /*8ac10*/  BAR.SYNC.DEFER_BLOCKING 0x0 ;  /* 0x0000000000007b1d */ /* 0x000fec0000010000 */
[----:B0-----:R-:W-:Y:S04]  /*8ac20*/  STL.64 [R1+0xbc0], R24 ;  /* 0x000bc01801007387 */ /* 0x001fe80000100a00 */
[----:B------:R0:W-:Y:S04]  /*8ac30*/  STL.64 [R1+0xbc8], R26 ;  /* 0x000bc81a01007387 */ /* 0x0001e80000100a00 */
[----:B0-----:R-:W3:Y:S04]  /*8ac40*/  LDL.LU.64 R26, [R1+0x21b8] ;  /* 0x0021b800011a7983 */ /* 0x001ee80000300a00 */
[----:B------:R-:W-:Y:S04]  /*8ac50*/  STSM.16.M88.4 [R0], R4 ;  /* 0x0000000400007844 */ /* 0x000fe80000000200 */
[----:B-1----:R-:W-:Y:S04]  /*8ac60*/  STL.64 [R1+0xbf0], R12 ;  /* 0x000bf00c01007387 */ /* 0x002fe80000100a00 */
[----:B------:R-:W-:Y:S04]  /*8ac70*/  STL.64 [R1+0xbf8], R14 ;  /* 0x000bf80e01007387 */ /* 0x000fe80000100a00 */
[----:B--2---:R-:W-:Y:S04]  /*8ac80*/  STL.64 [R1+0xc30], R8 ;  /* 0x000c300801007387 */ /* 0x004fe80000100a00 */
[----:B------:R-:W-:Y:S04]  /*8ac90*/  STL.64 [R1+0xc38], R10 ;  /* 0x000c380a01007387 */ /* 0x000fe80000100a00 */
[----:B------:R0:W-:Y:S04]  /*8aca0*/  STSM.16.M88.4 [R0+0x200], R20 ;  /* 0x0002001400007844 */ /* 0x0001e80000000200 */
[----:B0-----:R-:W2:Y:S04]  /*8acb0*/  LDL.LU R20, [R1+0xa20] ;  /* 0x000a200001147983 */ /* 0x001ea80000300800 */
        /* <DEDUP_REMOVED lines=79> */
[----:B------:R0:W-:Y:S04]  /*8b1b0*/  STSM.16.M88.4 [R0], R12 ;  /* 0x0000000c00007844 */ /* 0x0001e80000000200 */
[----:B------:R-:W-:Y:S01]  /*8b1c0*/  STSM.16.M88.4 [R0+0x200], R8 ;  /* 0x0002000800007844 */ /* 0x000fe20000000200 */
[----:B------:R-:W-:Y:S06]  /*8b1d0*/  BAR.SYNC.DEFER_BLOCKING 0x0 ;  /* 0x0000000000007b1d */ /* 0x000fec0000010000 */
[----:B0-----:R-:W3:Y:S04]  /*8b1e0*/  LDL.LU.64 R14, [R1+0x2160] ;  /* 0x00216000010e7983 */ /* 0x001ee80000300a00 */
[----:B------:R-:W3:Y:S04]  /*8b1f0*/  LDL.LU.64 R12, [R1+0x2158] ;  /* 0x00215800010c7983 */ /* 0x000ee80000300a00 */
[----:B------:R-:W0:Y:S04]  /*8b200*/  LDS.128 R8, [R3] ;  /* 0x0000000003087984 */ /* 0x000e280000000c00 */
[----:B0-----:R-:W-:Y:S04]  /*8b210*/  STL.64 [R1+0xd30], R8 ;  /* 0x000d300801007387 */ /* 0x001fe80000100a00 */
[----:B------:R-:W-:Y:S04]  /*8b220*/  STL.64 [R1+0xd38], R10 ;  /* 0x000d380a01007387 */ /* 0x000fe80000100a00 */
[----:B------:R-:W0:Y:S01]  /*8b230*/  LDS.128 R8, [R3+0x400] ;  /* 0x0004000003087984 */ /* 0x000e220000000c00 */
[----:B------:R-:W-:Y:S06]  /*8b240*/  BAR.SYNC.DEFER_BLOCKING 0x0 ;  /* 0x0000000000007b1d */ /* 0x000fec0000010000 */
[----:B------:R-:W-:Y:S04]  /*8b250*/  STSM.16.M88.4 [R0], R4 ;  /* 0x0000000400007844 */ /* 0x000fe80000000200 */
[----:B0-----:R-:W-:Y:S04]  /*8b260*/  STL.64 [R1+0xd60], R8 ;  /* 0x000d600801007387 */ /* 0x001fe80000100a00 */
[----:B------:R0:W-:Y:S04]  /*8b270*/  STL.64 [R1+0xd68], R10 ;  /* 0x000d680a01007387 */ /* 0x0001e80000100a00 */
[----:B0-----:R-:W3:Y:S04]  /*8b280*/  LDL.LU.64 R10, [R1+0x2150] ;  /* 0x00215000010a7983 */ /* 0x001ee80000300a00 */
[----:B------:R-:W3:Y:S04]  /*8b290*/  LDL.LU.64 R8, [R1+0x2148] ;  /* 0x0021480001087983 */ /* 0x000ee80000300a00 */
[----:B------:R-:W-:Y:S04]  /*8b2a0*/  STL [R1+0x20d8], R3 ;  /* 0x0020d80301007387 */ /* 0x000fe80000100800 */
[----:B------:R-:W3:Y:S04]  /*8b2b0*/  LDL.LU.64 R6, [R1+0x2140] ;  /* 0x0021400001067983 */ /* 0x000ee80000300a00 */
[----:B------:R-:W3:Y:S04]  /*8b2c0*/  LDL.LU.64 R4, [R1+0x2138] ;  /* 0x0021380001047983 */ /* 0x000ee80000300a00 */
[----:B--2---:R0:W-:Y:S04]  /*8b2d0*/  STSM.16.M88.4 [R0+0x200], R20 ;  /* 0x0002001400007844 */ /* 0x0041e80000000200 */
[----:B0-----:R-:W2:Y:S04]  /*8b2e0*/  LDL.LU.64 R22, [R1+0x2130] ;  /* 0x0021300001167983 */ /* 0x001ea80000300a00 */
[----:B------:R-:W2:Y:S01]  /*8b2f0*/  LDL.LU.64 R20, [R1+0x2128] ;  /* 0x0021280001147983 */ /* 0x000ea20000300a00 */
[----:B------:R-:W-:Y:S01]  /*8b300*/  IMAD R16, R19, UR66, RZ ;  /* 0x0000004213107c24 */ /* 0x000fe2000f8e02ff */
[----:B------:R-:W0:Y:S01]  /*8b310*/  LDCU UR66, c[0x0][0x39c] ;  /* 0x00007380ff4277ac */ /* 0x000e220008000800 */
[----:B------:R-:W-:Y:S01]  /*8b320*/  IMAD R24, R2, UR28, RZ ;  /* 0x0000001c02187c24 */ /* 0x000fe2000f8e02ff */
[----:B------:R-:W4:Y:S01]  /*8b330*/  LDL.LU R3, [R1+0x24c] ;  /* 0x00024c0001037983 */ /* 0x000f220000300800 */
[----:B------:R-:W-:Y:S01]  /*8b340*/  BAR.SYNC.DEFER_BLOCKING 0x0 ;  /* 0x0000000000007b1d */ /* 0x000fe20000010000 */
[----:B------:R-:W-:-:S04]  /*8b350*/  LEA R17, P5, R16, UR4, 0x1 ;  /* 0x0000000410117c11 */ /* 0x000fc8000f8a08ff */
[----:B------:R-:W-:Y:S01]  /*8b360*/  LEA.HI.X.SX32 R16, R16, UR5, 0x1, P5 ;  /* 0x0000000510107c11 */ /* 0x000fe2000a8f0eff */
[C---:B------:R-:W-:Y:S01]  /*8b370*/  VIADD R0, R24.reuse, UR28 ;  /* 0x0000001c18007c36 */ /* 0x040fe20008000000 */
[C---:B------:R-:W-:Y:S01]  /*8b380*/  LEA R18, P5, R24.reuse, R17, 0x1 ;  /* 0x0000001118127211 */ /* 0x040fe200078a08ff */
[----:B------:R-:W1:Y:S03]  /*8b390*/  LDCU UR4, c[0x0][0x39c] ;  /* 0x00007380ff0477ac */ /* 0x000e660008000800 */
[----:B------:R-:W-:Y:S01]  /*8b3a0*/  LEA.HI.X.SX32 R19, R24, R16, 0x1, P5 ;  /* 0x0000001018137211 */ /* 0x000fe200028f0eff */
[----:B------:R-:W0:Y:S01]  /*8b3b0*/  LDCU UR5, c[0x0][0x3b8] ;  /* 0x00007700ff0577ac */ /* 0x000e220008000800 */
[----:B------:R-:W-:Y:S01]  /*8b3c0*/  ISETP.LT.AND P5, PT, R2, UR67, !P0 ;  /* 0x0000004302007c0c */ /* 0x000fe2000c7a1270 */
[----:B------:R-:W0:-:S12]  /*8b3d0*/  LDCU UR67, c[0x0][0x39c] ;  /* 0x00007380ff4377ac */ /* 0x000e180008000800 */
[----:B--2---:R-:W-:Y:S01]  /*8b3e0*/  @P5 STG.E.U16 desc[UR8][R18.64], R20 ;  /* 0x0000001412005986 */ /* 0x004fe2000c101508 */
[----:B------:R-:W-:Y:S02]  /*8b3f0*/  LEA R24, P5, R0, R17, 0x1 ;  /* 0x0000001100187211 */ /* 0x000fe400078a08ff */
[----:B---3--:R-:W-:Y:S02]  /*8b400*/  PRMT R26, R20, 0x7632, R26 ;  /* 0x00007632141a7816 */ /* 0x008fe4000000001a */
[----:B------:R-:W-:-:S05]  /*8b410*/  LEA.HI.X.SX32 R25, R0, R16, 0x1, P5 ;  /* 0x0000001000197211 */ /* 0x000fca00028f0eff */
[----:B------:R2:W-:Y:S04]  /*8b420*/  @P1 STG.E.U16 desc[UR8][R24.64], R26 ;  /* 0x0000001a18001986 */ /* 0x0005e8000c101508 */
[----:B--2---:R-:W2:Y:S01]  /*8b430*/  LDL.LU R26, [R1+0x240] ;  /* 0x00024000011a7983 */ /* 0x004ea20000300800 */
[----:B------:R-:W-:-:S04]  /*8b440*/  VIADD R19, R0, UR28 ;  /* 0x0000001c00137c36 */ /* 0x000fc80008000000 */
[C---:B------:R-:W-:Y:S01]  /*8b450*/  VIADD R0, R19.reuse, UR28 ;  /* 0x0000001c13007c36 */ /* 0x040fe20008000000 */
[----:B------:R-:W-:-:S04]  /*8b460*/  LEA R18, P5, R19, R17, 0x1 ;  /* 0x0000001113127211 */ /* 0x000fc800078a08ff */
[----:B------:R-:W-:Y:S02]  /*8b470*/  LEA.HI.X.SX32 R19, R19, R16, 0x1, P5 ;  /* 0x0000001013137211 */ /* 0x000fe400028f0eff */
[----:B------:R-:W-:-:S03]  /*8b480*/  LEA R24, P5, R0, R17, 0x1 ;  /* 0x0000001100187211 */ /* 0x000fc600078a08ff */
[----:B------:R3:W-:Y:S01]  /*8b490*/  @P3 STG.E.U16 desc[UR8][R18.64], R21 ;  /* 0x0000001512003986 */ /* 0x0007e2000c101508 */
[----:B------:R-:W-:Y:S01]  /*8b4a0*/  LEA.HI.X.SX32 R25, R0, R16, 0x1, P5 ;  /* 0x0000001000197211 */ /* 0x000fe200028f0eff */
[C---:B------:R-:W-:Y:S02]  /*8b4b0*/  VIADD R20, R2.reuse, 0x6 ;  /* 0x0000000602147836 */ /* 0x040fe40000000000 */
[----:B---3--:R-:W-:Y:S01]  /*8b4c0*/  VIADD R18, R2, 0x7 ;  /* 0x0000000702127836 */ /* 0x008fe20000000000 */
[----:B------:R-:W-:Y:S01]  /*8b4d0*/  PRMT R21, R21, 0x7632, R21 ;  /* 0x0000763215157816 */ /* 0x000fe20000000015 */
[----:B------:R-:W-:-:S03]  /*8b4e0*/  VIADD R19, R0, UR28 ;  /* 0x0000001c00137c36 */ /* 0x000fc60008000000 */
[----:B------:R-:W-:Y:S01]  /*8b4f0*/  ISETP.LT.AND P3, PT, R18, UR35, !P0 ;  /* 0x0000002312007c0c */ /* 0x000fe2000c761270 */
[----:B------:R3:W-:Y:S01]  /*8b500*/  @P4 STG.E.U16 desc[UR8][R24.64], R21 ;  /* 0x0000001518004986 */ /* 0x0007e2000c101508 */
[CC--:B------:R-:W-:Y:S01]  /*8b510*/  LEA R18, P4, R19.reuse, R17.reuse, 0x1 ;  /* 0x0000001113127211 */ /* 0x0c0fe200078808ff */
[C---:B------:R-:W-:Y:S01]  /*8b520*/  VIADD R0, R19.reuse, UR28 ;  /* 0x0000001c13007c36 */ /* 0x040fe20008000000 */
[----:B------:R-:W-:Y:S01]  /*8b530*/  ISETP.LT.AND P1, PT, R20, UR73, !P0 ;  /* 0x0000004914007c0c */ /* 0x000fe2000c721270 */
[----:B------:R-:W-:Y:S01]  /*8b540*/  VIADD R20, R2, 0x8 ;  /* 0x0000000802147836 */ /* 0x000fe20000000000 */
[-C--:B------:R-:W-:Y:S01]  /*8b550*/  LEA.HI.X.SX32 R19, R19, R16.reuse, 0x1, P4 ;  /* 0x0000001013137211 */ /* 0x080fe200020f0eff */
[----:B------:R-:W0:Y:S03]  /*8b560*/  LDCU UR35, c[0x0][0x39c] ;  /* 0x00007380ff2377ac */ /* 0x000e260008000800 */
[----:B------:R-:W-:Y:S01]  /*8b570*/  ISETP.LT.AND P5, PT, R20, UR34, !P0 ;  /* 0x0000002214007c0c */ /* 0x000fe2000c7a1270 */
[----:B------:R1:W-:Y:S01]  /*8b580*/  @P6 STG.E.U16 desc[UR8][R18.64], R22 ;  /* 0x0000001612006986 */ /* 0x0003e2000c101508 */
[----:B---3--:R-:W-:Y:S01]  /*8b590*/  VIADD R21, R2, 0x9 ;  /* 0x0000000902157836 */ /* 0x008fe20000000000 */
[CC--:B------:R-:W-:Y:S01]  /*8b5a0*/  LEA R20, P4, R0.reuse, R17.reuse, 0x1 ;  /* 0x0000001100147211 */ /* 0x0c0fe200078808ff */
[----:B------:R-:W3:Y:S03]  /*8b5b0*/  LDCU UR34, c[0x0][0x39c] ;  /* 0x00007380ff2277ac */ /* 0x000ee60008000800 */
[----:B------:R-:W-:Y:S01]  /*8b5c0*/  ISETP.LT.AND P6, PT, R21, UR33, !P0 ;  /* 0x0000002115007c0c */ /* 0x000fe2000c7c1270 */
[----:B------:R-:W0:Y:S01]  /*8b5d0*/  LDCU UR33, c[0x0][0x39c] ;  /* 0x00007380ff2177ac */ /* 0x000e220008000800 */
[C---:B-1----:R-:W-:Y:S01]  /*8b5e0*/  VIADD R19, R0.reuse, UR28 ;  /* 0x0000001c00137c36 */ /* 0x042fe20008000000 */
[----:B------:R-:W-:Y:S01]  /*8b5f0*/  LEA.HI.X.SX32 R21, R0, R16, 0x1, P4 ;  /* 0x0000001000157211 */ /* 0x000fe200020f0eff */
[----:B------:R-:W1:Y:S01]  /*8b600*/  LDCU UR73, c[0x0][0x3b8] ;  /* 0x00007700ff4977ac */ /* 0x000e620008000800 */
[----:B------:R-:W-:Y:S01]  /*8b610*/  PRMT R22, R22, 0x7632, R22 ;  /* 0x0000763216167816 */ /* 0x000fe20000000016 */
[C---:B------:R-:W-:Y:S01]  /*8b620*/  VIADD R0, R19.reuse, UR28 ;  /* 0x0000001c13007c36 */ /* 0x040fe20008000000 */
[----:B------:R-:W-:Y:S01]  /*8b630*/  LEA R24, P4, R19, R17, 0x1 ;  /* 0x0000001113187211 */ /* 0x000fe200078808ff */
[----:B------:R-:W-:-:S02]  /*8b640*/  VIADD R18, R2, 0xa ;  /* 0x0000000a02127836 */ /* 0x000fc40000000000 */
[----:B------:R0:W-:Y:S01]  /*8b650*/  @P2 STG.E.U16 desc[UR8][R20.64], R22 ;  /* 0x0000001614002986 */ /* 0x0001e2000c101508 */
[-C--:B------:R-:W-:Y:S02]  /*8b660*/  LEA.HI.X.SX32 R25, R19, R16.reuse, 0x1, P4 ;  /* 0x0000001013197211 */ /* 0x080fe400020f0eff */
[----:B------:R-:W-:Y:S01]  /*8b670*/  ISETP.LT.AND P2, PT, R18, UR32, !P0 ;  /* 0x0000002012007c0c */ /* 0x000fe2000c741270 */
[C---:B------:R-:W-:Y:S01]  /*8b680*/  VIADD R19, R0.reuse, UR28 ;  /* 0x0000001c00137c36 */ /* 0x040fe20008000000 */
[----:B------:R-:W-:Y:S02]  /*8b690*/  PRMT R18, R23, 0x7632, R18 ;  /* 0x0000763217127816 */ /* 0x000fe40000000012 */
[----:B0-----:R-:W-:Y:S01]  /*8b6a0*/  LEA R20, P4, R0, R17, 0x1 ;  /* 0x0000001100147211 */ /* 0x001fe200078808ff */
[----:B------:R-:W-:Y:S01]  /*8b6b0*/  @P1 STG.E.U16 desc[UR8][R24.64], R23 ;  /* 0x0000001718001986 */ /* 0x000fe2000c101508 */
[----:B------:R-:W-:Y:S01]  /*8b6c0*/  VIADD R22, R2, 0xb ;  /* 0x0000000b02167836 */ /* 0x000fe20000000000 */
[----:B------:R-:W0:Y:S01]  /*8b6d0*/  LDCU UR32, c[0x0][0x3b8] ;  /* 0x00007700ff2077ac */ /* 0x000e220008000800 */
[----:B------:R-:W-:Y:S01]  /*8b6e0*/  LEA.HI.X.SX32 R21, R0, R16, 0x1, P4 ;  /* 0x0000001000157211 */ /* 0x000fe200020f0eff */
[----:B------:R-:W-:-:S04]  /*8b6f0*/  VIADD R0, R19, UR28 ;  /* 0x0000001c13007c36 */ /* 0x000fc80008000000 */
[----:B------:R0:W-:Y:S02]  /*8b700*/  @P3 STG.E.U16 desc[UR8][R20.64], R18 ;  /* 0x0000001214003986 */ /* 0x0001e4000c101508 */
[----:B0-----:R-:W-:Y:S01]  /*8b710*/  LEA R18, P3, R19, R17, 0x1 ;  /* 0x0000001113127211 */ /* 0x001fe200078608ff */
[----:B------:R-:W-:-:S03]  /*8b720*/  VIADD R20, R2, 0xc ;  /* 0x0000000c02147836 */ /* 0x000fc60000000000 */
[----:B------:R-:W-:Y:S01]  /*8b730*/  LEA.HI.X.SX32 R19, R19, R16, 0x1, P3 ;  /* 0x0000001013137211 */ /* 0x000fe200018f0eff */
[----:B------:R-:W-:Y:S01]  /*8b740*/  VIADD R21, R2, 0xd ;  /* 0x0000000d02157836 */ /* 0x000fe20000000000 */
[----:B------:R-:W-:Y:S01]  /*8b750*/  ISETP.LT.AND P3, PT, R20, UR29, !P0 ;  /* 0x0000001d14007c0c */ /* 0x000fe2000c761270 */
[----:B------:R-:W-:Y:S01]  /*8b760*/  VIADD R23, R0, UR28 ;  /* 0x0000001c00177c36 */ /* 0x000fe20008000000 */
[----:B------:R-:W-:Y:S01]  /*8b770*/  ISETP.LT.AND P1, PT, R22, UR31, !P0 ;  /* 0x0000001f16007c0c */ /* 0x000fe2000c721270 */
[----:B------:R-:W0:Y:S01]  /*8b780*/  LDCU UR29, c[0x0][0x39c] ;  /* 0x00007380ff1d77ac */ /* 0x000e220008000800 */
[----:B------:R-:W-:Y:S01]  /*8b790*/  ISETP.LT.AND P4, PT, R21, UR30, !P0 ;  /* 0x0000001e15007c0c */ /* 0x000fe2000c781270 */
[----:B------:R-:W-:Y:S01]  /*8b7a0*/  VIADD R24, R23, UR28 ;  /* 0x0000001c17187c36 */ /* 0x000fe20008000000 */
[----:B------:R-:W0:Y:S01]  /*8b7b0*/  LDCU UR31, c[0x0][0x3b8] ;  /* 0x00007700ff1f77ac */ /* 0x000e220008000800 */
[----:B--2---:R2:W-:Y:S01]  /*8b7c0*/  @P5 STG.E.U16 desc[UR8][R18.64], R26 ;  /* 0x0000001a12005986 */ /* 0x0045e2000c101508 */
[----:B------:R-:W-:Y:S01]  /*8b7d0*/  LEA R20, P5, R0, R17, 0x1 ;  /* 0x0000001100147211 */ /* 0x000fe200078a08ff */
[----:B------:R-:W0:Y:S01]  /*8b7e0*/  LDCU UR30, c[0x0][0x3b8] ;  /* 0x00007700ff1e77ac */ /* 0x000e220008000800 */
[----:B------:R-:W-:-:S02]  /*8b7f0*/  PRMT R27, R26, 0x7632, R27 ;  /* 0x000076321a1b7816 */ /* 0x000fc4000000001b */
[----:B------:R-:W-:Y:S02]  /*8b800*/  LEA.HI.X.SX32 R21, R0, R16, 0x1, P5 ;  /* 0x0000001000157211 */ /* 0x000fe400028f0eff */
[----:B------:R-:W-:Y:S01]  /*8b810*/  LEA R22, P5, R23, R17, 0x1 ;  /* 0x0000001117167211 */ /* 0x000fe200078a08ff */
[----:B--2---:R-:W-:-:S03]  /*8b820*/  VIADD R26, R2, 0xe ;  /* 0x0000000e021a7836 */ /* 0x004fc60000000000 */
[----:B------:R-:W-:Y:S01]  /*8b830*/  LEA.HI.X.SX32 R23, R23, R16, 0x1, P5 ;  /* 0x0000001017177211 */ /* 0x000fe200028f0eff */
[----:B------:R2:W-:Y:S01]  /*8b840*/  @P6 STG.E.U16 desc[UR8][R20.64], R27 ;  /* 0x0000001b14006986 */ /* 0x0005e2000c101508 */
[----:B------:R-:W-:Y:S01]  /*8b850*/  ISETP.LT.AND P5, PT, R26, UR27, !P0 ;  /* 0x0000001b1a007c0c */ /* 0x000fe2000c7a1270 */
[----:B------:R-:W-:Y:S01]  /*8b860*/  VIADD R25, R24, UR28 ;  /* 0x0000001c18197c36 */ /* 0x000fe20008000000 */
[----:B------:R-:W0:Y:S01]  /*8b870*/  LDCU UR27, c[0x0][0x39c] ;  /* 0x00007380ff1b77ac */ /* 0x000e220008000800 */
[----:B--2---:R-:W2:Y:S04]  /*8b880*/  LDL.LU R27, [R1+0x248] ;  /* 0x00024800011b7983 */ /* 0x004ea80000300800 */
[----:B------:R-:W2:Y:S01]  /*8b890*/  LDL.LU R26, [R1+0x244] ;  /* 0x00024400011a7983 */ /* 0x000ea20000300800 */
[----:B------:R-:W-:Y:S01]  /*8b8a0*/  VIADD R21, R2, 0xf ;  /* 0x0000000f02157836 */ /* 0x000fe20000000000 */
[----:B------:R-:W-:Y:S01]  /*8b8b0*/  LEA R20, P6, R24, R17, 0x1 ;  /* 0x0000001118147211 */ /* 0x000fe200078c08ff */
[----:B------:R-:W-:-:S04]  /*8b8c0*/  VIADD R19, R25, UR28 ;  /* 0x0000001c19137c36 */ /* 0x000fc80008000000 */
[----:B------:R-:W-:Y:S01]  /*8b8d0*/  VIADD R18, R19, UR28 ;  /* 0x0000001c13127c36 */ /* 0x000fe20008000000 */
[----:B--2---:R2:W-:Y:S01]  /*8b8e0*/  @P2 STG.E.U16 desc[UR8][R22.64], R26 ;  /* 0x0000001a16002986 */ /* 0x0045e2000c101508 */
[----:B------:R-:W-:Y:S02]  /*8b8f0*/  ISETP.LT.AND P2, PT, R21, UR26, !P0 ;  /* 0x0000001a15007c0c */ /* 0x000fe4000c741270 */
[----:B------:R-:W-:Y:S01]  /*8b900*/  VIADD R0, R18, UR28 ;  /* 0x0000001c12007c36 */ /* 0x000fe20008000000 */
[----:B------:R-:W-:Y:S01]  /*8b910*/  LEA.HI.X.SX32 R21, R24, R16, 0x1, P6 ;  /* 0x0000001018157211 */ /* 0x000fe200030f0eff */
[----:B------:R-:W0:Y:S01]  /*8b920*/  LDCU UR28, c[0x0][0x3b8] ;  /* 0x00007700ff1c77ac */ /* 0x000e220008000800 */
[----:B------:R-:W0:Y:S01]  /*8b930*/  LDCU UR26, c[0x0][0x3b8] ;  /* 0x00007700ff1a77ac */ /* 0x000e220008000800 */
[----:B--2---:R-:W-:Y:S02]  /*8b940*/  PRMT R23, R26, 0x7632, R23 ;  /* 0x000076321a177816 */ /* 0x004fe40000000017 */
[----:B------:R-:W-:-:S03]  /*8b950*/  LEA R22, P6, R25, R17, 0x1 ;  /* 0x0000001119167211 */ /* 0x000fc600078c08ff */
[----:B------:R2:W-:Y:S02]  /*8b960*/  @P1 STG.E.U16 desc[UR8][R20.64], R23 ;  /* 0x0000001714001986 */ /* 0x0005e4000c101508 */
[----:B--2---:R-:W-:Y:S01]  /*8b970*/  LEA.HI.X.SX32 R23, R25, R16, 0x1, P6 ;  /* 0x0000001019177211 */ /* 0x004fe200030f0eff */
[----:B------:R-:W-:Y:S01]  /*8b980*/  VIADD R21, R2, 0x11 ;  /* 0x0000001102157836 */ /* 0x000fe20000000000 */
[----:B------:R-:W-:-:S03]  /*8b990*/  LEA R20, P6, R19, R17, 0x1 ;  /* 0x0000001113147211 */ /* 0x000fc600078c08ff */
[----:B------:R2:W-:Y:S01]  /*8b9a0*/  @P3 STG.E.U16 desc[UR8][R22.64], R27 ;  /* 0x0000001b16003986 */ /* 0x0005e2000c101508 */
[----:B------:R-:W-:Y:S01]  /*8b9b0*/  ISETP.LT.AND P3, PT, R21, UR22, !P0 ;  /* 0x0000001615007c0c */ /* 0x000fe2000c761270 */
[----:B------:R-:W-:Y:S01]  /*8b9c0*/  VIADD R26, R2, 0x10 ;  /* 0x00000010021a7836 */ /* 0x000fe20000000000 */
[----:B------:R-:W-:Y:S01]  /*8b9d0*/  LEA.HI.X.SX32 R21, R19, R16, 0x1, P6 ;  /* 0x0000001013157211 */ /* 0x000fe200030f0eff */
[----:B------:R-:W-:Y:S01]  /*8b9e0*/  VIADD R24, R0, UR25 ;  /* 0x0000001900187c36 */ /* 0x000fe20008000000 */
[----:B------:R-:W0:Y:S01]  /*8b9f0*/  LDCU UR25, c[0x0][0x39c] ;  /* 0x00007380ff1977ac */ /* 0x000e220008000800 */
[----:B------:R-:W0:Y:S01]  /*8ba00*/  LDCU UR22, c[0x0][0x3b8] ;  /* 0x00007700ff1677ac */ /* 0x000e220008000800 */
[----:B--2---:R-:W-:Y:S02]  /*8ba10*/  PRMT R23, R27, 0x7632, R23 ;  /* 0x000076321b177816 */ /* 0x004fe40000000017 */
[----:B------:R-:W-:-:S03]  /*8ba20*/  LEA R22, P6, R18, R17, 0x1 ;  /* 0x0000001112167211 */ /* 0x000fc600078c08ff */
[----:B------:R2:W-:Y:S02]  /*8ba30*/  @P4 STG.E.U16 desc[UR8][R20.64], R23 ;  /* 0x0000001714004986 */ /* 0x0005e4000c101508 */
[----:B--2---:R-:W-:-:S05]  /*8ba40*/  LEA.HI.X.SX32 R23, R18, R16, 0x1, P6 ;  /* 0x0000001012177211 */ /* 0x004fca00030f0eff */
[----:B----4-:R2:W-:Y:S04]  /*8ba50*/  @P5 STG.E.U16 desc[UR8][R22.64], R3 ;  /* 0x0000000316005986 */ /* 0x0105e8000c101508 */
[----:B--2---:R-:W2:Y:S01]  /*8ba60*/  LDL.LU R23, [R1+0x270] ;  /* 0x0002700001177983 */ /* 0x004ea20000300800 */
[----:B------:R-:W-:Y:S01]  /*8ba70*/  VIADD R19, R2, 0x12 ;  /* 0x0000001202137836 */ /* 0x000fe20000000000 */
[----:B------:R-:W-:-:S04]  /*8ba80*/  LEA R18, P6, R0, R17, 0x1 ;  /* 0x0000001100127211 */ /* 0x000fc800078c08ff */
[----:B------:R-:W-:Y:S01]  /*8ba90*/  ISETP.LT.AND P4, PT, R19, UR20, !P0 ;  /* 0x0000001413007c0c */ /* 0x000fe2000c781270 */
[----:B------:R-:W-:Y:S01]  /*8baa0*/  VIADD R19, R2, 0x13 ;  /* 0x0000001302137836 */ /* 0x000fe20000000000 */
[----:B------:R-:W-:Y:S02]  /*8bab0*/  ISETP.LT.AND P1, PT, R26, UR24, !P0 ;  /* 0x000000181a007c0c */ /* 0x000fe4000c721270 */
[----:B------:R-:W-:Y:S01]  /*8bac0*/  PRMT R21, R3, 0x7632, R21 ;  /* 0x0000763203157816 */ /* 0x000fe20000000015 */
[----:B------:R-:W-:Y:S01]  /*8bad0*/  VIADD R25, R24, UR23 ;  /* 0x0000001718197c36 */ /* 0x000fe20008000000 */
[----:B------:R-:W-:Y:S01]  /*8bae0*/  ISETP.LT.AND P5, PT, R19, UR18, !P0 ;  /* 0x0000001213007c0c */ /* 0x000fe2000c7a1270 */
[----:B------:R-:W4:Y:S01]  /*8baf0*/  LDL.LU R3, [R1+0x27c] ;  /* 0x00027c0001037983 */ /* 0x000f220000300800 */
[-C--:B------:R-:W-:Y:S01]  /*8bb00*/  LEA.HI.X.SX32 R19, R0, R16.reuse, 0x1, P6 ;  /* 0x0000001000137211 */ /* 0x080fe200030f0eff */
[C---:B------:R-:W-:Y:S01]  /*8bb10*/  VIADD R26, R25.reuse, UR21 ;  /* 0x00000015191a7c36 */ /* 0x040fe20008000000 */
[-C--:B------:R-:W-:Y:S01]  /*8bb20*/  LEA R20, P6, R24, R17.reuse, 0x1 ;  /* 0x0000001118147211 */ /* 0x080fe200078c08ff */
[----:B------:R-:W-:Y:S01]  /*8bb30*/  VIADD R22, R2, 0x14 ;  /* 0x0000001402167836 */ /* 0x000fe20000000000 */
[----:B------:R-:W0:Y:S01]  /*8bb40*/  LDCU UR23, c[0x0][0x39c] ;  /* 0x00007380ff1777ac */ /* 0x000e220008000800 */
[----:B------:R1:W-:Y:S01]  /*8bb50*/  @P2 STG.E.U16 desc[UR8][R18.64], R21 ;  /* 0x0000001512002986 */ /* 0x0003e2000c101508 */
[----:B------:R-:W0:Y:S01]  /*8bb60*/  LDCU UR21, c[0x0][0x39c] ;  /* 0x00007380ff1577ac */ /* 0x000e220008000800 */
[----:B------:R-:W0:Y:S01]  /*8bb70*/  LDCU UR24, c[0x0][0x3b8] ;  /* 0x00007700ff1877ac */ /* 0x000e220008000800 */
[----:B------:R-:W0:Y:S01]  /*8bb80*/  LDCU UR20, c[0x0][0x3b8] ;  /* 0x00007700ff1477ac */ /* 0x000e220008000800 */
[-C--:B-1----:R-:W-:Y:S01]  /*8bb90*/  LEA.HI.X.SX32 R21, R24, R16.reuse, 0x1, P6 ;  /* 0x0000001018157211 */ /* 0x082fe200030f0eff */
[----:B------:R-:W-:Y:S01]  /*8bba0*/  VIADD R19, R2, 0x15 ;  /* 0x0000001502137836 */ /* 0x000fe20000000000 */
[----:B------:R-:W-:Y:S01]  /*8bbb0*/  LEA R18, P6, R25, R17, 0x1 ;  /* 0x0000001119127211 */ /* 0x000fe200078c08ff */
[----:B------:R-:W1:Y:S02]  /*8bbc0*/  LDCU UR18, c[0x0][0x3b8] ;  /* 0x00007700ff1277ac */ /* 0x000e640008000800 */
[----:B--2---:R2:W-:Y:S01]  /*8bbd0*/  @P1 STG.E.U16 desc[UR8][R20.64], R23 ;  /* 0x0000001714001986 */ /* 0x0045e2000c101508 */
[----:B------:R-:W-:Y:S01]  /*8bbe0*/  ISETP.LT.AND P1, PT, R19, UR14, !P0 ;  /* 0x0000000e13007c0c */ /* 0x000fe2000c721270 */
[----:B------:R-:W-:Y:S01]  /*8bbf0*/  VIADD R27, R26, UR19 ;  /* 0x000000131a1b7c36 */ /* 0x000fe20008000000 */
[----:B------:R-:W-:-:S02]  /*8bc00*/  LEA.HI.X.SX32 R19, R25, R16, 0x1, P6 ;  /* 0x0000001019137211 */ /* 0x000fc400030f0eff */
[----:B------:R-:W-:Y:S01]  /*8bc10*/  ISETP.LT.AND P2, PT, R22, UR16, !P0 ;  /* 0x0000001016007c0c */ /* 0x000fe2000c741270 */
[----:B------:R-:W3:Y:S01]  /*8bc20*/  LDL.LU R25, [R1+0x274] ;  /* 0x0002740001197983 */ /* 0x000ee20000300800 */
[----:B--2---:R-:W-:Y:S01]  /*8bc30*/  PRMT R21, R23, 0x7632, R21 ;  /* 0x0000763217157816 */ /* 0x004fe20000000015 */
[C---:B------:R-:W-:Y:S01]  /*8bc40*/  VIADD R0, R27.reuse, UR17 ;  /* 0x000000111b007c36 */ /* 0x040fe20008000000 */
[-C--:B------:R-:W-:Y:S01]  /*8bc50*/  LEA R20, P6, R26, R17.reuse, 0x1 ;  /* 0x000000111a147211 */ /* 0x080fe200078c08ff */
[----:B------:R-:W-:Y:S01]  /*8bc60*/  VIADD R24, R2, 0x16 ;  /* 0x0000001602187836 */ /* 0x000fe20000000000 */
[----:B------:R-:W2:Y:S01]  /*8bc70*/  LDCU UR19, c[0x0][0x39c] ;  /* 0x00007380ff1377ac */ /* 0x000ea20008000800 */
[----:B------:R0:W-:Y:S01]  /*8bc80*/  @P3 STG.E.U16 desc[UR8][R18.64], R21 ;  /* 0x0000001512003986 */ /* 0x0001e2000c101508 */
[----:B------:R-:W1:Y:S01]  /*8bc90*/  LDCU UR17, c[0x0][0x39c] ;  /* 0x00007380ff1177ac */ /* 0x000e620008000800 */
[----:B------:R-:W1:Y:S01]  /*8bca0*/  LDCU UR16, c[0x0][0x3b8] ;  /* 0x00007700ff1077ac */ /* 0x000e620008000800 */
[----:B------:R-:W1:Y:S01]  /*8bcb0*/  LDCU UR14, c[0x0][0x3b8] ;  /* 0x00007700ff0e77ac */ /* 0x000e620008000800 */
[----:B0-----:R-:W-:Y:S01]  /*8bcc0*/  LEA.HI.X.SX32 R21, R26, R16, 0x1, P6 ;  /* 0x000000101a157211 */ /* 0x001fe200030f0eff */
[----:B------:R-:W-:Y:S01]  /*8bcd0*/  VIADD R19, R2, 0x17 ;  /* 0x0000001702137836 */ /* 0x000fe20000000000 */
[----:B------:R-:W-:-:S03]  /*8bce0*/  LEA R18, P6, R27, R17, 0x1 ;  /* 0x000000111b127211 */ /* 0x000fc600078c08ff */
[----:B---3--:R0:W-:Y:S01]  /*8bcf0*/  @P4 STG.E.U16 desc[UR8][R20.64], R25 ;  /* 0x0000001914004986 */ /* 0x0081e2000c101508 */
[----:B------:R-:W-:Y:S01]  /*8bd00*/  ISETP.LT.AND P4, PT, R19, UR10, !P0 ;  /* 0x0000000a13007c0c */ /* 0x000fe2000c781270 */
[----:B------:R-:W-:Y:S01]  /*8bd10*/  VIADD R22, R0, UR15 ;  /* 0x0000000f00167c36 */ /* 0x000fe20008000000 */
[-C--:B------:R-:W-:Y:S02]  /*8bd20*/  LEA.HI.X.SX32 R19, R27, R16.reuse, 0x1, P6 ;  /* 0x000000101b137211 */ /* 0x080fe400030f0eff */
[----:B------:R-:W-:Y:S01]  /*8bd30*/  ISETP.LT.AND P3, PT, R24, UR12, !P0 ;  /* 0x0000000c18007c0c */ /* 0x000fe2000c761270 */
[----:B------:R-:W3:Y:S01]  /*8bd40*/  LDL.LU R27, [R1+0x278] ;  /* 0x00027800011b7983 */ /* 0x000ee20000300800 */
[----:B0-----:R-:W-:Y:S01]  /*8bd50*/  PRMT R21, R25, 0x7632, R21 ;  /* 0x0000763219157816 */ /* 0x001fe20000000015 */
[----:B------:R-:W-:Y:S01]  /*8bd60*/  VIADD R23, R22, UR13 ;  /* 0x0000000d16177c36 */ /* 0x000fe20008000000 */
[-C--:B------:R-:W-:Y:S01]  /*8bd70*/  LEA R20, P6, R0, R17.reuse, 0x1 ;  /* 0x0000001100147211 */ /* 0x080fe200078c08ff */
[----:B------:R-:W-:Y:S01]  /*8bd80*/  VIADD R26, R2, 0x18 ;  /* 0x00000018021a7836 */ /* 0x000fe20000000000 */
[----:B------:R-:W0:Y:S01]  /*8bd90*/  LDCU UR13, c[0x0][0x39c] ;  /* 0x00007380ff0d77ac */ /* 0x000e220008000800 */
[----:B------:R1:W-:Y:S01]  /*8bda0*/  @P5 STG.E.U16 desc[UR8][R18.64], R21 ;  /* 0x0000001512005986 */ /* 0x0003e2000c101508 */
[----:B------:R-:W-:Y:S01]  /*8bdb0*/  VIADD R24, R23, UR11 ;  /* 0x0000000b17187c36 */ /* 0x000fe20008000000 */
[----:B------:R-:W0:Y:S01]  /*8bdc0*/  LDCU UR15, c[0x0][0x39c] ;  /* 0x00007380ff0f77ac */ /* 0x000e220008000800 */
[----:B------:R-:W0:Y:S01]  /*8bdd0*/  LDCU UR12, c[0x0][0x3b8] ;  /* 0x00007700ff0c77ac */ /* 0x000e220008000800 */
[----:B------:R-:W0:Y:S01]  /*8bde0*/  LDCU UR10, c[0x0][0x3b8] ;  /* 0x00007700ff0a77ac */ /* 0x000e220008000800 */
[----:B-1----:R-:W-:Y:S01]  /*8bdf0*/  LEA.HI.X.SX32 R21, R0, R16, 0x1, P6 ;  /* 0x0000001000157211 */ /* 0x002fe200030f0eff */
[----:B------:R-:W-:Y:S01]  /*8be00*/  VIADD R19, R2, 0x19 ;  /* 0x0000001902137836 */ /* 0x000fe20000000000 */
[----:B------:R-:W-:Y:S01]  /*8be10*/  LEA R18, P6, R22, R17, 0x1 ;  /* 0x0000001116127211 */ /* 0x000fe200078c08ff */
[----:B------:R-:W1:Y:S01]  /*8be20*/  LDCU UR11, c[0x0][0x39c] ;  /* 0x00007380ff0b77ac */ /* 0x000e620008000800 */
[----:B------:R-:W-:Y:S01]  /*8be30*/  ISETP.LT.AND P5, PT, R26, UR6, !P0 ;  /* 0x000000061a007c0c */ /* 0x000fe2000c7a1270 */
[----:B------:R-:W-:-:S02]  /*8be40*/  VIADD R26, R2, 0x1a ;  /* 0x0000001a021a7836 */ /* 0x000fc40000000000 */
[----:B------:R-:W-:Y:S01]  /*8be50*/  VIADD R25, R24, UR36 ;  /* 0x0000002418197c36 */ /* 0x000fe20008000000 */
[----:B------:R-:W0:Y:S01]  /*8be60*/  LDCU UR36, c[0x0][0x39c] ;  /* 0x00007380ff2477ac */ /* 0x000e220008000800 */
[----:B---3--:R3:W-:Y:S01]  /*8be70*/  @P2 STG.E.U16 desc[UR8][R20.64], R27 ;  /* 0x0000001b14002986 */ /* 0x0087e2000c101508 */
[----:B------:R-:W-:Y:S01]  /*8be80*/  ISETP.LT.AND P2, PT, R19, UR39, !P0 ;  /* 0x0000002713007c0c */ /* 0x000fe2000c741270 */
[----:B------:R-:W-:Y:S01]  /*8be90*/  VIADD R0, R25, UR37 ;  /* 0x0000002519007c36 */ /* 0x000fe20008000000 */
[-C--:B------:R-:W-:Y:S01]  /*8bea0*/  LEA.HI.X.SX32 R19, R22, R16.reuse, 0x1, P6 ;  /* 0x0000001016137211 */ /* 0x080fe200030f0eff */
[----:B------:R-:W0:Y:S01]  /*8beb0*/  LDCU UR37, c[0x0][0x39c] ;  /* 0x00007380ff2577ac */ /* 0x000e220008000800 */
[----:B------:R-:W0:Y:S01]  /*8bec0*/  LDCU UR6, c[0x0][0x3b8] ;  /* 0x00007700ff0677ac */ /* 0x000e220008000800 */
[----:B---3--:R-:W-:Y:S01]  /*8bed0*/  PRMT R21, R27, 0x7632, R21 ;  /* 0x000076321b157816 */ /* 0x008fe20000000015 */
[----:B------:R-:W3:Y:S01]  /*8bee0*/  LDCU UR39, c[0x0][0x3b8] ;  /* 0x00007700ff2777ac */ /* 0x000ee20008000800 */
[CC--:B------:R-:W-:Y:S01]  /*8bef0*/  LEA R20, P6, R23.reuse, R17.reuse, 0x1 ;  /* 0x0000001117147211 */ /* 0x0c0fe200078c08ff */
[----:B------:R-:W2:Y:S04]  /*8bf00*/  LDL.LU R27, [R1+0x288] ;  /* 0x00028800011b7983 */ /* 0x000ea80000300800 */
[----:B------:R0:W-:Y:S01]  /*8bf10*/  @P1 STG.E.U16 desc[UR8][R18.64], R21 ;  /* 0x0000001512001986 */ /* 0x0001e2000c101508 */
[----:B------:R-:W-:Y:S01]  /*8bf20*/  ISETP.LT.AND P1, PT, R26, UR65, !P0 ;  /* 0x000000411a007c0c */ /* 0x000fe2000c721270 */
[C---:B------:R-:W-:Y:S01]  /*8bf30*/  VIADD R26, R2.reuse, 0x1c ;  /* 0x0000001c021a7836 */ /* 0x040fe20000000000 */
[----:B------:R-:W1:Y:S01]  /*8bf40*/  LDCU UR65, c[0x0][0x3b8] ;  /* 0x00007700ff4177ac */ /* 0x000e620008000800 */
[----:B0-----:R-:W-:Y:S01]  /*8bf50*/  LEA.HI.X.SX32 R21, R23, R16, 0x1, P6 ;  /* 0x0000001017157211 */ /* 0x001fe200030f0eff */
[----:B------:R-:W-:Y:S01]  /*8bf60*/  VIADD R19, R2, 0x1b ;  /* 0x0000001b02137836 */ /* 0x000fe20000000000 */
[----:B------:R-:W-:-:S03]  /*8bf70*/  LEA R18, P6, R24, R17, 0x1 ;  /* 0x0000001118127211 */ /* 0x000fc600078c08ff */
[----:B----4-:R0:W-:Y:S01]  /*8bf80*/  @P3 STG.E.U16 desc[UR8][R20.64], R3 ;  /* 0x0000000314003986 */ /* 0x0101e2000c101508 */
[----:B------:R-:W-:Y:S01]  /*8bf90*/  ISETP.LT.AND P3, PT, R19, UR61, !P0 ;  /* 0x0000003d13007c0c */ /* 0x000fe2000c761270 */
[----:B------:R-:W-:Y:S01]  /*8bfa0*/  VIADD R22, R0, UR38 ;  /* 0x0000002600167c36 */ /* 0x000fe20008000000 */
[-C--:B------:R-:W-:Y:S01]  /*8bfb0*/  LEA.HI.X.SX32 R19, R24, R16.reuse, 0x1, P6 ;  /* 0x0000001018137211 */ /* 0x080fe200030f0eff */
[----:B------:R-:W4:Y:S01]  /*8bfc0*/  LDCU UR38, c[0x0][0x39c] ;  /* 0x00007380ff2677ac */ /* 0x000f220008000800 */
[----:B------:R-:W1:Y:S01]  /*8bfd0*/  LDCU UR61, c[0x0][0x3b8] ;  /* 0x00007700ff3d77ac */ /* 0x000e620008000800 */
[----:B0-----:R-:W-:Y:S02]  /*8bfe0*/  PRMT R21, R3, 0x7632, R21 ;  /* 0x0000763203157816 */ /* 0x001fe40000000015 */
[----:B------:R-:W2:Y:S04]  /*8bff0*/  LDL.LU R3, [R1+0x28c] ;  /* 0x00028c0001037983 */ /* 0x000ea80000300800 */
[----:B------:R0:W-:Y:S01]  /*8c000*/  @P4 STG.E.U16 desc[UR8][R18.64], R21 ;  /* 0x0000001512004986 */ /* 0x0001e2000c101508 */
[----:B------:R-:W-:Y:S01]  /*8c010*/  ISETP.LT.AND P4, PT, R26, UR62, !P0 ;  /* 0x0000003e1a007c0c */ /* 0x000fe2000c781270 */
[----:B------:R-:W-:Y:S01]  /*8c020*/  VIADD R23, R22, UR64 ;  /* 0x0000004016177c36 */ /* 0x000fe20008000000 */
[CC--:B------:R-:W-:Y:S01]  /*8c030*/  LEA R20, P6, R25.reuse, R17.reuse, 0x1 ;  /* 0x0000001119147211 */ /* 0x0c0fe200078c08ff */
[----:B------:R-:W2:Y:S01]  /*8c040*/  LDL.LU R26, [R1+0x280] ;  /* 0x00028000011a7983 */ /* 0x000ea20000300800 */
[----:B------:R-:W1:Y:S01]  /*8c050*/  LDCU UR64, c[0x0][0x39c] ;  /* 0x00007380ff4077ac */ /* 0x000e620008000800 */
[----:B------:R-:W1:Y:S01]  /*8c060*/  LDCU UR62, c[0x0][0x3b8] ;  /* 0x00007700ff3e77ac */ /* 0x000e620008000800 */
[----:B0-----:R-:W-:Y:S01]  /*8c070*/  LEA.HI.X.SX32 R21, R25, R16, 0x1, P6 ;  /* 0x0000001019157211 */ /* 0x001fe200030f0eff */
[----:B------:R-:W-:Y:S01]  /*8c080*/  VIADD R19, R2, 0x1d ;  /* 0x0000001d02137836 */ /* 0x000fe20000000000 */
[----:B------:R-:W-:-:S03]  /*8c090*/  LEA R18, P6, R0, R17, 0x1 ;  /* 0x0000001100127211 */ /* 0x000fc600078c08ff */
[----:B--2---:R0:W-:Y:S01]  /*8c0a0*/  @P5 STG.E.U16 desc[UR8][R20.64], R26 ;  /* 0x0000001a14005986 */ /* 0x0041e2000c101508 */
[----:B------:R-:W-:Y:S01]  /*8c0b0*/  ISETP.LT.AND P5, PT, R19, UR59, !P0 ;  /* 0x0000003b13007c0c */ /* 0x000fe2000c7a1270 */
[----:B------:R-:W-:Y:S01]  /*8c0c0*/  VIADD R24, R23, UR63 ;  /* 0x0000003f17187c36 */ /* 0x000fe20008000000 */
[----:B------:R-:W-:Y:S01]  /*8c0d0*/  LEA.HI.X.SX32 R19, R0, R16, 0x1, P6 ;  /* 0x0000001000137211 */ /* 0x000fe200030f0eff */
[----:B------:R-:W2:Y:S01]  /*8c0e0*/  LDCU UR63, c[0x0][0x39c] ;  /* 0x00007380ff3f77ac */ /* 0x000ea20008000800 */
[----:B------:R-:W1:Y:S01]  /*8c0f0*/  LDCU UR59, c[0x0][0x3b8] ;  /* 0x00007700ff3b77ac */ /* 0x000e620008000800 */
[----:B0-----:R-:W-:Y:S01]  /*8c100*/  PRMT R21, R26, 0x7632, R21 ;  /* 0x000076321a157816 */ /* 0x001fe20000000015 */
[----:B------:R-:W-:-:S04]  /*8c110*/  VIADD R26, R2, 0x1e ;  /* 0x0000001e021a7836 */ /* 0x000fc80000000000 */
[----:B------:R0:W-:Y:S01]  /*8c120*/  @P2 STG.E.U16 desc[UR8][R18.64], R21 ;  /* 0x0000001512002986 */ /* 0x0001e2000c101508 */
[----:B------:R-:W-:Y:S01]  /*8c130*/  ISETP.LT.AND P2, PT, R26, UR57, !P0 ;  /* 0x000000391a007c0c */ /* 0x000fe2000c741270 */
[----:B------:R-:W-:Y:S01]  /*8c140*/  VIADD R25, R24, UR60 ;  /* 0x0000003c18197c36 */ /* 0x000fe20008000000 */
[CC--:B------:R-:W-:Y:S01]  /*8c150*/  LEA R20, P6, R22.reuse, R17.reuse, 0x1 ;  /* 0x0000001116147211 */ /* 0x0c0fe200078c08ff */
[----:B------:R-:W2:Y:S01]  /*8c160*/  LDL.LU R26, [R1+0x284] ;  /* 0x00028400011a7983 */ /* 0x000ea20000300800 */
[----:B------:R-:W1:Y:S01]  /*8c170*/  LDCU UR60, c[0x0][0x39c] ;  /* 0x00007380ff3c77ac */ /* 0x000e620008000800 */
[----:B------:R-:W1:Y:S01]  /*8c180*/  LDCU UR57, c[0x0][0x3b8] ;  /* 0x00007700ff3977ac */ /* 0x000e620008000800 */
[-C--:B0-----:R-:W-:Y:S01]  /*8c190*/  LEA.HI.X.SX32 R21, R22, R16.reuse, 0x1, P6 ;  /* 0x0000001016157211 */ /* 0x081fe200030f0eff */
[----:B------:R-:W-:Y:S01]  /*8c1a0*/  VIADD R19, R2, 0x1f ;  /* 0x0000001f02137836 */ /* 0x000fe20000000000 */
[----:B------:R-:W-:Y:S01]  /*8c1b0*/  LEA R18, P6, R23, R17, 0x1 ;  /* 0x0000001117127211 */ /* 0x000fe200078c08ff */
[----:B------:R-:W-:Y:S01]  /*8c1c0*/  VIADD R0, R25, UR58 ;  /* 0x0000003a19007c36 */ /* 0x000fe20008000000 */
[----:B------:R-:W0:Y:S03]  /*8c1d0*/  LDCU UR58, c[0x0][0x39c] ;  /* 0x00007380ff3a77ac */ /* 0x000e260008000800 */
[----:B------:R-:W-:Y:S01]  /*8c1e0*/  VIADD R22, R0, UR56 ;  /* 0x0000003800167c36 */ /* 0x000fe20008000000 */
[----:B------:R-:W0:Y:S01]  /*8c1f0*/  LDCU UR56, c[0x0][0x39c] ;  /* 0x00007380ff3877ac */ /* 0x000e220008000800 */
[----:B--2---:R2:W-:Y:S01]  /*8c200*/  @P1 STG.E.U16 desc[UR8][R20.64], R26 ;  /* 0x0000001a14001986 */ /* 0x0045e2000c101508 */
[----:B------:R-:W-:Y:S01]  /*8c210*/  ISETP.LT.AND P1, PT, R19, UR54, !P0 ;  /* 0x0000003613007c0c */ /* 0x000fe2000c721270 */
[----:B------:R-:W0:Y:S01]  /*8c220*/  LDCU UR54, c[0x0][0x3b8] ;  /* 0x00007700ff3677ac */ /* 0x000e220008000800 */
[----:B------:R-:W-:-:S02]  /*8c230*/  LEA.HI.X.SX32 R19, R23, R16, 0x1, P6 ;  /* 0x0000001017137211 */ /* 0x000fc400030f0eff */
[----:B--2---:R-:W-:Y:S02]  /*8c240*/  PRMT R21, R26, 0x7632, R21 ;  /* 0x000076321a157816 */ /* 0x004fe40000000015 */
[----:B------:R-:W-:-:S03]  /*8c250*/  LEA R20, P6, R24, R17, 0x1 ;  /* 0x0000001118147211 */ /* 0x000fc600078c08ff */
[----:B------:R2:W-:Y:S01]  /*8c260*/  @P3 STG.E.U16 desc[UR8][R18.64], R21 ;  /* 0x0000001512003986 */ /* 0x0005e2000c101508 */
[----:B------:R-:W-:Y:S01]  /*8c270*/  VIADD R26, R2, 0x20 ;  /* 0x00000020021a7836 */ /* 0x000fe20000000000 */
[----:B--2---:R-:W-:Y:S01]  /*8c280*/  LEA.HI.X.SX32 R21, R24, R16, 0x1, P6 ;  /* 0x0000001018157211 */ /* 0x004fe200030f0eff */
[----:B------:R-:W-:Y:S01]  /*8c290*/  VIADD R19, R2, 0x21 ;  /* 0x0000002102137836 */ /* 0x000fe20000000000 */
[----:B------:R-:W-:-:S03]  /*8c2a0*/  LEA R18, P6, R25, R17, 0x1 ;  /* 0x0000001119127211 */ /* 0x000fc600078c08ff */
[----:B------:R2:W-:Y:S01]  /*8c2b0*/  @P4 STG.E.U16 desc[UR8][R20.64], R27 ;  /* 0x0000001b14004986 */ /* 0x0005e2000c101508 */
[----:B------:R-:W-:Y:S01]  /*8c2c0*/  ISETP.LT.AND P4, PT, R19, UR52, !P0 ;  /* 0x0000003413007c0c */ /* 0x000fe2000c781270 */
[----:B------:R-:W-:Y:S01]  /*8c2d0*/  VIADD R23, R22, UR55 ;  /* 0x0000003716177c36 */ /* 0x000fe20008000000 */
[-C--:B------:R-:W-:Y:S01]  /*8c2e0*/  LEA.HI.X.SX32 R19, R25, R16.reuse, 0x1, P6 ;  /* 0x0000001019137211 */ /* 0x080fe200030f0eff */
[----:B------:R-:W0:Y:S01]  /*8c2f0*/  LDCU UR55, c[0x0][0x39c] ;  /* 0x00007380ff3777ac */ /* 0x000e220008000800 */
[----:B------:R-:W-:Y:S02]  /*8c300*/  ISETP.LT.AND P3, PT, R26, UR51, !P0 ;  /* 0x000000331a007c0c */ /* 0x000fe4000c761270 */
[----:B--2---:R-:W-:Y:S01]  /*8c310*/  PRMT R21, R27, 0x7632, R21 ;  /* 0x000076321b157816 */ /* 0x004fe20000000015 */
[----:B------:R-:W2:Y:S01]  /*8c320*/  LDCU UR52, c[0x0][0x3b8] ;  /* 0x00007700ff3477ac */ /* 0x000ea20008000800 */
[-C--:B------:R-:W-:Y:S01]  /*8c330*/  LEA R20, P6, R0, R17.reuse, 0x1 ;  /* 0x0000001100147211 */ /* 0x080fe200078c08ff */
[----:B------:R-:W-:Y:S01]  /*8c340*/  VIADD R26, R2, 0x22 ;  /* 0x00000022021a7836 */ /* 0x000fe20000000000 */
[----:B------:R-:W2:Y:S01]  /*8c350*/  LDL.LU R27, [R1+0x298] ;  /* 0x00029800011b7983 */ /* 0x000ea20000300800 */
[----:B------:R-:W-:Y:S01]  /*8c360*/  VIADD R24, R23, UR48 ;  /* 0x0000003017187c36 */ /* 0x000fe20008000000 */
[----:B------:R-:W0:Y:S02]  /*8c370*/  LDCU UR48, c[0x0][0x39c] ;  /* 0x00007380ff3077ac */ /* 0x000e240008000800 */
[----:B------:R1:W-:Y:S01]  /*8c380*/  @P5 STG.E.U16 desc[UR8][R18.64], R21 ;  /* 0x0000001512005986 */ /* 0x0003e2000c101508 */
[----:B------:R-:W-:Y:S01]  /*8c390*/  ISETP.LT.AND P5, PT, R26, UR49, !P0 ;  /* 0x000000311a007c0c */ /* 0x000fe2000c7a1270 */
[----:B------:R-:W-:Y:S01]  /*8c3a0*/  VIADD R26, R2, 0x24 ;  /* 0x00000024021a7836 */ /* 0x000fe20000000000 */
[----:B------:R-:W0:Y:S01]  /*8c3b0*/  LDCU UR51, c[0x0][0x3b8] ;  /* 0x00007700ff3377ac */ /* 0x000e220008000800 */
[----:B------:R-:W-:Y:S01]  /*8c3c0*/  VIADD R25, R24, UR53 ;  /* 0x0000003518197c36 */ /* 0x000fe20008000000 */
[----:B------:R-:W0:Y:S01]  /*8c3d0*/  LDCU UR53, c[0x0][0x39c] ;  /* 0x00007380ff3577ac */ /* 0x000e220008000800 */
[----:B------:R-:W0:Y:S01]  /*8c3e0*/  LDCU UR49, c[0x0][0x3b8] ;  /* 0x00007700ff3177ac */ /* 0x000e220008000800 */
[----:B-1----:R-:W-:Y:S01]  /*8c3f0*/  LEA.HI.X.SX32 R21, R0, R16, 0x1, P6 ;  /* 0x0000001000157211 */ /* 0x002fe200030f0eff */
[----:B------:R-:W-:Y:S01]  /*8c400*/  VIADD R19, R2, 0x23 ;  /* 0x0000002302137836 */ /* 0x000fe20000000000 */
[----:B------:R-:W-:-:S03]  /*8c410*/  LEA R18, P6, R22, R17, 0x1 ;  /* 0x0000001116127211 */ /* 0x000fc600078c08ff */
[----:B------:R1:W-:Y:S01]  /*8c420*/  @P2 STG.E.U16 desc[UR8][R20.64], R3 ;  /* 0x0000000314002986 */ /* 0x0003e2000c101508 */
[----:B------:R-:W-:Y:S01]  /*8c430*/  ISETP.LT.AND P2, PT, R19, UR50, !P0 ;  /* 0x0000003213007c0c */ /* 0x000fe2000c741270 */
[----:B------:R-:W-:Y:S01]  /*8c440*/  VIADD R0, R25, UR47 ;  /* 0x0000002f19007c36 */ /* 0x000fe20008000000 */
[-C--:B------:R-:W-:Y:S01]  /*8c450*/  LEA.HI.X.SX32 R19, R22, R16.reuse, 0x1, P6 ;  /* 0x0000001016137211 */ /* 0x080fe200030f0eff */
[----:B------:R-:W0:Y:S01]  /*8c460*/  LDCU UR47, c[0x0][0x39c] ;  /* 0x00007380ff2f77ac */ /* 0x000e220008000800 */
[----:B------:R-:W0:Y:S01]  /*8c470*/  LDCU UR50, c[0x0][0x3b8] ;  /* 0x00007700ff3277ac */ /* 0x000e220008000800 */
[----:B-1----:R-:W-:Y:S02]  /*8c480*/  PRMT R21, R3, 0x7632, R21 ;  /* 0x0000763203157816 */ /* 0x002fe40000000015 */
[----:B------:R-:W2:Y:S04]  /*8c490*/  LDL.LU R3, [R1+0x29c] ;  /* 0x00029c0001037983 */ /* 0x000ea80000300800 */
[----:B------:R1:W-:Y:S01]  /*8c4a0*/  @P1 STG.E.U16 desc[UR8][R18.64], R21 ;  /* 0x0000001512001986 */ /* 0x0003e2000c101508 */
[----:B------:R-:W-:Y:S01]  /*8c4b0*/  ISETP.LT.AND P1, PT, R26, UR45, !P0 ;  /* 0x0000002d1a007c0c */ /* 0x000fe2000c721270 */
[----:B------:R-:W-:Y:S01]  /*8c4c0*/  VIADD R22, R0, UR46 ;  /* 0x0000002e00167c36 */ /* 0x000fe20008000000 */
[CC--:B------:R-:W-:Y:S01]  /*8c4d0*/  LEA R20, P6, R23.reuse, R17.reuse, 0x1 ;  /* 0x0000001117147211 */ /* 0x0c0fe200078c08ff */
[----:B------:R-:W2:Y:S01]  /*8c4e0*/  LDL.LU R26, [R1+0x290] ;  /* 0x00029000011a7983 */ /* 0x000ea20000300800 */
[----:B------:R-:W0:Y:S01]  /*8c4f0*/  LDCU UR46, c[0x0][0x39c] ;  /* 0x00007380ff2e77ac */ /* 0x000e220008000800 */
[----:B------:R-:W0:Y:S01]  /*8c500*/  LDCU UR45, c[0x0][0x3b8] ;  /* 0x00007700ff2d77ac */ /* 0x000e220008000800 */
[----:B-1----:R-:W-:Y:S01]  /*8c510*/  LEA.HI.X.SX32 R21, R23, R16, 0x1, P6 ;  /* 0x0000001017157211 */ /* 0x002fe200030f0eff */
[----:B------:R-:W-:Y:S01]  /*8c520*/  VIADD R19, R2, 0x25 ;  /* 0x0000002502137836 */ /* 0x000fe20000000000 */
[----:B------:R-:W-:-:S03]  /*8c530*/  LEA R18, P6, R24, R17, 0x1 ;  /* 0x0000001118127211 */ /* 0x000fc600078c08ff */
[----:B--2---:R1:W-:Y:S01]  /*8c540*/  @P3 STG.E.U16 desc[UR8][R20.64], R26 ;  /* 0x0000001a14003986 */ /* 0x0043e2000c101508 */
[----:B------:R-:W-:Y:S01]  /*8c550*/  ISETP.LT.AND P3, PT, R19, UR40, !P0 ;  /* 0x0000002813007c0c */ /* 0x000fe2000c761270 */
[----:B------:R-:W-:Y:S01]  /*8c560*/  VIADD R23, R22, UR44 ;  /* 0x0000002c16177c36 */ /* 0x000fe20008000000 */
[----:B------:R-:W-:Y:S01]  /*8c570*/  LEA.HI.X.SX32 R19, R24, R16, 0x1, P6 ;  /* 0x0000001018137211 */ /* 0x000fe200030f0eff */
[----:B------:R-:W2:Y:S01]  /*8c580*/  LDCU UR44, c[0x0][0x39c] ;  /* 0x00007380ff2c77ac */ /* 0x000ea20008000800 */
[----:B------:R-:W0:Y:S01]  /*8c590*/  LDCU UR40, c[0x0][0x3b8] ;  /* 0x00007700ff2877ac */ /* 0x000e220008000800 */
[----:B-1----:R-:W-:Y:S01]  /*8c5a0*/  PRMT R21, R26, 0x7632, R21 ;  /* 0x000076321a157816 */ /* 0x002fe20000000015 */
[----:B------:R-:W-:-:S04]  /*8c5b0*/  VIADD R26, R2, 0x26 ;  /* 0x00000026021a7836 */ /* 0x000fc80000000000 */
[----:B------:R1:W-:Y:S01]  /*8c5c0*/  @P4 STG.E.U16 desc[UR8][R18.64], R21 ;  /* 0x0000001512004986 */ /* 0x0003e2000c101508 */
[----:B------:R-:W-:Y:S01]  /*8c5d0*/  ISETP.LT.AND P4, PT, R26, UR43, !P0 ;  /* 0x0000002b1a007c0c */ /* 0x000fe2000c781270 */
[----:B------:R-:W-:Y:S01]  /*8c5e0*/  VIADD R24, R23, UR42 ;  /* 0x0000002a17187c36 */ /* 0x000fe20008000000 */
[CC--:B------:R-:W-:Y:S01]  /*8c5f0*/  LEA R20, P6, R25.reuse, R17.reuse, 0x1 ;  /* 0x0000001119147211 */ /* 0x0c0fe200078c08ff */
[----:B------:R-:W2:Y:S01]  /*8c600*/  LDL.LU R26, [R1+0x294] ;  /* 0x00029400011a7983 */ /* 0x000ea20000300800 */
[----:B------:R-:W0:Y:S01]  /*8c610*/  LDCU UR42, c[0x0][0x39c] ;  /* 0x00007380ff2a77ac */ /* 0x000e220008000800 */
[----:B------:R-:W0:Y:S01]  /*8c620*/  LDCU UR43, c[0x0][0x3b8] ;  /* 0x00007700ff2b77ac */ /* 0x000e220008000800 */
[-C--:B-1----:R-:W-:Y:S01]  /*8c630*/  LEA.HI.X.SX32 R21, R25, R16.reuse, 0x1, P6 ;  /* 0x0000001019157211 */ /* 0x082fe200030f0eff */
[----:B------:R-:W-:Y:S01]  /*8c640*/  VIADD R19, R2, 0x27 ;  /* 0x0000002702137836 */ /* 0x000fe20000000000 */
[----:B------:R-:W-:Y:S01]  /*8c650*/  LEA R18, P6, R0, R17, 0x1 ;  /* 0x0000001100127211 */ /* 0x000fe200078c08ff */
[----:B------:R-:W-:Y:S01]  /*8c660*/  VIADD R25, R24, UR41 ;  /* 0x0000002918197c36 */ /* 0x000fe20008000000 */
[----:B------:R-:W1:Y:S01]  /*8c670*/  LDCU UR41, c[0x0][0x39c] ;  /* 0x00007380ff2977ac */ /* 0x000e620008000800 */
        /* <DEDUP_REMOVED lines=79> */
[C---:B------:R-:W-:Y:S01]  /*8cb70*/  VIADD R26, R2.reuse, 0x30 ;  /* 0x00000030021a7836 */ /* 0x040fe20000000000 */
        /* <DEDUP_REMOVED lines=38> */
[----:B------:R-:W2:Y:S01]  /*8cde0*/  LDL.LU R26, [R1] ;  /* 0x00000000011a7983 */ /* 0x000ea20000300800 */
        /* <DEDUP_REMOVED lines=22> */
[C---:B------:R-:W-:Y:S01]  /*8cf50*/  LEA R18, P6, R22.reuse, R17, 0x1 ;  /* 0x0000001116127211 */ /* 0x040fe200078c08ff */
        /* <DEDUP_REMOVED lines=28> */
[C---:B------:R-:W-:Y:S01]  /*8d120*/  VIADD R26, R2.reuse, 0x3c ;  /* 0x0000003c021a7836 */ /* 0x040fe20000000000 */
        /* <DEDUP_REMOVED lines=26> */
[----:B----4-:R-:W-:Y:S01]  /*8d2d0*/  ISETP.LT.AND P1, PT, R19, UR38, !P0 ;  /* 0x0000002613007c0c */ /* 0x010fe2000c721270 */
[----:B---3--:R-:W-:Y:S01]  /*8d2e0*/  VIADD R22, R0, UR39 ;  /* 0x0000002700167c36 */ /* 0x008fe20008000000 */
[----:B------:R-:W-:Y:S01]  /*8d2f0*/  LEA.HI.X.SX32 R19, R23, R16, 0x1, P6 ;  /* 0x0000001017137211 */ /* 0x000fe200030f0eff */
[----:B------:R-:W2:Y:S01]  /*8d300*/  LDCU UR39, c[0x0][0x39c] ;  /* 0x00007380ff2777ac */ /* 0x000ea20008000800 */
[----:B------:R-:W3:Y:S01]  /*8d310*/  LDCU UR38, c[0x0][0x3b8] ;  /* 0x00007700ff2677ac */ /* 0x000ee20008000800 */
[----:B-1----:R-:W-:Y:S01]  /*8d320*/  PRMT R21, R26, 0x7632, R21 ;  /* 0x000076321a157816 */ /* 0x002fe20000000015 */
[----:B------:R-:W-:-:S04]  /*8d330*/  VIADD R26, R2, 0x3e ;  /* 0x0000003e021a7836 */ /* 0x000fc80000000000 */
[----:B------:R1:W-:Y:S01]  /*8d340*/  @P3 STG.E.U16 desc[UR8][R18.64], R21 ;  /* 0x0000001512003986 */ /* 0x0003e2000c101508 */
[----:B------:R-:W-:Y:S01]  /*8d350*/  ISETP.LT.AND P3, PT, R26, UR64, !P0 ;  /* 0x000000401a007c0c */ /* 0x000fe2000c761270 */
[----:B------:R-:W-:Y:S01]  /*8d360*/  VIADD R23, R22, UR65 ;  /* 0x0000004116177c36 */ /* 0x000fe20008000000 */
[CC--:B------:R-:W-:Y:S01]  /*8d370*/  LEA R20, P6, R24.reuse, R17.reuse, 0x1 ;  /* 0x0000001118147211 */ /* 0x0c0fe200078c08ff */
[----:B------:R-:W4:Y:S01]  /*8d380*/  LDL.LU R26, [R1+0x14] ;  /* 0x00001400011a7983 */ /* 0x000f220000300800 */
[----:B------:R-:W0:Y:S01]  /*8d390*/  LDCU UR65, c[0x0][0x39c] ;  /* 0x00007380ff4177ac */ /* 0x000e220008000800 */
[----:B------:R-:W0:Y:S01]  /*8d3a0*/  LDCU UR64, c[0x0][0x3b8] ;  /* 0x00007700ff4077ac */ /* 0x000e220008000800 */
[-C--:B-1----:R-:W-:Y:S01]  /*8d3b0*/  LEA.HI.X.SX32 R21, R24, R16.reuse, 0x1, P6 ;  /* 0x0000001018157211 */ /* 0x082fe200030f0eff */
[----:B------:R-:W-:Y:S01]  /*8d3c0*/  VIADD R19, R2, 0x3f ;  /* 0x0000003f02137836 */ /* 0x000fe20000000000 */
[----:B------:R-:W-:Y:S01]  /*8d3d0*/  LEA R18, P6, R25, R17, 0x1 ;  /* 0x0000001119127211 */ /* 0x000fe200078c08ff */
[----:B------:R-:W-:Y:S01]  /*8d3e0*/  VIADD R24, R23, UR61 ;  /* 0x0000003d17187c36 */ /* 0x000fe20008000000 */
[----:B------:R-:W1:Y:S01]  /*8d3f0*/  LDCU UR61, c[0x0][0x39c] ;  /* 0x00007380ff3d77ac */ /* 0x000e620008000800 */
[----:B----4-:R4:W-:Y:S01]  /*8d400*/  @P4 STG.E.U16 desc[UR8][R20.64], R26 ;  /* 0x0000001a14004986 */ /* 0x0109e2000c101508 */
[----:B------:R-:W-:Y:S01]  /*8d410*/  ISETP.LT.AND P4, PT, R19, UR63, !P0 ;  /* 0x0000003f13007c0c */ /* 0x000fe2000c781270 */
[----:B------:R-:W0:Y:S01]  /*8d420*/  LDCU UR63, c[0x0][0x3b8] ;  /* 0x00007700ff3f77ac */ /* 0x000e220008000800 */
[----:B------:R-:W-:-:S02]  /*8d430*/  LEA.HI.X.SX32 R19, R25, R16, 0x1, P6 ;  /* 0x0000001019137211 */ /* 0x000fc400030f0eff */
[----:B----4-:R-:W-:Y:S02]  /*8d440*/  PRMT R21, R26, 0x7632, R21 ;  /* 0x000076321a157816 */ /* 0x010fe40000000015 */
[----:B------:R-:W-:-:S03]  /*8d450*/  LEA R20, P6, R0, R17, 0x1 ;  /* 0x0000001100147211 */ /* 0x000fc600078c08ff */
[----:B------:R4:W-:Y:S01]  /*8d460*/  @P5 STG.E.U16 desc[UR8][R18.64], R21 ;  /* 0x0000001512005986 */ /* 0x0009e2000c101508 */
[----:B------:R-:W-:Y:S01]  /*8d470*/  VIADD R26, R2, 0x40 ;  /* 0x00000040021a7836 */ /* 0x000fe20000000000 */
[----:B----4-:R-:W-:Y:S01]  /*8d480*/  LEA.HI.X.SX32 R21, R0, R16, 0x1, P6 ;  /* 0x0000001000157211 */ /* 0x010fe200030f0eff */
[----:B------:R-:W-:Y:S01]  /*8d490*/  VIADD R19, R2, 0x41 ;  /* 0x0000004102137836 */ /* 0x000fe20000000000 */
[----:B------:R-:W-:-:S03]  /*8d4a0*/  LEA R18, P6, R22, R17, 0x1 ;  /* 0x0000001116127211 */ /* 0x000fc600078c08ff */
[----:B------:R4:W-:Y:S01]  /*8d4b0*/  @P2 STG.E.U16 desc[UR8][R20.64], R27 ;  /* 0x0000001b14002986 */ /* 0x0009e2000c101508 */
[----:B0-----:R-:W-:Y:S01]  /*8d4c0*/  ISETP.LT.AND P2, PT, R19, UR58, !P0 ;  /* 0x0000003a13007c0c */ /* 0x001fe2000c741270 */
[----:B------:R-:W-:Y:S01]  /*8d4d0*/  VIADD R25, R24, UR62 ;  /* 0x0000003e18197c36 */ /* 0x000fe20008000000 */
[-C--:B------:R-:W-:Y:S01]  /*8d4e0*/  LEA.HI.X.SX32 R19, R22, R16.reuse, 0x1, P6 ;  /* 0x0000001016137211 */ /* 0x080fe200030f0eff */
[----:B------:R-:W0:Y:S01]  /*8d4f0*/  LDCU UR62, c[0x0][0x39c] ;  /* 0x00007380ff3e77ac */ /* 0x000e220008000800 */
[----:B------:R-:W-:Y:S02]  /*8d500*/  ISETP.LT.AND P5, PT, R26, UR60, !P0 ;  /* 0x0000003c1a007c0c */ /* 0x000fe4000c7a1270 */
[----:B----4-:R-:W-:Y:S01]  /*8d510*/  PRMT R21, R27, 0x7632, R21 ;  /* 0x000076321b157816 */ /* 0x010fe20000000015 */
[----:B------:R-:W4:Y:S01]  /*8d520*/  LDCU UR58, c[0x0][0x3b8] ;  /* 0x00007700ff3a77ac */ /* 0x000f220008000800 */
        /* <DEDUP_REMOVED lines=270> */
[----:B------:R2:W-:Y:S01]  /*8e610*/  @P1 STG.E.U16 desc[UR8][R18.64], R21 ;  /* 0x0000001512001986 */ /* 0x0005e2000c101508 */
[----:B------:R-:W-:Y:S02]  /*8e620*/  ISETP.LT.AND P5, PT, R26, UR10, !P0 ;  /* 0x0000000a1a007c0c */ /* 0x000fe4000c7a1270 */
[-C--:B--2---:R-:W-:Y:S01]  /*8e630*/  LEA.HI.X.SX32 R21, R23, R16.reuse, 0x1, P6 ;  /* 0x0000001017157211 */ /* 0x084fe200030f0eff */
[----:B------:R-:W-:Y:S01]  /*8e640*/  VIADD R19, R2, 0x61 ;  /* 0x0000006102137836 */ /* 0x000fe20000000000 */
[CC--:B------:R-:W-:Y:S01]  /*8e650*/  LEA R18, P6, R24.reuse, R17.reuse, 0x1 ;  /* 0x0000001118127211 */ /* 0x0c0fe200078c08ff */
[----:B------:R-:W-:Y:S01]  /*8e660*/  VIADD R0, R25, UR36 ;  /* 0x0000002419007c36 */ /* 0x000fe20008000000 */
[----:B------:R-:W2:Y:S01]  /*8e670*/  LDCU UR10, c[0x0][0x3b8] ;  /* 0x00007700ff0a77ac */ /* 0x000ea20008000800 */
[----:B------:R0:W-:Y:S01]  /*8e680*/  @P3 STG.E.U16 desc[UR8][R20.64], R3 ;  /* 0x0000000314003986 */ /* 0x0001e2000c101508 */
[----:B------:R-:W-:Y:S02]  /*8e690*/  ISETP.LT.AND P3, PT, R19, UR65, !P0 ;  /* 0x0000004113007c0c */ /* 0x000fe4000c761270 */
[----:B------:R-:W-:Y:S01]  /*8e6a0*/  LEA.HI.X.SX32 R19, R24, R16, 0x1, P6 ;  /* 0x0000001018137211 */ /* 0x000fe200030f0eff */
[----:B------:R-:W-:Y:S01]  /*8e6b0*/  VIADD R26, R2, 0x60 ;  /* 0x00000060021a7836 */ /* 0x000fe20000000000 */
[----:B------:R-:W1:Y:S01]  /*8e6c0*/  LDCU UR36, c[0x0][0x3b8] ;  /* 0x00007700ff2477ac */ /* 0x000e620008000800 */
[----:B------:R-:W-:Y:S01]  /*8e6d0*/  VIADD R22, R0, UR37 ;  /* 0x0000002500167c36 */ /* 0x000fe20008000000 */
[----:B------:R-:W1:Y:S01]  /*8e6e0*/  LDCU UR65, c[0x0][0x3b8] ;  /* 0x00007700ff4177ac */ /* 0x000e620008000800 */
[----:B0-----:R-:W-:Y:S01]  /*8e6f0*/  PRMT R21, R3, 0x7632, R21 ;  /* 0x0000763203157816 */ /* 0x001fe20000000015 */
[----:B------:R-:W0:Y:S01]  /*8e700*/  LDCU UR37, c[0x0][0x3b8] ;  /* 0x00007700ff2577ac */ /* 0x000e220008000800 */
[----:B------:R-:W-:-:S03]  /*8e710*/  LEA R20, P6, R25, R17, 0x1 ;  /* 0x0000001119147211 */ /* 0x000fc600078c08ff */
[----:B------:R1:W-:Y:S01]  /*8e720*/  @P4 STG.E.U16 desc[UR8][R18.64], R21 ;  /* 0x0000001512004986 */ /* 0x0003e2000c101508 */
[----:B------:R-:W-:Y:S02]  /*8e730*/  ISETP.LT.AND P1, PT, R26, UR39, !P0 ;  /* 0x000000271a007c0c */ /* 0x000fe4000c721270 */
[-C--:B-1----:R-:W-:Y:S01]  /*8e740*/  LEA.HI.X.SX32 R21, R25, R16.reuse, 0x1, P6 ;  /* 0x0000001019157211 */ /* 0x082fe200030f0eff */
[----:B------:R-:W-:Y:S01]  /*8e750*/  VIADD R19, R2, 0x63 ;  /* 0x0000006302137836 */ /* 0x000fe20000000000 */
[-C--:B------:R-:W-:Y:S01]  /*8e760*/  LEA R18, P6, R0, R17.reuse, 0x1 ;  /* 0x0000001100127211 */ /* 0x080fe200078c08ff */
[----:B---3--:R-:W-:Y:S01]  /*8e770*/  VIADD R23, R22, UR38 ;  /* 0x0000002616177c36 */ /* 0x008fe20008000000 */
[----:B------:R-:W1:Y:S01]  /*8e780*/  LDCU UR39, c[0x0][0x3b8] ;  /* 0x00007700ff2777ac */ /* 0x000e620008000800 */
[----:B------:R3:W-:Y:S01]  /*8e790*/  @P5 STG.E.U16 desc[UR8][R20.64], R29 ;  /* 0x0000001d14005986 */ /* 0x0007e2000c101508 */
[----:B------:R-:W-:Y:S02]  /*8e7a0*/  ISETP.LT.AND P5, PT, R19, UR62, !P0 ;  /* 0x0000003e13007c0c */ /* 0x000fe4000c7a1270 */
[----:B------:R-:W-:Y:S01]  /*8e7b0*/  LEA.HI.X.SX32 R19, R0, R16, 0x1, P6 ;  /* 0x0000001000137211 */ /* 0x000fe200030f0eff */
[----:B------:R-:W-:Y:S01]  /*8e7c0*/  VIADD R26, R2, 0x62 ;  /* 0x00000062021a7836 */ /* 0x000fe20000000000 */
[----:B------:R-:W0:Y:S01]  /*8e7d0*/  LDCU UR38, c[0x0][0x3b8] ;  /* 0x00007700ff2677ac */ /* 0x000e220008000800 */
[----:B------:R-:W-:Y:S01]  /*8e7e0*/  VIADD R24, R23, UR64 ;  /* 0x0000004017187c36 */ /* 0x000fe20008000000 */
[----:B------:R-:W0:Y:S01]  /*8e7f0*/  LDCU UR62, c[0x0][0x3b8] ;  /* 0x00007700ff3e77ac */ /* 0x000e220008000800 */
[----:B---3--:R-:W-:Y:S01]  /*8e800*/  PRMT R21, R29, 0x7632, R21 ;  /* 0x000076321d157816 */ /* 0x008fe20000000015 */
[----:B------:R-:W3:Y:S01]  /*8e810*/  LDCU UR64, c[0x0][0x3b8] ;  /* 0x00007700ff4077ac */ /* 0x000ee20008000800 */
[----:B------:R-:W-:-:S03]  /*8e820*/  LEA R20, P6, R22, R17, 0x1 ;  /* 0x0000001116147211 */ /* 0x000fc600078c08ff */
[----:B------:R0:W-:Y:S01]  /*8e830*/  @P2 STG.E.U16 desc[UR8][R18.64], R21 ;  /* 0x0000001512002986 */ /* 0x0001e2000c101508 */
[----:B------:R-:W-:Y:S02]  /*8e840*/  ISETP.LT.AND P4, PT, R26, UR61, !P0 ;  /* 0x0000003d1a007c0c */ /* 0x000fe4000c781270 */
[-C--:B0-----:R-:W-:Y:S01]  /*8e850*/  LEA.HI.X.SX32 R21, R22, R16.reuse, 0x1, P6 ;  /* 0x0000001016157211 */ /* 0x081fe200030f0eff */
[----:B------:R-:W-:Y:S01]  /*8e860*/  VIADD R19, R2, 0x65 ;  /* 0x0000006502137836 */ /* 0x000fe20000000000 */
[-C--:B------:R-:W-:Y:S01]  /*8e870*/  LEA R18, P6, R23, R17.reuse, 0x1 ;  /* 0x0000001117127211 */ /* 0x080fe200078c08ff */
[----:B------:R-:W-:Y:S01]  /*8e880*/  VIADD R25, R24, UR63 ;  /* 0x0000003f18197c36 */ /* 0x000fe20008000000 */
[----:B------:R-:W0:Y:S01]  /*8e890*/  LDCU UR61, c[0x0][0x3b8] ;  /* 0x00007700ff3d77ac */ /* 0x000e220008000800 */
[----:B------:R1:W-:Y:S01]  /*8e8a0*/  @P1 STG.E.U16 desc[UR8][R20.64], R4 ;  /* 0x0000000414001986 */ /* 0x0003e2000c101508 */
[----:B------:R-:W-:Y:S02]  /*8e8b0*/  ISETP.LT.AND P1, PT, R19, UR57, !P0 ;  /* 0x0000003913007c0c */ /* 0x000fe4000c721270 */
[----:B------:R-:W-:Y:S01]  /*8e8c0*/  LEA.HI.X.SX32 R19, R23, R16, 0x1, P6 ;  /* 0x0000001017137211 */ /* 0x000fe200030f0eff */
[----:B------:R-:W-:Y:S01]  /*8e8d0*/  VIADD R26, R2, 0x64 ;  /* 0x00000064021a7836 */ /* 0x000fe20000000000 */
[----:B------:R-:W0:Y:S01]  /*8e8e0*/  LDCU UR63, c[0x0][0x3b8] ;  /* 0x00007700ff3f77ac */ /* 0x000e220008000800 */
[----:B------:R-:W-:Y:S01]  /*8e8f0*/  VIADD R0, R25, UR60 ;  /* 0x0000003c19007c36 */ /* 0x000fe20008000000 */
[----:B------:R-:W0:Y:S01]  /*8e900*/  LDCU UR57, c[0x0][0x3b8] ;  /* 0x00007700ff3977ac */ /* 0x000e220008000800 */
[----:B-1----:R-:W-:Y:S01]  /*8e910*/  PRMT R4, R4, 0x7632, R4 ;  /* 0x0000763204047816 */ /* 0x002fe20000000004 */
[----:B------:R-:W-:Y:S01]  /*8e920*/  VIADD R21, R2, 0x66 ;  /* 0x0000006602157836 */ /* 0x000fe20000000000 */
[----:B------:R-:W-:Y:S01]  /*8e930*/  LEA R20, P6, R24, R17, 0x1 ;  /* 0x0000001118147211 */ /* 0x000fe200078c08ff */
[----:B------:R-:W1:Y:S02]  /*8e940*/  LDCU UR60, c[0x0][0x3b8] ;  /* 0x00007700ff3c77ac */ /* 0x000e640008000800 */
[----:B------:R0:W-:Y:S01]  /*8e950*/  @P3 STG.E.U16 desc[UR8][R18.64], R4 ;  /* 0x0000000412003986 */ /* 0x0001e2000c101508 */
[----:B------:R-:W-:-:S02]  /*8e960*/  ISETP.LT.AND P3, PT, R21, UR54, !P0 ;  /* 0x0000003615007c0c */ /* 0x000fc4000c761270 */
[----:B------:R-:W-:Y:S01]  /*8e970*/  ISETP.LT.AND P2, PT, R26, UR59, !P0 ;  /* 0x0000003b1a007c0c */ /* 0x000fe2000c741270 */
[----:B----4-:R-:W-:Y:S01]  /*8e980*/  VIADD R22, R0, UR58 ;  /* 0x0000003a00167c36 */ /* 0x010fe20008000000 */
[-C--:B------:R-:W-:Y:S01]  /*8e990*/  LEA.HI.X.SX32 R21, R24, R16.reuse, 0x1, P6 ;  /* 0x0000001018157211 */ /* 0x080fe200030f0eff */
[----:B------:R-:W4:Y:S01]  /*8e9a0*/  LDCU UR59, c[0x0][0x3b8] ;  /* 0x00007700ff3b77ac */ /* 0x000f220008000800 */
[----:B------:R-:W1:Y:S01]  /*8e9b0*/  LDCU UR58, c[0x0][0x3b8] ;  /* 0x00007700ff3a77ac */ /* 0x000e620008000800 */
[----:B0-----:R-:W-:Y:S01]  /*8e9c0*/  VIADD R18, R2, 0x67 ;  /* 0x0000006702127836 */ /* 0x001fe20000000000 */
[-C--:B------:R-:W-:Y:S01]  /*8e9d0*/  LEA R4, P6, R25, R17.reuse, 0x1 ;  /* 0x0000001119047211 */ /* 0x080fe200078c08ff */
[----:B------:R0:W-:Y:S01]  /*8e9e0*/  @P4 STG.E.U16 desc[UR8][R20.64], R5 ;  /* 0x0000000514004986 */ /* 0x0001e2000c101508 */
[----:B------:R-:W-:Y:S01]  /*8e9f0*/  PRMT R19, R5, 0x7632, R19 ;  /* 0x0000763205137816 */ /* 0x000fe20000000013 */
[----:B------:R-:W1:Y:S01]  /*8ea00*/  LDCU UR54, c[0x0][0x3b8] ;  /* 0x00007700ff3677ac */ /* 0x000e620008000800 */
[----:B------:R-:W-:Y:S01]  /*8ea10*/  ISETP.LT.AND P4, PT, R18, UR51, !P0 ;  /* 0x0000003312007c0c */ /* 0x000fe2000c781270 */
[----:B------:R-:W-:Y:S01]  /*8ea20*/  VIADD R23, R22, UR56 ;  /* 0x0000003816177c36 */ /* 0x000fe20008000000 */
[----:B------:R-:W1:Y:S01]  /*8ea30*/  LDCU UR56, c[0x0][0x3b8] ;  /* 0x00007700ff3877ac */ /* 0x000e620008000800 */
[-C--:B0-----:R-:W-:Y:S01]  /*8ea40*/  LEA.HI.X.SX32 R5, R25, R16.reuse, 0x1, P6 ;  /* 0x0000001019057211 */ /* 0x081fe200030f0eff */
[----:B------:R-:W-:Y:S01]  /*8ea50*/  VIADD R21, R2, 0x68 ;  /* 0x0000006802157836 */ /* 0x000fe20000000000 */
[CC--:B------:R-:W-:Y:S01]  /*8ea60*/  LEA R18, P6, R0.reuse, R17.reuse, 0x1 ;  /* 0x0000001100127211 */ /* 0x0c0fe200078c08ff */
[----:B------:R-:W0:Y:S02]  /*8ea70*/  LDCU UR51, c[0x0][0x3b8] ;  /* 0x00007700ff3377ac */ /* 0x000e240008000800 */
[----:B------:R1:W-:Y:S01]  /*8ea80*/  @P5 STG.E.U16 desc[UR8][R4.64], R19 ;  /* 0x0000001304005986 */ /* 0x0003e2000c101508 */
[----:B------:R-:W-:Y:S01]  /*8ea90*/  VIADD R24, R23, UR55 ;  /* 0x0000003717187c36 */ /* 0x000fe20008000000 */
[-C--:B-1----:R-:W-:Y:S01]  /*8eaa0*/  LEA.HI.X.SX32 R19, R0, R16.reuse, 0x1, P6 ;  /* 0x0000001000137211 */ /* 0x082fe200030f0eff */
[----:B------:R-:W-:Y:S01]  /*8eab0*/  VIADD R5, R2, 0x69 ;  /* 0x0000006902057836 */ /* 0x000fe20000000000 */
[----:B------:R-:W-:Y:S01]  /*8eac0*/  LEA R4, P6, R22, R17, 0x1 ;  /* 0x0000001116047211 */ /* 0x000fe200078c08ff */
[----:B------:R-:W1:Y:S02]  /*8ead0*/  LDCU UR55, c[0x0][0x3b8] ;  /* 0x00007700ff3777ac */ /* 0x000e640008000800 */
[----:B------:R0:W-:Y:S01]  /*8eae0*/  @P2 STG.E.U16 desc[UR8][R18.64], R6 ;  /* 0x0000000612002986 */ /* 0x0001e2000c101508 */
[----:B------:R-:W-:Y:S01]  /*8eaf0*/  ISETP.LT.AND P2, PT, R5, UR49, !P0 ;  /* 0x0000003105007c0c */ /* 0x000fe2000c741270 */
[----:B------:R-:W-:Y:S01]  /*8eb00*/  VIADD R20, R24, UR48 ;  /* 0x0000003018147c36 */ /* 0x000fe20008000000 */
[----:B------:R-:W-:Y:S01]  /*8eb10*/  LEA.HI.X.SX32 R5, R22, R16, 0x1, P6 ;  /* 0x0000001016057211 */ /* 0x000fe200030f0eff */
[----:B------:R-:W1:Y:S01]  /*8eb20*/  LDCU UR48, c[0x0][0x3b8] ;  /* 0x00007700ff3077ac */ /* 0x000e620008000800 */
[----:B------:R-:W-:Y:S01]  /*8eb30*/  ISETP.LT.AND P5, PT, R21, UR52, !P0 ;  /* 0x0000003415007c0c */ /* 0x000fe2000c7a1270 */
[----:B------:R-:W1:Y:S01]  /*8eb40*/  LDCU UR49, c[0x0][0x3b8] ;  /* 0x00007700ff3177ac */ /* 0x000e620008000800 */
[----:B0-----:R-:W-:-:S02]  /*8eb50*/  PRMT R19, R6, 0x7632, R19 ;  /* 0x0000763206137816 */ /* 0x001fc40000000013 */
[CC--:B------:R-:W-:Y:S01]  /*8eb60*/  LEA R18, P6, R23.reuse, R17.reuse, 0x1 ;  /* 0x0000001117127211 */ /* 0x0c0fe200078c08ff */
[----:B------:R-:W-:Y:S01]  /*8eb70*/  VIADD R0, R20, UR53 ;  /* 0x0000003514007c36 */ /* 0x000fe20008000000 */
[----:B------:R-:W0:Y:S01]  /*8eb80*/  LDCU UR52, c[0x0][0x3b8] ;  /* 0x00007700ff3477ac */ /* 0x000e220008000800 */
[----:B------:R1:W-:Y:S01]  /*8eb90*/  @P1 STG.E.U16 desc[UR8][R4.64], R19 ;  /* 0x0000001304001986 */ /* 0x0003e2000c101508 */
[C---:B------:R-:W-:Y:S02]  /*8eba0*/  VIADD R21, R2.reuse, 0x6a ;  /* 0x0000006a02157836 */ /* 0x040fe40000000000 */
[C---:B------:R-:W-:Y:S01]  /*8ebb0*/  VIADD R22, R2.reuse, 0x6c ;  /* 0x0000006c02167836 */ /* 0x040fe20000000000 */
        /* <DEDUP_REMOVED lines=9> */
[----:B------:R-:W-:Y:S01]  /*8ec50*/  ISETP.LT.AND P1, PT, R21, UR50, !P0 ;  /* 0x0000003215007c0c */ /* 0x000fe2000c721270 */
[----:B------:R-:W0:Y:S01]  /*8ec60*/  LDCU UR45, c[0x0][0x3b8] ;  /* 0x00007700ff2d77ac */ /* 0x000e220008000800 */
[----:B-1----:R-:W-:Y:S02]  /*8ec70*/  PRMT R19, R7, 0x7632, R19 ;  /* 0x0000763207137816 */ /* 0x002fe40000000013 */
[-C--:B------:R-:W-:Y:S01]  /*8ec80*/  LEA R18, P6, R20, R17.reuse, 0x1 ;  /* 0x0000001114127211 */ /* 0x080fe200078c08ff */
[----:B------:R-:W-:Y:S01]  /*8ec90*/  VIADD R21, R6, UR46 ;  /* 0x0000002e06157c36 */ /* 0x000fe20008000000 */
[----:B------:R-:W1:Y:S01]  /*8eca0*/  LDCU UR50, c[0x0][0x3b8] ;  /* 0x00007700ff3277ac */ /* 0x000e620008000800 */
[----:B------:R0:W-:Y:S01]  /*8ecb0*/  @P4 STG.E.U16 desc[UR8][R4.64], R19 ;  /* 0x0000001304004986 */ /* 0x0001e2000c101508 */
[----:B------:R-:W1:Y:S01]  /*8ecc0*/  LDCU UR46, c[0x0][0x3b8] ;  /* 0x00007700ff2e77ac */ /* 0x000e620008000800 */
[----:B0-----:R-:W-:Y:S01]  /*8ecd0*/  LEA.HI.X.SX32 R19, R20, R16, 0x1, P6 ;  /* 0x0000001014137211 */ /* 0x001fe200030f0eff */
[----:B------:R-:W-:Y:S01]  /*8ece0*/  VIADD R5, R2, 0x6d ;  /* 0x0000006d02057836 */ /* 0x000fe20000000000 */
[----:B------:R-:W-:-:S03]  /*8ecf0*/  LEA R4, P6, R0, R17, 0x1 ;  /* 0x0000001100047211 */ /* 0x000fc600078c08ff */
[----:B------:R0:W-:Y:S01]  /*8ed00*/  @P5 STG.E.U16 desc[UR8][R18.64], R8 ;  /* 0x0000000812005986 */ /* 0x0001e2000c101508 */
[----:B------:R-:W-:Y:S01]  /*8ed10*/  ISETP.LT.AND P5, PT, R5, UR43, !P0 ;  /* 0x0000002b05007c0c */ /* 0x000fe2000c7a1270 */
[----:B------:R-:W-:Y:S01]  /*8ed20*/  VIADD R7, R21, UR44 ;  /* 0x0000002c15077c36 */ /* 0x000fe20008000000 */
[----:B------:R-:W-:Y:S01]  /*8ed30*/  LEA.HI.X.SX32 R5, R0, R16, 0x1, P6 ;  /* 0x0000001000057211 */ /* 0x000fe200030f0eff */
[----:B------:R-:W1:Y:S01]  /*8ed40*/  LDCU UR44, c[0x0][0x3b8] ;  /* 0x00007700ff2c77ac */ /* 0x000e620008000800 */
[----:B------:R-:W-:Y:S02]  /*8ed50*/  ISETP.LT.AND P4, PT, R22, UR40, !P0 ;  /* 0x0000002816007c0c */ /* 0x000fe4000c781270 */
[----:B0-----:R-:W-:Y:S01]  /*8ed60*/  PRMT R8, R8, 0x7632, R8 ;  /* 0x0000763208087816 */ /* 0x001fe20000000008 */
[----:B------:R-:W-:Y:S01]  /*8ed70*/  VIADD R19, R2, 0x6e ;  /* 0x0000006e02137836 */ /* 0x000fe20000000000 */
[----:B------:R-:W-:Y:S01]  /*8ed80*/  LEA R18, P6, R6, R17, 0x1 ;  /* 0x0000001106127211 */ /* 0x000fe200078c08ff */
[----:B------:R-:W-:Y:S01]  /*8ed90*/  VIADD R20, R7, UR42 ;  /* 0x0000002a07147c36 */ /* 0x000fe20008000000 */
[----:B------:R-:W0:Y:S01]  /*8eda0*/  LDCU UR40, c[0x0][0x3b8] ;  /* 0x00007700ff2877ac */ /* 0x000e220008000800 */
[----:B------:R1:W-:Y:S01]  /*8edb0*/  @P2 STG.E.U16 desc[UR8][R4.64], R8 ;  /* 0x0000000804002986 */ /* 0x0003e2000c101508 */
[----:B------:R-:W-:-:S02]  /*8edc0*/  ISETP.LT.AND P2, PT, R19, UR66, !P0 ;  /* 0x0000004213007c0c */ /* 0x000fc4000c741270 */
[-C--:B------:R-:W-:Y:S01]  /*8edd0*/  LEA.HI.X.SX32 R19, R6, R16.reuse, 0x1, P6 ;  /* 0x0000001006137211 */ /* 0x080fe200030f0eff */
[----:B------:R-:W-:Y:S01]  /*8ede0*/  VIADD R0, R20, UR41 ;  /* 0x0000002914007c36 */ /* 0x000fe20008000000 */
[----:B------:R-:W0:Y:S03]  /*8edf0*/  LDCU UR42, c[0x0][0x3b8] ;  /* 0x00007700ff2a77ac */ /* 0x000e260008000800 */
[----:B------:R2:W-:Y:S01]  /*8ee00*/  @P1 STG.E.U16 desc[UR8][R18.64], R9 ;  /* 0x0000000912001986 */ /* 0x0005e2000c101508 */
[----:B------:R-:W0:Y:S01]  /*8ee10*/  LDCU UR43, c[0x0][0x3b8] ;  /* 0x00007700ff2b77ac */ /* 0x000e220008000800 */
[----:B-1----:R-:W-:Y:S01]  /*8ee20*/  VIADD R5, R2, 0x6f ;  /* 0x0000006f02057836 */ /* 0x002fe20000000000 */
[-C--:B------:R-:W-:Y:S01]  /*8ee30*/  LEA R4, P6, R21, R17.reuse, 0x1 ;  /* 0x0000001115047211 */ /* 0x080fe200078c08ff */
[----:B------:R-:W1:Y:S03]  /*8ee40*/  LDCU UR41, c[0x0][0x3b8] ;  /* 0x00007700ff2977ac */ /* 0x000e660008000800 */
[----:B------:R-:W-:Y:S01]  /*8ee50*/  ISETP.LT.AND P1, PT, R5, UR7, !P0 ;  /* 0x0000000705007c0c */ /* 0x000fe2000c721270 */
[----:B------:R-:W-:Y:S01]  /*8ee60*/  VIADD R8, R0, UR72 ;  /* 0x0000004800087c36 */ /* 0x000fe20008000000 */
[----:B------:R-:W-:Y:S01]  /*8ee70*/  LEA.HI.X.SX32 R5, R21, R16, 0x1, P6 ;  /* 0x0000001015057211 */ /* 0x000fe200030f0eff */
[----:B--2---:R-:W-:Y:S01]  /*8ee80*/  VIADD R19, R2, 0x70 ;  /* 0x0000007002137836 */ /* 0x004fe20000000000 */
[----:B------:R-:W-:Y:S01]  /*8ee90*/  PRMT R18, R9, 0x7632, R18 ;  /* 0x0000763209127816 */ /* 0x000fe20000000012 */
[----:B------:R-:W2:Y:S01]  /*8eea0*/  LDCU UR66, c[0x0][0x3b8] ;  /* 0x00007700ff4277ac */ /* 0x000ea20008000800 */
[----:B------:R-:W-:-:S03]  /*8eeb0*/  LEA R6, P6, R7, R17, 0x1 ;  /* 0x0000001107067211 */ /* 0x000fc600078c08ff */
[----:B------:R0:W-:Y:S01]  /*8eec0*/  @P3 STG.E.U16 desc[UR8][R4.64], R18 ;  /* 0x0000001204003986 */ /* 0x0001e2000c101508 */
[----:B------:R-:W-:Y:S01]  /*8eed0*/  LEA.HI.X.SX32 R7, R7, R16, 0x1, P6 ;  /* 0x0000001007077211 */ /* 0x000fe200030f0eff */
[----:B------:R-:W1:Y:S04]  /*8eee0*/  LDCU UR72, c[0x0][0x3b8] ;  /* 0x00007700ff4877ac */ /* 0x000e680008000800 */
[----:B------:R2:W-:Y:S01]  /*8eef0*/  @P4 STG.E.U16 desc[UR8][R6.64], R10 ;  /* 0x0000000a06004986 */ /* 0x0005e2000c101508 */
[----:B------:R-:W1:Y:S01]  /*8ef00*/  LDCU UR7, c[0x0][0x3b8] ;  /* 0x00007700ff0777ac */ /* 0x000e620008000800 */
[----:B0-----:R-:W-:Y:S01]  /*8ef10*/  VIADD R5, R2, 0x71 ;  /* 0x0000007102057836 */ /* 0x001fe20000000000 */
[----:B------:R-:W-:-:S04]  /*8ef20*/  LEA R4, P6, R20, R17, 0x1 ;  /* 0x0000001114047211 */ /* 0x000fc800078c08ff */
[----:B------:R-:W-:Y:S01]  /*8ef30*/  ISETP.LT.AND P4, PT, R5, UR68, !P0 ;  /* 0x0000004405007c0c */ /* 0x000fe2000c781270 */
[----:B------:R-:W-:Y:S01]  /*8ef40*/  VIADD R9, R8, UR71 ;  /* 0x0000004708097c36 */ /* 0x000fe20008000000 */
[----:B--2---:R-:W-:Y:S01]  /*8ef50*/  PRMT R7, R10, 0x7632, R7 ;  /* 0x000076320a077816 */ /* 0x004fe20000000007 */
[----:B------:R-:W0:Y:S01]  /*8ef60*/  LDCU UR71, c[0x0][0x3b8] ;  /* 0x00007700ff4777ac */ /* 0x000e220008000800 */
[----:B------:R-:W-:Y:S02]  /*8ef70*/  LEA.HI.X.SX32 R5, R20, R16, 0x1, P6 ;  /* 0x0000001014057211 */ /* 0x000fe400030f0eff */
[----:B------:R-:W-:Y:S01]  /*8ef80*/  LEA R6, P6, R0, R17, 0x1 ;  /* 0x0000001100067211 */ /* 0x000fe200078c08ff */
[----:B------:R-:W2:Y:S02]  /*8ef90*/  LDCU UR68, c[0x0][0x3b8] ;  /* 0x00007700ff4477ac */ /* 0x000ea40008000800 */
[----:B------:R0:W-:Y:S01]  /*8efa0*/  @P5 STG.E.U16 desc[UR8][R4.64], R7 ;  /* 0x0000000704005986 */ /* 0x0001e2000c101508 */
[----:B------:R-:W-:-:S02]  /*8efb0*/  ISETP.LT.AND P3, PT, R19, UR70, !P0 ;  /* 0x0000004613007c0c */ /* 0x000fc4000c761270 */
[-C--:B0-----:R-:W-:Y:S01]  /*8efc0*/  LEA.HI.X.SX32 R7, R0, R16.reuse, 0x1, P6 ;  /* 0x0000001000077211 */ /* 0x081fe200030f0eff */
[----:B------:R-:W-:Y:S01]  /*8efd0*/  VIADD R5, R2, 0x73 ;  /* 0x0000007302057836 */ /* 0x000fe20000000000 */
[CC--:B------:R-:W-:Y:S01]  /*8efe0*/  LEA R4, P6, R8.reuse, R17.reuse, 0x1 ;  /* 0x0000001108047211 */ /* 0x0c0fe200078c08ff */
        /* <DEDUP_REMOVED lines=10> */
[----:B------:R-:W1:Y:S01]  /*8f090*/  LDCU UR67, c[0x0][0x3b8] ;  /* 0x00007700ff4377ac */ /* 0x000e620008000800 */
[----:B------:R-:W-:-:S03]  /*8f0a0*/  LEA R6, P6, R9, R17, 0x1 ;  /* 0x0000001109067211 */ /* 0x000fc600078c08ff */
[----:B------:R0:W-:Y:S01]  /*8f0b0*/  @P1 STG.E.U16 desc[UR8][R4.64], R7 ;  /* 0x0000000704001986 */ /* 0x0001e2000c101508 */
[----:B------:R-:W-:Y:S01]  /*8f0c0*/  ISETP.LT.AND P5, PT, R19, UR5, !P0 ;  /* 0x0000000513007c0c */ /* 0x000fe2000c7a1270 */
[----:B------:R-:W-:Y:S01]  /*8f0d0*/  VIADD R0, R10, UR4 ;  /* 0x000000040a007c36 */ /* 0x000fe20008000000 */
[----:B------:R-:W1:Y:S01]  /*8f0e0*/  LDCU UR5, c[0x0][0x3b8] ;  /* 0x00007700ff0577ac */ /* 0x000e620008000800 */
[----:B0-----:R-:W-:Y:S01]  /*8f0f0*/  LEA.HI.X.SX32 R7, R9, R16, 0x1, P6 ;  /* 0x0000001009077211 */ /* 0x001fe200030f0eff */
[----:B------:R-:W-:Y:S01]  /*8f100*/  VIADD R11, R2, 0x74 ;  /* 0x00000074020b7836 */ /* 0x000fe20000000000 */
[----:B------:R-:W0:Y:S03]  /*8f110*/  LDCU UR4, c[0x0][0x3b8] ;  /* 0x00007700ff0477ac */ /* 0x000e260008000800 */
[----:B------:R1:W-:Y:S01]  /*8f120*/  @P3 STG.E.U16 desc[UR8][R6.64], R12 ;  /* 0x0000000c06003986 */ /* 0x0003e2000c101508 */
[----:B------:R-:W-:Y:S01]  /*8f130*/  PRMT R9, R12, 0x7632, R9 ;  /* 0x000076320c097816 */ /* 0x000fe20000000009 */
[----:B------:R-:W-:Y:S01]  /*8f140*/  VIADD R8, R0, UR35 ;  /* 0x0000002300087c36 */ /* 0x000fe20008000000 */
[----:B------:R-:W-:Y:S01]  /*8f150*/  ISETP.LT.AND P1, PT, R11, UR74, !P0 ;  /* 0x0000004a0b007c0c */ /* 0x000fe2000c721270 */
[----:B------:R-:W-:Y:S01]  /*8f160*/  VIADD R5, R2, 0x75 ;  /* 0x0000007502057836 */ /* 0x000fe20000000000 */
[----:B------:R-:W0:Y:S01]  /*8f170*/  LDCU UR35, c[0x0][0x3b8] ;  /* 0x00007700ff2377ac */ /* 0x000e220008000800 */
[----:B-1----:R-:W-:Y:S01]  /*8f180*/  LEA R6, P6, R18, R17, 0x1 ;  /* 0x0000001112067211 */ /* 0x002fe200078c08ff */
[----:B------:R-:W-:-:S02]  /*8f190*/  VIADD R4, R8, UR34 ;  /* 0x0000002208047c36 */ /* 0x000fc40008000000 */
[----:B------:R-:W-:Y:S01]  /*8f1a0*/  VIADD R11, R2, 0x76 ;  /* 0x00000076020b7836 */ /* 0x000fe20000000000 */
[----:B------:R-:W-:Y:S01]  /*8f1b0*/  LEA.HI.X.SX32 R7, R18, R16, 0x1, P6 ;  /* 0x0000001012077211 */ /* 0x000fe200030f0eff */
[----:B------:R-:W1:Y:S01]  /*8f1c0*/  LDCU UR74, c[0x0][0x3b8] ;  /* 0x00007700ff4a77ac */ /* 0x000e620008000800 */
[----:B------:R-:W-:-:S03]  /*8f1d0*/  LEA R18, P6, R10, R17, 0x1 ;  /* 0x000000110a127211 */ /* 0x000fc600078c08ff */
[----:B------:R0:W-:Y:S01]  /*8f1e0*/  @P4 STG.E.U16 desc[UR8][R6.64], R9 ;  /* 0x0000000906004986 */ /* 0x0001e2000c101508 */
[-C--:B------:R-:W-:Y:S01]  /*8f1f0*/  LEA.HI.X.SX32 R19, R10, R16.reuse, 0x1, P6 ;  /* 0x000000100a137211 */ /* 0x080fe200030f0eff */
[----:B------:R-:W1:Y:S01]  /*8f200*/  LDCU UR34, c[0x0][0x3b8] ;  /* 0x00007700ff2277ac */ /* 0x000e620008000800 */
[----:B------:R-:W-:Y:S02]  /*8f210*/  LEA R10, P6, R0, R17, 0x1 ;  /* 0x00000011000a7211 */ /* 0x000fe400078c08ff */
[----:B------:R-:W-:Y:S01]  /*8f220*/  ISETP.LT.AND P3, PT, R5, UR75, !P0 ;  /* 0x0000004b05007c0c */ /* 0x000fe2000c761270 */
[----:B------:R-:W-:Y:S01]  /*8f230*/  VIADD R5, R4, UR33 ;  /* 0x0000002104057c36 */ /* 0x000fe20008000000 */
[----:B------:R1:W-:Y:S01]  /*8f240*/  @P5 STG.E.U16 desc[UR8][R18.64], R13 ;  /* 0x0000000d12005986 */ /* 0x0003e2000c101508 */
[C---:B0-----:R-:W-:Y:S01]  /*8f250*/  VIADD R7, R2.reuse, 0x77 ;  /* 0x0000007702077836 */ /* 0x041fe20000000000 */
[----:B------:R-:W-:Y:S01]  /*8f260*/  ISETP.LT.AND P4, PT, R11, UR32, !P0 ;  /* 0x000000200b007c0c */ /* 0x000fe2000c781270 */
[----:B------:R-:W-:Y:S01]  /*8f270*/  VIADD R9, R2, 0x78 ;  /* 0x0000007802097836 */ /* 0x000fe20000000000 */
[----:B------:R-:W-:Y:S01]  /*8f280*/  LEA.HI.X.SX32 R11, R0, R16, 0x1, P6 ;  /* 0x00000010000b7211 */ /* 0x000fe200030f0eff */
[----:B------:R-:W-:Y:S01]  /*8f290*/  VIADD R6, R5, UR76 ;  /* 0x0000004c05067c36 */ /* 0x000fe20008000000 */
[----:B------:R-:W-:Y:S01]  /*8f2a0*/  ISETP.LT.AND P5, PT, R7, UR31, !P0 ;  /* 0x0000001f07007c0c */ /* 0x000fe2000c7a1270 */
[----:B------:R-:W0:Y:S01]  /*8f2b0*/  LDCU UR75, c[0x0][0x3b8] ;  /* 0x00007700ff4b77ac */ /* 0x000e220008000800 */
[----:B------:R-:W-:-:S02]  /*8f2c0*/  PRMT R7, R13, 0x7632, R7 ;  /* 0x000076320d077816 */ /* 0x000fc40000000007 */
[-C--:B------:R-:W-:Y:S01]  /*8f2d0*/  LEA R12, P6, R8, R17.reuse, 0x1 ;  /* 0x00000011080c7211 */ /* 0x080fe200078c08ff */
[----:B------:R-:W-:Y:S01]  /*8f2e0*/  VIADD R0, R6, UR77 ;  /* 0x0000004d06007c36 */ /* 0x000fe20008000000 */
[----:B------:R-:W0:Y:S01]  /*8f2f0*/  LDCU UR33, c[0x0][0x3b8] ;  /* 0x00007700ff2177ac */ /* 0x000e220008000800 */
[----:B------:R2:W-:Y:S01]  /*8f300*/  @P2 STG.E.U16 desc[UR8][R10.64], R7 ;  /* 0x000000070a002986 */ /* 0x0005e2000c101508 */
[----:B------:R-:W-:Y:S01]  /*8f310*/  ISETP.LT.AND P2, PT, R9, UR30, !P0 ;  /* 0x0000001e09007c0c */ /* 0x000fe2000c741270 */
[----:B------:R-:W-:Y:S01]  /*8f320*/  VIADD R9, R2, 0x79 ;  /* 0x0000007902097836 */ /* 0x000fe20000000000 */
[----:B-1----:R-:W-:Y:S01]  /*8f330*/  LEA.HI.X.SX32 R13, R8, R16, 0x1, P6 ;  /* 0x00000010080d7211 */ /* 0x002fe200030f0eff */
[----:B------:R-:W1:Y:S01]  /*8f340*/  LDCU UR32, c[0x0][0x3b8] ;  /* 0x00007700ff2077ac */ /* 0x000e620008000800 */
[----:B------:R-:W-:-:S03]  /*8f350*/  LEA R8, P6, R4, R17, 0x1 ;  /* 0x0000001104087211 */ /* 0x000fc600078c08ff */
[----:B------:R-:W-:Y:S01]  /*8f360*/  @P1 STG.E.U16 desc[UR8][R12.64], R14 ;  /* 0x0000000e0c001986 */ /* 0x000fe2000c101508 */
[----:B------:R-:W-:Y:S01]  /*8f370*/  ISETP.LT.AND P1, PT, R9, UR28, !P0 ;  /* 0x0000001c09007c0c */ /* 0x000fe2000c721270 */
[----:B------:R-:W0:Y:S01]  /*8f380*/  LDCU UR76, c[0x0][0x3b8] ;  /* 0x00007700ff4c77ac */ /* 0x000e220008000800 */
[----:B--2---:R-:W-:Y:S01]  /*8f390*/  VIADD R7, R0, UR29 ;  /* 0x0000001d00077c36 */ /* 0x004fe20008000000 */
[-C--:B------:R-:W-:Y:S01]  /*8f3a0*/  LEA.HI.X.SX32 R9, R4, R16.reuse, 0x1, P6 ;  /* 0x0000001004097211 */ /* 0x080fe200030f0eff */
[----:B------:R-:W2:Y:S01]  /*8f3b0*/  LDCU UR31, c[0x0][0x3b8] ;  /* 0x00007700ff1f77ac */ /* 0x000ea20008000800 */
[----:B------:R-:W-:Y:S01]  /*8f3c0*/  PRMT R11, R14, 0x7632, R11 ;  /* 0x000076320e0b7816 */ /* 0x000fe2000000000b */
[----:B------:R-:W-:Y:S01]  /*8f3d0*/  VIADD R4, R7, UR27 ;  /* 0x0000001b07047c36 */ /* 0x000fe20008000000 */
[CC--:B------:R-:W-:Y:S01]  /*8f3e0*/  LEA R10, P6, R5.reuse, R17.reuse, 0x1 ;  /* 0x00000011050a7211 */ /* 0x0c0fe200078c08ff */
[----:B------:R-:W0:Y:S02]  /*8f3f0*/  LDCU UR77, c[0x0][0x3b8] ;  /* 0x00007700ff4d77ac */ /* 0x000e240008000800 */
[----:B------:R-:W-:Y:S01]  /*8f400*/  VIADD R3, R4, UR25 ;  /* 0x0000001904037c36 */ /* 0x000fe20008000000 */
[----:B------:R1:W-:Y:S01]  /*8f410*/  @P3 STG.E.U16 desc[UR8][R8.64], R11 ;  /* 0x0000000b08003986 */ /* 0x0003e2000c101508 */
[----:B------:R-:W0:Y:S03]  /*8f420*/  LDCU UR30, c[0x0][0x3b8] ;  /* 0x00007700ff1e77ac */ /* 0x000e260008000800 */
[----:B------:R2:W-:Y:S01]  /*8f430*/  STL [R1+0x1c4], R3 ;  /* 0x0001c40301007387 */ /* 0x0005e20000100800 */
[----:B------:R-:W0:Y:S01]  /*8f440*/  LDCU UR29, c[0x0][0x3b8] ;  /* 0x00007700ff1d77ac */ /* 0x000e220008000800 */
[----:B------:R-:W0:Y:S01]  /*8f450*/  LDCU UR28, c[0x0][0x3b8] ;  /* 0x00007700ff1c77ac */ /* 0x000e220008000800 */
[----:B-1----:R-:W-:Y:S01]  /*8f460*/  LEA.HI.X.SX32 R11, R5, R16, 0x1, P6 ;  /* 0x00000010050b7211 */ /* 0x002fe200030f0eff */
[----:B------:R-:W1:Y:S01]  /*8f470*/  LDCU UR27, c[0x0][0x3b8] ;  /* 0x00007700ff1b77ac */ /* 0x000e620008000800 */
[----:B------:R-:W-:Y:S01]  /*8f480*/  LEA R8, P6, R6, R17, 0x1 ;  /* 0x0000001106087211 */ /* 0x000fe200078c08ff */
[----:B------:R-:W-:-:S02]  /*8f490*/  VIADD R5, R2, 0x7b ;  /* 0x0000007b02057836 */ /* 0x000fc40000000000 */
[----:B--2---:R-:W-:Y:S01]  /*8f4a0*/  VIADD R3, R3, UR23 ;  /* 0x0000001703037c36 */ /* 0x004fe20008000000 */
[----:B------:R2:W-:Y:S01]  /*8f4b0*/  @P4 STG.E.U16 desc[UR8][R10.64], R15 ;  /* 0x0000000f0a004986 */ /* 0x0005e2000c101508 */
[-C--:B------:R-:W-:Y:S01]  /*8f4c0*/  LEA.HI.X.SX32 R9, R6, R16.reuse, 0x1, P6 ;  /* 0x0000001006097211 */ /* 0x080fe200030f0eff */
[C---:B------:R-:W-:Y:S01]  /*8f4d0*/  VIADD R12, R2.reuse, 0x7a ;  /* 0x0000007a020c7836 */ /* 0x040fe20000000000 */
[----:B------:R-:W-:Y:S01]  /*8f4e0*/  ISETP.LT.AND P4, PT, R5, UR24, !P0 ;  /* 0x0000001805007c0c */ /* 0x000fe2000c781270 */
[----:B------:R0:W-:Y:S01]  /*8f4f0*/  STL [R1+0x1c0], R3 ;  /* 0x0001c00301007387 */ /* 0x0001e20000100800 */
[----:B------:R-:W-:Y:S01]  /*8f500*/  PRMT R5, R15, 0x7632, R5 ;  /* 0x000076320f057816 */ /* 0x000fe20000000005 */
[----:B------:R-:W-:Y:S01]  /*8f510*/  VIADD R6, R2, 0x7c ;  /* 0x0000007c02067836 */ /* 0x000fe20000000000 */
[----:B------:R-:W1:Y:S01]  /*8f520*/  LDCU UR25, c[0x0][0x3b8] ;  /* 0x00007700ff1977ac */ /* 0x000e620008000800 */
[----:B------:R-:W1:Y:S01]  /*8f530*/  LDCU UR23, c[0x0][0x3b8] ;  /* 0x00007700ff1777ac */ /* 0x000e620008000800 */
[CC--:B--2---:R-:W-:Y:S01]  /*8f540*/  LEA R10, P6, R0.reuse, R17.reuse, 0x1 ;  /* 0x00000011000a7211 */ /* 0x0c4fe200078c08ff */
[----:B0-----:R-:W-:Y:S01]  /*8f550*/  VIADD R3, R3, UR21 ;  /* 0x0000001503037c36 */ /* 0x001fe20008000000 */
[----:B------:R-:W-:Y:S02]  /*8f560*/  @P5 STG.E.U16 desc[UR8][R8.64], R5 ;  /* 0x0000000508005986 */ /* 0x000fe4000c101508 */
[-C--:B------:R-:W-:Y:S01]  /*8f570*/  LEA.HI.X.SX32 R11, R0, R16.reuse, 0x1, P6 ;  /* 0x00000010000b7211 */ /* 0x080fe200030f0eff */
[----:B------:R-:W-:Y:S01]  /*8f580*/  VIADD R0, R2, 0x7d ;  /* 0x0000007d02007836 */ /* 0x000fe20000000000 */
[----:B------:R-:W-:Y:S01]  /*8f590*/  ISETP.LT.AND P5, PT, R6, UR22, !P0 ;  /* 0x0000001606007c0c */ /* 0x000fe2000c7a1270 */
[----:B------:R0:W-:Y:S01]  /*8f5a0*/  STL [R1+0x1bc], R3 ;  /* 0x0001bc0301007387 */ /* 0x0001e20000100800 */
[----:B------:R-:W-:Y:S01]  /*8f5b0*/  ISETP.LT.AND P3, PT, R12, UR26, !P0 ;  /* 0x0000001a0c007c0c */ /* 0x000fe2000c761270 */
[----:B------:R-:W2:Y:S02]  /*8f5c0*/  LDCU UR26, c[0x0][0x3b8] ;  /* 0x00007700ff1a77ac */ /* 0x000ea40008000800 */
[----:B------:R-:W-:Y:S01]  /*8f5d0*/  @P2 STG.E.U16 desc[UR8][R10.64], R28 ;  /* 0x0000001c0a002986 */ /* 0x000fe2000c101508 */
[-C--:B------:R-:W-:Y:S01]  /*8f5e0*/  LEA R6, P2, R7, R17.reuse, 0x1 ;  /* 0x0000001107067211 */ /* 0x080fe200078408ff */
[----:B------:R-:W1:Y:S01]  /*8f5f0*/  LDCU UR24, c[0x0][0x3b8] ;  /* 0x00007700ff1877ac */ /* 0x000e620008000800 */
[----:B------:R-:W-:Y:S01]  /*8f600*/  ISETP.LT.AND P6, PT, R0, UR20, !P0 ;  /* 0x0000001400007c0c */ /* 0x000fe2000c7c1270 */
[----:B0-----:R-:W-:Y:S01]  /*8f610*/  VIADD R3, R3, UR19 ;  /* 0x0000001303037c36 */ /* 0x001fe20008000000 */
[----:B------:R-:W-:Y:S01]  /*8f620*/  LEA.HI.X.SX32 R7, R7, R16, 0x1, P2 ;  /* 0x0000001007077211 */ /* 0x000fe200010f0eff */
[----:B------:R-:W-:Y:S01]  /*8f630*/  VIADD R0, R2, 0x7e ;  /* 0x0000007e02007836 */ /* 0x000fe20000000000 */
[----:B------:R-:W-:Y:S01]  /*8f640*/  PRMT R5, R28, 0x7632, R5 ;  /* 0x000076321c057816 */ /* 0x000fe20000000005 */
[----:B------:R-:W0:Y:S01]  /*8f650*/  LDCU UR22, c[0x0][0x3b8] ;  /* 0x00007700ff1677ac */ /* 0x000e220008000800 */
[----:B------:R1:W-:Y:S02]  /*8f660*/  STL [R1+0x1b8], R3 ;  /* 0x0001b80301007387 */ /* 0x0003e40000100800 */
[----:B------:R-:W-:Y:S01]  /*8f670*/  ISETP.LT.AND P2, PT, R0, UR18, !P0 ;  /* 0x0000001200007c0c */ /* 0x000fe2000c741270 */
[----:B------:R-:W-:Y:S01]  /*8f680*/  VIADD R0, R2, 0x7f ;  /* 0x0000007f02007836 */ /* 0x000fe20000000000 */
[----:B------:R-:W-:Y:S01]  /*8f690*/  @P1 STG.E.U16 desc[UR8][R6.64], R5 ;  /* 0x0000000506001986 */ /* 0x000fe2000c101508 */
[----:B------:R-:W-:Y:S01]  /*8f6a0*/  LEA R8, P1, R4, R17, 0x1 ;  /* 0x0000001104087211 */ /* 0x000fe200078208ff */
[----:B------:R-:W0:Y:S01]  /*8f6b0*/  LDCU UR21, c[0x0][0x3b8] ;  /* 0x00007700ff1577ac */ /* 0x000e220008000800 */
[----:B-1----:R-:W-:-:S02]  /*8f6c0*/  VIADD R3, R3, UR17 ;  /* 0x0000001103037c36 */ /* 0x002fc40008000000 */
[----:B------:R-:W-:Y:S01]  /*8f6d0*/  LEA.HI.X.SX32 R9, R4, R16, 0x1, P1 ;  /* 0x0000001004097211 */ /* 0x000fe200008f0eff */
[----:B------:R-:W1:Y:S02]  /*8f6e0*/  LDCU UR20, c[0x0][0x3b8] ;  /* 0x00007700ff1477ac */ /* 0x000e640008000800 */
[----:B------:R0:W-:Y:S01]  /*8f6f0*/  STL [R1+0x1b4], R3 ;  /* 0x0001b40301007387 */ /* 0x0001e20000100800 */
[----:B------:R-:W-:Y:S01]  /*8f700*/  ISETP.LT.AND P1, PT, R0, UR16, !P0 ;  /* 0x0000001000007c0c */ /* 0x000fe2000c721270 */
[----:B------:R-:W1:Y:S01]  /*8f710*/  LDCU UR19, c[0x0][0x3b8] ;  /* 0x00007700ff1377ac */ /* 0x000e620008000800 */
[----:B------:R-:W1:Y:S01]  /*8f720*/  LDCU UR18, c[0x0][0x3b8] ;  /* 0x00007700ff1277ac */ /* 0x000e620008000800 */
[----:B0-----:R-:W-:Y:S01]  /*8f730*/  VIADD R3, R3, UR15 ;  /* 0x0000000f03037c36 */ /* 0x001fe20008000000 */
[----:B------:R-:W-:Y:S01]  /*8f740*/  STL.64 [R1+0x1c8], R8 ;  /* 0x0001c80801007387 */ /* 0x000fe20000100a00 */
[----:B------:R-:W0:Y:S02]  /*8f750*/  LDCU UR17, c[0x0][0x3b8] ;  /* 0x00007700ff1177ac */ /* 0x000e240008000800 */
[----:B------:R-:W-:Y:S01]  /*8f760*/  VIADD R0, R3, UR14 ;  /* 0x0000000e03007c36 */ /* 0x000fe20008000000 */
[----:B------:R-:W-:Y:S01]  /*8f770*/  STL [R1+0x1b0], R3 ;  /* 0x0001b00301007387 */ /* 0x000fe20000100800 */
[----:B------:R-:W0:Y:S03]  /*8f780*/  LDCU UR16, c[0x0][0x3b8] ;  /* 0x00007700ff1077ac */ /* 0x000e260008000800 */
[----:B------:R1:W-:Y:S01]  /*8f790*/  STL [R1+0x1ac], R0 ;  /* 0x0001ac0001007387 */ /* 0x0003e20000100800 */
[----:B------:R-:W0:Y:S01]  /*8f7a0*/  LDCU UR15, c[0x0][0x3b8] ;  /* 0x00007700ff0f77ac */ /* 0x000e220008000800 */
[----:B------:R-:W0:Y:S01]  /*8f7b0*/  LDCU UR14, c[0x0][0x3b8] ;  /* 0x00007700ff0e77ac */ /* 0x000e220008000800 */
[----:B-1----:R-:W-:Y:S01]  /*8f7c0*/  VIADD R0, R0, UR13 ;  /* 0x0000000d00007c36 */ /* 0x002fe20008000000 */
[----:B------:R-:W1:Y:S04]  /*8f7d0*/  LDCU UR13, c[0x0][0x3b8] ;  /* 0x00007700ff0d77ac */ /* 0x000e680008000800 */
[----:B------:R0:W-:Y:S02]  /*8f7e0*/  STL [R1+0x1a8], R0 ;  /* 0x0001a80001007387 */ /* 0x0001e40000100800 */
[----:B0-----:R-:W-:Y:S01]  /*8f7f0*/  VIADD R0, R0, UR12 ;  /* 0x0000000c00007c36 */ /* 0x001fe20008000000 */
[----:B------:R-:W0:Y:S04]  /*8f800*/  LDCU UR12, c[0x0][0x3b8] ;  /* 0x00007700ff0c77ac */ /* 0x000e280008000800 */
[----:B------:R1:W-:Y:S02]  /*8f810*/  STL [R1+0x1a4], R0 ;  /* 0x0001a40001007387 */ /* 0x0003e40000100800 */
[----:B-1----:R-:W-:Y:S01]  /*8f820*/  VIADD R0, R0, UR11 ;  /* 0x0000000b00007c36 */ /* 0x002fe20008000000 */
[----:B------:R-:W1:Y:S03]  /*8f830*/  LDCU UR11, c[0x0][0x3b8] ;  /* 0x00007700ff0b77ac */ /* 0x000e660008000800 */
[----:B------:R-:W-:Y:S01]  /*8f840*/  VIADD R15, R0, UR10 ;  /* 0x0000000a000f7c36 */ /* 0x000fe20008000000 */
[----:B------:R0:W-:Y:S01]  /*8f850*/  STL [R1+0x1a0], R0 ;  /* 0x0001a00001007387 */ /* 0x0001e20000100800 */
[----:B------:R-:W1:Y:S02]  /*8f860*/  LDCU UR10, c[0x0][0x3b8] ;  /* 0x00007700ff0a77ac */ /* 0x000e640008000800 */
[----:B0-----:R-:W-:Y:S01]  /*8f870*/  VIADD R0, R15, UR36 ;  /* 0x000000240f007c36 */ /* 0x001fe20008000000 */
[----:B------:R-:W0:Y:S04]  /*8f880*/  LDCU UR36, c[0x0][0x3b8] ;  /* 0x00007700ff2477ac */ /* 0x000e280008000800 */
[----:B------:R1:W-:Y:S02]  /*8f890*/  STL [R1+0x198], R0 ;  /* 0x0001980001007387 */ /* 0x0003e40000100800 */
[----:B-1----:R-:W-:Y:S01]  /*8f8a0*/  VIADD R0, R0, UR6 ;  /* 0x0000000600007c36 */ /* 0x002fe20008000000 */
[----:B------:R-:W1:Y:S04]  /*8f8b0*/  LDCU UR6, c[0x0][0x3b8] ;  /* 0x00007700ff0677ac */ /* 0x000e680008000800 */
[----:B------:R0:W-:Y:S02]  /*8f8c0*/  STL [R1+0x194], R0 ;  /* 0x0001940001007387 */ /* 0x0001e40000100800 */
        /* <DEDUP_REMOVED lines=12> */
[----:B---3--:R-:W-:Y:S01]  /*8f990*/  VIADD R0, R0, UR64 ;  /* 0x0000004000007c36 */ /* 0x008fe20008000000 */
[----:B------:R-:W3:Y:S04]  /*8f9a0*/  LDCU UR64, c[0x0][0x3b8] ;  /* 0x00007700ff4077ac */ /* 0x000ee80008000800 */
        /* <DEDUP_REMOVED lines=8> */
[----:B------:R-:W0:Y:S03]  /*8fa30*/  LDCU UR62, c[0x0][0x3b8] ;  /* 0x00007700ff3e77ac */ /* 0x000e260008000800 */
[----:B------:R-:W-:Y:S01]  /*8fa40*/  VIADD R10, R0, UR60 ;  /* 0x0000003c000a7c36 */ /* 0x000fe20008000000 */
[----:B------:R4:W-:Y:S01]  /*8fa50*/  STL [R1+0x174], R0 ;  /* 0x0001740001007387 */ /* 0x0009e20000100800 */
[----:B------:R-:W0:Y:S02]  /*8fa60*/  LDCU UR60, c[0x0][0x3b8] ;  /* 0x00007700ff3c77ac */ /* 0x000e240008000800 */
[----:B----4-:R-:W-:Y:S01]  /*8fa70*/  VIADD R0, R10, UR59 ;  /* 0x0000003b0a007c36 */ /* 0x010fe20008000000 */
[----:B------:R-:W4:Y:S04]  /*8fa80*/  LDCU UR59, c[0x0][0x3b8] ;  /* 0x00007700ff3b77ac */ /* 0x000f280008000800 */
        /* <DEDUP_REMOVED lines=130> */
[----:B--2---:R-:W-:Y:S01]  /*902b0*/  VIADD R0, R0, UR26 ;  /* 0x0000001a00007c36 */ /* 0x004fe20008000000 */
[----:B------:R-:W2:Y:S04]  /*902c0*/  LDCU UR26, c[0x0][0x3b8] ;  /* 0x00007700ff1a77ac */ /* 0x000ea80008000800 */
        /* <DEDUP_REMOVED lines=82> */
[----:B----4-:R-:W-:Y:S01]  /*907f0*/  VIADD R0, R0, UR59 ;  /* 0x0000003b00007c36 */ /* 0x010fe20008000000 */
[----:B------:R-:W4:Y:S04]  /*90800*/  LDCU UR59, c[0x0][0x3b8] ;  /* 0x00007700ff3b77ac */ /* 0x000f280008000800 */
[----:B------:R0:W-:Y:S02]  /*90810*/  STL [R1+0x4c], R0 ;  /* 0x00004c0001007387 */ /* 0x0001e40000100800 */
[----:B0-----:R-:W-:Y:S01]  /*90820*/  VIADD R0, R0, UR58 ;  /* 0x0000003a00007c36 */ /* 0x001fe20008000000 */
[----:B------:R-:W0:Y:S03]  /*90830*/  LDCU UR58, c[0x0][0x3b8] ;  /* 0x00007700ff3a77ac */ /* 0x000e260008000800 */
[----:B------:R-:W-:Y:S01]  /*90840*/  VIADD R9, R0, UR57 ;  /* 0x0000003900097c36 */ /* 0x000fe20008000000 */
[----:B------:R1:W-:Y:S01]  /*90850*/  STL [R1+0x48], R0 ;  /* 0x0000480001007387 */ /* 0x0003e20000100800 */
[----:B------:R-:W0:Y:S02]  /*90860*/  LDCU UR57, c[0x0][0x3b8] ;  /* 0x00007700ff3977ac */ /* 0x000e240008000800 */
        /* <DEDUP_REMOVED lines=8> */
[----:B------:R-:W-:Y:S01]  /*908f0*/  VIADD R5, R14, UR51 ;  /* 0x000000330e057c36 */ /* 0x000fe20008000000 */
[----:B------:R-:W0:Y:S03]  /*90900*/  LDCU UR51, c[0x0][0x3b8] ;  /* 0x00007700ff3377ac */ /* 0x000e260008000800 */
        /* <DEDUP_REMOVED lines=36> */
[----:B------:R0:W-:Y:S02]  /*90b50*/  STL [R1], R0 ;  /* 0x0000000001007387 */ /* 0x0001e40000100800 */
[----:B0-----:R-:W-:Y:S01]  /*90b60*/  VIADD R0, R0, UR66 ;  /* 0x0000004200007c36 */ /* 0x001fe20008000000 */
[----:B------:R-:W0:Y:S03]  /*90b70*/  LDCU UR66, c[0x0][0x3b8] ;  /* 0x00007700ff4277ac */ /* 0x000e260008000800 */
[----:B------:R-:W-:Y:S01]  /*90b80*/  VIADD R4, R0, UR72 ;  /* 0x0000004800047c36 */ /* 0x000fe20008000000 */
[----:B------:R1:W-:Y:S01]  /*90b90*/  STL [R1+0x2088], R0 ;  /* 0x0020880001007387 */ /* 0x0003e20000100800 */
[----:B------:R-:W0:Y:S01]  /*90ba0*/  LDCU UR72, c[0x0][0x3b8] ;  /* 0x00007700ff4877ac */ /* 0x000e220008000800 */
[----:B-1----:R-:W-:-:S02]  /*90bb0*/  IMAD.MOV.U32 R0, RZ, RZ, R5 ;  /* 0x000000ffff007224 */ /* 0x002fc400078e0005 */
[----:B------:R-:W-:Y:S01]  /*90bc0*/  VIADD R5, R4, UR7 ;  /* 0x0000000704057c36 */ /* 0x000fe20008000000 */
[----:B------:R-:W1:Y:S03]  /*90bd0*/  LDCU UR7, c[0x0][0x3b8] ;  /* 0x00007700ff0777ac */ /* 0x000e660008000800 */
[----:B------:R-:W-:Y:S01]  /*90be0*/  VIADD R6, R5, UR71 ;  /* 0x0000004705067c36 */ /* 0x000fe20008000000 */
[----:B------:R-:W-:Y:S01]  /*90bf0*/  STL.64 [R1+0x2078], R4 ;  /* 0x0020780401007387 */ /* 0x000fe20000100a00 */
[----:B------:R-:W0:Y:S02]  /*90c00*/  LDCU UR71, c[0x0][0x3b8] ;  /* 0x00007700ff4777ac */ /* 0x000e240008000800 */
[----:B------:R-:W-:Y:S01]  /*90c10*/  VIADD R7, R6, UR70 ;  /* 0x0000004606077c36 */ /* 0x000fe20008000000 */
[----:B------:R-:W0:Y:S03]  /*90c20*/  LDCU UR70, c[0x0][0x3b8] ;  /* 0x00007700ff4677ac */ /* 0x000e260008000800 */
[----:B------:R-:W-:Y:S01]  /*90c30*/  VIADD R8, R7, UR69 ;  /* 0x0000004507087c36 */ /* 0x000fe20008000000 */
[----:B------:R1:W-:Y:S01]  /*90c40*/  STL.64 [R1+0x2080], R6 ;  /* 0x0020800601007387 */ /* 0x0003e20000100a00 */
[----:B------:R-:W0:Y:S01]  /*90c50*/  LDCU UR69, c[0x0][0x3b8] ;  /* 0x00007700ff4577ac */ /* 0x000e220008000800 */
[----:B-1----:R-:W-:-:S02]  /*90c60*/  IMAD.MOV.U32 R7, RZ, RZ, R9 ;  /* 0x000000ffff077224 */ /* 0x002fc400078e0009 */
[----:B------:R-:W-:Y:S01]  /*90c70*/  VIADD R9, R8, UR68 ;  /* 0x0000004408097c36 */ /* 0x000fe20008000000 */
[----:B------:R-:W1:Y:S01]  /*90c80*/  LDCU UR68, c[0x0][0x3b8] ;  /* 0x00007700ff4477ac */ /* 0x000e620008000800 */
[----:B------:R-:W-:Y:S02]  /*90c90*/  IMAD.MOV.U32 R6, RZ, RZ, R10 ;  /* 0x000000ffff067224 */ /* 0x000fe400078e000a */
[----:B------:R-:W-:Y:S02]  /*90ca0*/  VIADD R10, R9, UR67 ;  /* 0x00000043090a7c36 */ /* 0x000fe40008000000 */
[----:B------:R-:W-:Y:S01]  /*90cb0*/  IMAD.MOV.U32 R4, RZ, RZ, R13 ;  /* 0x000000ffff047224 */ /* 0x000fe200078e000d */
[----:B------:R-:W-:Y:S01]  /*90cc0*/  STL.64 [R1+0x2060], R8 ;  /* 0x0020600801007387 */ /* 0x000fe20000100a00 */
[----:B------:R-:W-:Y:S01]  /*90cd0*/  VIADD R11, R10, UR5 ;  /* 0x000000050a0b7c36 */ /* 0x000fe20008000000 */
[----:B------:R-:W0:Y:S03]  /*90ce0*/  LDCU UR67, c[0x0][0x3b8] ;  /* 0x00007700ff4377ac */ /* 0x000e260008000800 */
[----:B------:R-:W-:Y:S01]  /*90cf0*/  VIADD R12, R11, UR4 ;  /* 0x000000040b0c7c36 */ /* 0x000fe20008000000 */
[----:B------:R-:W-:Y:S01]  /*90d00*/  STL [R1+0x20f0], R9 ;  /* 0x0020f00901007387 */ /* 0x000fe20000100800 */
[----:B------:R-:W-:Y:S01]  /*90d10*/  IMAD.MOV.U32 R5, RZ, RZ, R14 ;  /* 0x000000ffff057224 */ /* 0x000fe200078e000e */
[----:B------:R-:W0:Y:S01]  /*90d20*/  LDCU UR5, c[0x0][0x3b8] ;  /* 0x00007700ff0577ac */ /* 0x000e220008000800 */
[----:B------:R-:W-:Y:S01]  /*90d30*/  VIADD R13, R12, UR73 ;  /* 0x000000490c0d7c36 */ /* 0x000fe20008000000 */
[----:B------:R-:W-:Y:S01]  /*90d40*/  STL.64 [R1+0x2068], R10 ;  /* 0x0020680a01007387 */ /* 0x000fe20000100a00 */
[----:B------:R-:W0:Y:S02]  /*90d50*/  LDCU UR4, c[0x0][0x3b8] ;  /* 0x00007700ff0477ac */ /* 0x000e240008000800 */
[----:B------:R-:W-:Y:S01]  /*90d60*/  VIADD R14, R13, UR35 ;  /* 0x000000230d0e7c36 */ /* 0x000fe20008000000 */
[----:B------:R-:W-:Y:S01]  /*90d70*/  STL [R1+0x2100], R11 ;  /* 0x0021000b01007387 */ /* 0x000fe20000100800 */
[----:B------:R-:W0:Y:S03]  /*90d80*/  LDCU UR73, c[0x0][0x3b8] ;  /* 0x00007700ff4977ac */ /* 0x000e260008000800 */
[----:B------:R1:W-:Y:S01]  /*90d90*/  STL.64 [R1+0x2120], R10 ;  /* 0x0021200a01007387 */ /* 0x0003e20000100a00 */
[----:B------:R-:W0:Y:S01]  /*90da0*/  LDCU UR35, c[0x0][0x3b8] ;  /* 0x00007700ff2377ac */ /* 0x000e220008000800 */
[----:B-1----:R-:W-:-:S02]  /*90db0*/  IMAD.MOV.U32 R10, RZ, RZ, R15 ;  /* 0x000000ffff0a7224 */ /* 0x002fc400078e000f */
[----:B------:R-:W-:Y:S01]  /*90dc0*/  VIADD R15, R14, UR74 ;  /* 0x0000004a0e0f7c36 */ /* 0x000fe20008000000 */
[----:B------:R-:W-:Y:S01]  /*90dd0*/  STL.64 [R1+0x2058], R12 ;  /* 0x0020580c01007387 */ /* 0x000fe20000100a00 */
[----:B------:R-:W1:Y:S02]  /*90de0*/  LDCU UR74, c[0x0][0x3b8] ;  /* 0x00007700ff4a77ac */ /* 0x000e640008000800 */
[----:B------:R-:W-:Y:S01]  /*90df0*/  VIADD R18, R15, UR34 ;  /* 0x000000220f127c36 */ /* 0x000fe20008000000 */
[----:B------:R-:W-:Y:S01]  /*90e00*/  STL [R1+0x2098], R13 ;  /* 0x0020980d01007387 */ /* 0x000fe20000100800 */
[----:B------:R-:W0:Y:S02]  /*90e10*/  LDCU UR34, c[0x0][0x3b8] ;  /* 0x00007700ff2277ac */ /* 0x000e240008000800 */
[----:B------:R-:W-:Y:S01]  /*90e20*/  VIADD R19, R18, UR75 ;  /* 0x0000004b12137c36 */ /* 0x000fe20008000000 */
[----:B------:R-:W-:Y:S01]  /*90e30*/  STL.64 [R1+0x2070], R14 ;  /* 0x0020700e01007387 */ /* 0x000fe20000100a00 */
        /* <DEDUP_REMOVED lines=11> */
[----:B------:R-:W0:Y:S03]  /*90ef0*/  LDCU UR31, c[0x0][0x3b8] ;  /* 0x00007700ff1f77ac */ /* 0x000e260008000800 */
[----:B------:R-:W-:Y:S01]  /*90f00*/  VIADD R24, R23, UR77 ;  /* 0x0000004d17187c36 */ /* 0x000fe20008000000 */
[----:B------:R-:W-:Y:S01]  /*90f10*/  STL.64 [R1+0x2090], R22 ;  /* 0x0020901601007387 */ /* 0x000fe20000100a00 */
[----:B------:R-:W0:Y:S02]  /*90f20*/  LDCU UR77, c[0x0][0x3b8] ;  /* 0x00007700ff4d77ac */ /* 0x000e240008000800 */
[----:B------:R-:W-:Y:S01]  /*90f30*/  VIADD R25, R24, UR30 ;  /* 0x0000001e18197c36 */ /* 0x000fe20008000000 */
[----:B------:R-:W-:Y:S01]  /*90f40*/  STL [R1+0x209c], R24 ;  /* 0x00209c1801007387 */ /* 0x000fe20000100800 */
[----:B------:R-:W0:Y:S02]  /*90f50*/  LDCU UR30, c[0x0][0x3b8] ;  /* 0x00007700ff1e77ac */ /* 0x000e240008000800 */
[----:B------:R-:W-:Y:S01]  /*90f60*/  VIADD R26, R25, UR29 ;  /* 0x0000001d191a7c36 */ /* 0x000fe20008000000 */
[----:B------:R-:W-:Y:S01]  /*90f70*/  STL [R1+0x20a0], R25 ;  /* 0x0020a01901007387 */ /* 0x000fe20000100800 */
[----:B------:R-:W0:Y:S02]  /*90f80*/  LDCU UR29, c[0x0][0x3b8] ;  /* 0x00007700ff1d77ac */ /* 0x000e240008000800 */
[----:B------:R-:W-:Y:S01]  /*90f90*/  VIADD R27, R26, UR28 ;  /* 0x0000001c1a1b7c36 */ /* 0x000fe20008000000 */
[----:B------:R-:W0:Y:S03]  /*90fa0*/  LDCU UR28, c[0x0][0x3b8] ;  /* 0x00007700ff1c77ac */ /* 0x000e260008000800 */
[----:B------:R-:W-:Y:S01]  /*90fb0*/  VIADD R28, R27, UR27 ;  /* 0x0000001b1b1c7c36 */ /* 0x000fe20008000000 */
[----:B------:R-:W-:Y:S01]  /*90fc0*/  STL.64 [R1+0x20a8], R26 ;  /* 0x0020a81a01007387 */ /* 0x000fe20000100a00 */
[----:B------:R-:W0:Y:S02]  /*90fd0*/  LDCU UR27, c[0x0][0x3b8] ;  /* 0x00007700ff1b77ac */ /* 0x000e240008000800 */
[----:B--2---:R-:W-:Y:S01]  /*90fe0*/  VIADD R29, R28, UR26 ;  /* 0x0000001a1c1d7c36 */ /* 0x004fe20008000000 */
[----:B------:R-:W-:Y:S01]  /*90ff0*/  STL [R1+0x20b0], R28 ;  /* 0x0020b01c01007387 */ /* 0x000fe20000100800 */
[----:B------:R-:W2:Y:S02]  /*91000*/  LDCU UR26, c[0x0][0x3b8] ;  /* 0x00007700ff1a77ac */ /* 0x000ea40008000800 */
[----:B------:R-:W-:Y:S01]  /*91010*/  VIADD R8, R29, UR25 ;  /* 0x000000191d087c36 */ /* 0x000fe20008000000 */
[----:B------:R-:W-:Y:S01]  /*91020*/  STL [R1+0x20c4], R29 ;  /* 0x0020c41d01007387 */ /* 0x000fe20000100800 */
[----:B------:R-:W0:Y:S02]  /*91030*/  LDCU UR25, c[0x0][0x3b8] ;  /* 0x00007700ff1977ac */ /* 0x000e240008000800 */
[----:B------:R-:W-:Y:S01]  /*91040*/  VIADD R8, R8, UR24 ;  /* 0x0000001808087c36 */ /* 0x000fe20008000000 */
        /* <DEDUP_REMOVED lines=329> */
[----:B0-----:R-:W0:Y:S01]  /*924e0*/  LDCU UR47, c[0x0][0x39c] ;  /* 0x00007380ff2f77ac */ /* 0x001e220008000800 */
        /* <DEDUP_REMOVED lines=86> */
[----:B------:R1:W-:Y:S04]  /*92a50*/  STL [R1+0x5cc], R8 ;  /* 0x0005cc0801007387 */ /* 0x0003e80000100800 */
[----:B------:R-:W3:Y:S01]  /*92a60*/  LDL.LU R15, [R1+0x2d4] ;  /* 0x0002d400010f7983 */ /* 0x000ee20000300800 */
        /* <DEDUP_REMOVED lines=8> */
[----:B------:R2:W-:Y:S04]  /*92af0*/  STL [R1+0x5fc], R8 ;  /* 0x0005fc0801007387 */ /* 0x0005e80000100800 */
[----:B------:R-:W4:Y:S01]  /*92b00*/  LDL.LU.64 R22, [R1+0x1c8] ;  /* 0x0001c80001167983 */ /* 0x000f220000300a00 */
[----:B--2---:R-:W-:Y:S01]  /*92b10*/  VIADD R8, R8, UR26 ;  /* 0x0000001a08087c36 */ /* 0x004fe20008000000 */
[----:B------:R-:W2:Y:S04]  /*92b20*/  LDCU UR26, c[0x0][0x3b8] ;  /* 0x00007700ff1a77ac */ /* 0x000ea80008000800 */
[----:B------:R0:W-:Y:S04]  /*92b30*/  STL [R1+0x604], R8 ;  /* 0x0006040801007387 */ /* 0x0001e80000100800 */
[----:B------:R-:W2:Y:S01]  /*92b40*/  LDL.LU R19, [R1+0x1c4] ;  /* 0x0001c40001137983 */ /* 0x000ea20000300800 */
        /* <DEDUP_REMOVED lines=28> */
[----:B------:R-:W2:Y:S01]  /*92d10*/  LDL.LU R14, [R1+0x2d8] ;  /* 0x0002d800010e7983 */ /* 0x000ea20000300800 */
        /* <DEDUP_REMOVED lines=11> */
[----:B------:R-:W0:Y:S01]  /*92dd0*/  LDCU UR13, c[0x0][0x3b8] ;  /* 0x00007700ff0d77ac */ /* 0x000e220008000800 */
[----:B---3--:R-:W-:Y:S01]  /*92de0*/  PRMT R13, R15, 0x7632, R13 ;  /* 0x000076320f0d7816 */ /* 0x008fe2000000000d */
[----:B----4-:R2:W-:Y:S02]  /*92df0*/  @P3 STG.E.U16 desc[UR8][R22.64], R15 ;  /* 0x0000000f16003986 */ /* 0x0105e4000c101508 */
[----:B--2---:R-:W-:-:S04]  /*92e00*/  LEA R22, P3, R19, R17, 0x1 ;  /* 0x0000001113167211 */ /* 0x004fc800078608ff */
[----:B------:R-:W-:Y:S02]  /*92e10*/  LEA.HI.X.SX32 R23, R19, R16, 0x1, P3 ;  /* 0x0000001013177211 */ /* 0x000fe400018f0eff */
[----:B------:R-:W2:Y:S01]  /*92e20*/  LDL.LU R19, [R1+0x1b8] ;  /* 0x0001b80001137983 */ /* 0x000ea20000300800 */
[----:B------:R-:W-:-:S03]  /*92e30*/  VIADD R15, R2, 0x81 ;  /* 0x00000081020f7836 */ /* 0x000fc60000000000 */
[----:B------:R3:W-:Y:S04]  /*92e40*/  @P4 STG.E.U16 desc[UR8][R22.64], R13 ;  /* 0x0000000d16004986 */ /* 0x0007e8000c101508 */
[----:B------:R4:W-:Y:S01]  /*92e50*/  STL [R1+0x68c], R8 ;  /* 0x00068c0801007387 */ /* 0x0009e20000100800 */
[----:B---3--:R-:W-:Y:S02]  /*92e60*/  VIADD R13, R2, 0x80 ;  /* 0x00000080020d7836 */ /* 0x008fe40000000000 */
[----:B----4-:R-:W-:Y:S01]  /*92e70*/  VIADD R8, R8, UR12 ;  /* 0x0000000c08087c36 */ /* 0x010fe20008000000 */
[----:B------:R-:W3:Y:S02]  /*92e80*/  LDCU UR12, c[0x0][0x3b8] ;  /* 0x00007700ff0c77ac */ /* 0x000ee40008000800 */
[----:B------:R-:W-:-:S02]  /*92e90*/  ISETP.LT.AND P3, PT, R13, UR16, !P0 ;  /* 0x000000100d007c0c */ /* 0x000fc4000c761270 */
[----:B------:R4:W-:Y:S01]  /*92ea0*/  STL [R1+0x69c], R8 ;  /* 0x00069c0801007387 */ /* 0x0009e20000100800 */
[----:B------:R-:W0:Y:S03]  /*92eb0*/  LDCU UR16, c[0x0][0x39c] ;  /* 0x00007380ff1077ac */ /* 0x000e260008000800 */
[----:B------:R-:W3:Y:S01]  /*92ec0*/  LDL.LU R13, [R1+0x2dc] ;  /* 0x0002dc00010d7983 */ /* 0x000ee20000300800 */
[----:B------:R-:W-:-:S04]  /*92ed0*/  LEA R22, P4, R21, R17, 0x1 ;  /* 0x0000001115167211 */ /* 0x000fc800078808ff */
[----:B------:R-:W-:Y:S02]  /*92ee0*/  LEA.HI.X.SX32 R23, R21, R16, 0x1, P4 ;  /* 0x0000001015177211 */ /* 0x000fe400020f0eff */
[----:B------:R-:W-:Y:S01]  /*92ef0*/  ISETP.LT.AND P4, PT, R15, UR15, !P0 ;  /* 0x0000000f0f007c0c */ /* 0x000fe2000c781270 */
[----:B----4-:R-:W-:Y:S01]  /*92f00*/  VIADD R8, R8, UR11 ;  /* 0x0000000b08087c36 */ /* 0x010fe20008000000 */
[----:B------:R-:W4:Y:S01]  /*92f10*/  LDL.LU R15, [R1+0x1b4] ;  /* 0x0001b400010f7983 */ /* 0x000f220000300800 */
[----:B------:R-:W0:Y:S03]  /*92f20*/  LDCU UR11, c[0x0][0x3b8] ;  /* 0x00007700ff0b77ac */ /* 0x000e260008000800 */
[----:B------:R1:W-:Y:S01]  /*92f30*/  STL [R1+0x694], R8 ;  /* 0x0006940801007387 */ /* 0x0003e20000100800 */
[----:B------:R-:W0:Y:S01]  /*92f40*/  LDCU UR15, c[0x0][0x3b8] ;  /* 0x00007700ff0f77ac */ /* 0x000e220008000800 */
[----:B-1----:R-:W-:Y:S01]  /*92f50*/  VIADD R8, R8, UR10 ;  /* 0x0000000a08087c36 */ /* 0x002fe20008000000 */
[----:B------:R-:W1:Y:S04]  /*92f60*/  LDCU UR10, c[0x0][0x39c] ;  /* 0x00007380ff0a77ac */ /* 0x000e680008000800 */
[----:B------:R0:W-:Y:S04]  /*92f70*/  STL [R1+0x6bc], R8 ;  /* 0x0006bc0801007387 */ /* 0x0001e80000100800 */
[----:B------:R0:W-:Y:S01]  /*92f80*/  @P5 STG.E.U16 desc[UR8][R22.64], R14 ;  /* 0x0000000e16005986 */ /* 0x0001e2000c101508 */
[----:B------:R-:W-:-:S02]  /*92f90*/  PRMT R20, R14, 0x7632, R20 ;  /* 0x000076320e147816 */ /* 0x000fc40000000014 */
[----:B------:R-:W-:-:S04]  /*92fa0*/  LEA R24, P5, R12, R17, 0x1 ;  /* 0x000000110c187211 */ /* 0x000fc800078a08ff */
[----:B------:R-:W-:Y:S01]  /*92fb0*/  LEA.HI.X.SX32 R25, R12, R16, 0x1, P5 ;  /* 0x000000100c197211 */ /* 0x000fe200028f0eff */
[----:B------:R-:W-:Y:S02]  /*92fc0*/  IMAD.MOV.U32 R12, RZ, RZ, R10 ;  /* 0x000000ffff0c7224 */ /* 0x000fe400078e000a */
[----:B------:R-:W-:Y:S01]  /*92fd0*/  VIADD R10, R8, UR36 ;  /* 0x00000024080a7c36 */ /* 0x000fe20008000000 */
[----:B------:R-:W1:Y:S01]  /*92fe0*/  LDCU UR36, c[0x0][0x3b8] ;  /* 0x00007700ff2477ac */ /* 0x000e620008000800 */
[----:B0-----:R-:W4:Y:S04]  /*92ff0*/  LDL.LU R8, [R1+0x1b0] ;  /* 0x0001b00001087983 */ /* 0x001f280000300800 */
[----:B------:R0:W-:Y:S04]  /*93000*/  STL [R1+0x6c4], R10 ;  /* 0x0006c40a01007387 */ /* 0x0001e80000100800 */
[----:B------:R1:W-:Y:S01]  /*93010*/  @P6 STG.E.U16 desc[UR8][R24.64], R20 ;  /* 0x0000001418006986 */ /* 0x0003e2000c101508 */
[----:B------:R-:W-:-:S02]  /*93020*/  VIADD R14, R2, 0x82 ;  /* 0x00000082020e7836 */ /* 0x000fc40000000000 */
[----:B0-----:R-:W-:Y:S01]  /*93030*/  VIADD R10, R10, UR6 ;  /* 0x000000060a0a7c36 */ /* 0x001fe20008000000 */
[----:B------:R-:W0:Y:S01]  /*93040*/  LDCU UR6, c[0x0][0x3b8] ;  /* 0x00007700ff0677ac */ /* 0x000e220008000800 */
[----:B-1----:R-:W4:Y:S04]  /*93050*/  LDL.LU R20, [R1+0x1ac] ;  /* 0x0001ac0001147983 */ /* 0x002f280000300800 */
[----:B------:R-:W4:Y:S04]  /*93060*/  LDL.LU R21, [R1+0x1a8] ;  /* 0x0001a80001157983 */ /* 0x000f280000300800 */
[----:B------:R1:W-:Y:S02]  /*93070*/  STL [R1+0x6d4], R10 ;  /* 0x0006d40a01007387 */ /* 0x0003e40000100800 */
[----:B-1----:R-:W-:Y:S01]  /*93080*/  VIADD R10, R10, UR37 ;  /* 0x000000250a0a7c36 */ /* 0x002fe20008000000 */
[----:B------:R-:W1:Y:S01]  /*93090*/  LDCU UR37, c[0x0][0x3b8] ;  /* 0x00007700ff2577ac */ /* 0x000e620008000800 */
[----:B--2---:R-:W-:-:S04]  /*930a0*/  LEA R22, P5, R19, R17, 0x1 ;  /* 0x0000001113167211 */ /* 0x004fc800078a08ff */
[----:B------:R-:W-:Y:S02]  /*930b0*/  LEA.HI.X.SX32 R23, R19, R16, 0x1, P5 ;  /* 0x0000001013177211 */ /* 0x000fe400028f0eff */
[----:B------:R-:W2:Y:S01]  /*930c0*/  LDL.LU R19, [R1+0x1a4] ;  /* 0x0001a40001137983 */ /* 0x000ea20000300800 */
[----:B------:R-:W-:Y:S01]  /*930d0*/  ISETP.LT.AND P5, PT, R14, UR16, !P0 ;  /* 0x000000100e007c0c */ /* 0x000fe2000c7a1270 */
[----:B------:R-:W-:Y:S01]  /*930e0*/  VIADD R24, R2, 0x83 ;  /* 0x0000008302187836 */ /* 0x000fe20000000000 */
[----:B------:R-:W0:Y:S01]  /*930f0*/  LDCU UR16, c[0x0][0x3b8] ;  /* 0x00007700ff1077ac */ /* 0x000e220008000800 */
[----:B------:R-:W2:Y:S04]  /*93100*/  LDL.LU R14, [R1+0x1a0] ;  /* 0x0001a000010e7983 */ /* 0x000ea80000300800 */
[----:B------:R-:W-:Y:S04]  /*93110*/  STL [R1+0x6cc], R10 ;  /* 0x0006cc0a01007387 */ /* 0x000fe80000100800 */
[----:B---3--:R4:W-:Y:S02]  /*93120*/  @P2 STG.E.U16 desc[UR8][R22.64], R13 ;  /* 0x0000000d16002986 */ /* 0x0089e4000c101508 */
[----:B----4-:R-:W-:-:S04]  /*93130*/  LEA R22, P2, R15, R17, 0x1 ;  /* 0x000000110f167211 */ /* 0x010fc800078408ff */
[----:B------:R-:W-:Y:S01]  /*93140*/  LEA.HI.X.SX32 R23, R15, R16, 0x1, P2 ;  /* 0x000000100f177211 */ /* 0x000fe200010f0eff */
[----:B------:R-:W-:Y:S02]  /*93150*/  IMAD.MOV.U32 R15, RZ, RZ, R12 ;  /* 0x000000ffff0f7224 */ /* 0x000fe400078e000c */
[----:B------:R-:W3:Y:S01]  /*93160*/  LDL.LU R12, [R1+0x198] ;  /* 0x00019800010c7983 */ /* 0x000ee20000300800 */
[----:B------:R-:W-:Y:S01]  /*93170*/  VIADD R10, R10, UR39 ;  /* 0x000000270a0a7c36 */ /* 0x000fe20008000000 */
[----:B------:R-:W-:Y:S01]  /*93180*/  PRMT R11, R13, 0x7632, R11 ;  /* 0x000076320d0b7816 */ /* 0x000fe2000000000b */
[----:B------:R-:W4:Y:S02]  /*93190*/  LDCU UR39, c[0x0][0x3b8] ;  /* 0x00007700ff2777ac */ /* 0x000f240008000800 */
[----:B------:R-:W-:Y:S01]  /*931a0*/  VIADD R13, R10, UR38 ;  /* 0x000000260a0d7c36 */ /* 0x000fe20008000000 */
[----:B------:R-:W-:Y:S01]  /*931b0*/  STL [R1+0x6e4], R10 ;  /* 0x0006e40a01007387 */ /* 0x000fe20000100800 */
[----:B------:R-:W-:Y:S01]  /*931c0*/  ISETP.LT.AND P6, PT, R24, UR10, !P0 ;  /* 0x0000000a18007c0c */ /* 0x000fe2000c7c1270 */
[----:B------:R-:W0:Y:S02]  /*931d0*/  LDCU UR10, c[0x0][0x3b8] ;  /* 0x00007700ff0a77ac */ /* 0x000e240008000800 */
[----:B------:R1:W-:Y:S01]  /*931e0*/  STL [R1+0x6ec], R13 ;  /* 0x0006ec0d01007387 */ /* 0x0003e20000100800 */
[----:B------:R-:W0:Y:S03]  /*931f0*/  LDCU UR38, c[0x0][0x3b8] ;  /* 0x00007700ff2677ac */ /* 0x000e260008000800 */
[----:B------:R-:W4:Y:S04]  /*93200*/  LDL.LU R29, [R1+0x194] ;  /* 0x00019400011d7983 */ /* 0x000f280000300800 */
[----:B------:R0:W-:Y:S01]  /*93210*/  @P1 STG.E.U16 desc[UR8][R22.64], R11 ;  /* 0x0000000b16001986 */ /* 0x0001e2000c101508 */
[----:B-1----:R-:W-:Y:S01]  /*93220*/  VIADD R13, R13, UR65 ;  /* 0x000000410d0d7c36 */ /* 0x002fe20008000000 */
[----:B------:R-:W1:Y:S01]  /*93230*/  LDCU UR65, c[0x0][0x39c] ;  /* 0x00007380ff4177ac */ /* 0x000e620008000800 */
[----:B------:R-:W-:-:S04]  /*93240*/  LEA R26, P2, R8, R17, 0x1 ;  /* 0x00000011081a7211 */ /* 0x000fc800078408ff */
[----:B------:R-:W-:Y:S02]  /*93250*/  LEA.HI.X.SX32 R27, R8, R16, 0x1, P2 ;  /* 0x00000010081b7211 */ /* 0x000fe400010f0eff */
[----:B------:R-:W4:Y:S04]  /*93260*/  LDL.LU R8, [R1+0x190] ;  /* 0x0001900001087983 */ /* 0x000f280000300800 */
[----:B------:R0:W-:Y:S04]  /*93270*/  STL [R1+0x6f0], R13 ;  /* 0x0006f00d01007387 */ /* 0x0001e80000100800 */
[----:B------:R-:W4:Y:S01]  /*93280*/  LDL.LU R25, [R1+0x18c] ;  /* 0x00018c0001197983 */ /* 0x000f220000300800 */
[----:B0-----:R-:W-:-:S02]  /*93290*/  LEA R22, P1, R20, R17, 0x1 ;  /* 0x0000001114167211 */ /* 0x001fc400078208ff */
[C---:B------:R-:W-:Y:S02]  /*932a0*/  LEA R10, P2, R21.reuse, R17, 0x1 ;  /* 0x00000011150a7211 */ /* 0x040fe400078408ff */
[-C--:B------:R-:W-:Y:S02]  /*932b0*/  LEA.HI.X.SX32 R23, R20, R16.reuse, 0x1, P1 ;  /* 0x0000001014177211 */ /* 0x080fe400008f0eff */
[----:B------:R-:W-:-:S03]  /*932c0*/  LEA.HI.X.SX32 R11, R21, R16, 0x1, P2 ;  /* 0x00000010150b7211 */ /* 0x000fc600010f0eff */
[----:B------:R0:W-:Y:S04]  /*932d0*/  STL.64 [R1+0x1f8], R22 ;  /* 0x0001f81601007387 */ /* 0x0001e80000100a00 */
[----:B------:R-:W4:Y:S04]  /*932e0*/  LDL.LU R24, [R1+0x188] ;  /* 0x0001880001187983 */ /* 0x000f280000300800 */
[----:B------:R2:W-:Y:S01]  /*932f0*/  STL.64 [R1+0x1f0], R10 ;  /* 0x0001f00a01007387 */ /* 0x0005e20000100a00 */
[----:B------:R-:W-:Y:S01]  /*93300*/  VIADD R13, R13, UR64 ;  /* 0x000000400d0d7c36 */ /* 0x000fe20008000000 */
[----:B------:R-:W1:Y:S02]  /*93310*/  LDCU UR64, c[0x0][0x3b8] ;  /* 0x00007700ff4077ac */ /* 0x000e640008000800 */
[----:B------:R-:W4:Y:S04]  /*93320*/  LDL.LU R28, [R1+0x184] ;  /* 0x00018400011c7983 */ /* 0x000f280000300800 */
[----:B0-----:R-:W4:Y:S04]  /*93330*/  LDL.LU R22, [R1+0x180] ;  /* 0x0001800001167983 */ /* 0x001f280000300800 */
[----:B------:R-:W-:Y:S01]  /*93340*/  STL [R1+0x6f4], R13 ;  /* 0x0006f40d01007387 */ /* 0x000fe20000100800 */
[----:B--2---:R-:W-:-:S02]  /*93350*/  LEA R10, P1, R19, R17, 0x1 ;  /* 0x00000011130a7211 */ /* 0x004fc400078208ff */
[CC--:B------:R-:W-:Y:S02]  /*93360*/  LEA R20, P2, R14.reuse, R17.reuse, 0x1 ;  /* 0x000000110e147211 */ /* 0x0c0fe400078408ff */
[-C--:B------:R-:W-:Y:S02]  /*93370*/  LEA.HI.X.SX32 R11, R19, R16.reuse, 0x1, P1 ;  /* 0x00000010130b7211 */ /* 0x080fe400008f0eff */
[----:B------:R-:W-:Y:S01]  /*93380*/  LEA.HI.X.SX32 R21, R14, R16, 0x1, P2 ;  /* 0x000000100e157211 */ /* 0x000fe200010f0eff */
[----:B------:R-:W-:Y:S01]  /*93390*/  VIADD R19, R13, UR61 ;  /* 0x0000003d0d137c36 */ /* 0x000fe20008000000 */
[----:B------:R-:W0:Y:S01]  /*933a0*/  LDCU UR61, c[0x0][0x39c] ;  /* 0x00007380ff3d77ac */ /* 0x000e220008000800 */
[----:B------:R2:W-:Y:S04]  /*933b0*/  STL.64 [R1+0x1e8], R10 ;  /* 0x0001e80a01007387 */ /* 0x0005e80000100a00 */
[----:B--2---:R-:W2:Y:S04]  /*933c0*/  LDL.LU.64 R10, [R1+0x2120] ;  /* 0x00212000010a7983 */ /* 0x004ea80000300a00 */
[----:B------:R0:W-:Y:S04]  /*933d0*/  STL.64 [R1+0x1e0], R20 ;  /* 0x0001e01401007387 */ /* 0x0001e80000100a00 */
[----:B------:R-:W2:Y:S04]  /*933e0*/  LDL.LU R23, [R1+0x17c] ;  /* 0x00017c0001177983 */ /* 0x000ea80000300800 */
[----:B------:R-:W2:Y:S01]  /*933f0*/  LDL.LU R13, [R1+0x178] ;  /* 0x00017800010d7983 */ /* 0x000ea20000300800 */
[----:B0-----:R-:W-:Y:S01]  /*93400*/  LEA R20, P1, R15, R17, 0x1 ;  /* 0x000000110f147211 */ /* 0x001fe200078208ff */
[----:B------:R-:W-:-:S02]  /*93410*/  IMAD.MOV.U32 R21, RZ, RZ, R15 ;  /* 0x000000ffff157224 */ /* 0x000fc400078e000f */
[----:B------:R0:W-:Y:S01]  /*93420*/  STL [R1+0x71c], R19 ;  /* 0x00071c1301007387 */ /* 0x0001e20000100800 */
[----:B---3--:R-:W-:-:S04]  /*93430*/  LEA R14, P2, R12, R17, 0x1 ;  /* 0x000000110c0e7211 */ /* 0x008fc800078408ff */
[-C--:B------:R-:W-:Y:S02]  /*93440*/  LEA.HI.X.SX32 R15, R12, R16.reuse, 0x1, P2 ;  /* 0x000000100c0f7211 */ /* 0x080fe400010f0eff */
[----:B------:R-:W3:Y:S01]  /*93450*/  LDL.LU R12, [R1+0x174] ;  /* 0x00017400010c7983 */ /* 0x000ee20000300800 */
[----:B------:R-:W-:Y:S01]  /*93460*/  LEA.HI.X.SX32 R21, R21, R16, 0x1, P1 ;  /* 0x0000001015157211 */ /* 0x000fe200008f0eff */
[----:B0-----:R-:W-:Y:S01]  /*93470*/  VIADD R19, R19, UR63 ;  /* 0x0000003f13137c36 */ /* 0x001fe20008000000 */
[----:B------:R-:W0:Y:S03]  /*93480*/  LDCU UR63, c[0x0][0x39c] ;  /* 0x00007380ff3f77ac */ /* 0x000e260008000800 */
[----:B------:R4:W-:Y:S04]  /*93490*/  STL.64 [R1+0x1d8], R20 ;  /* 0x0001d81401007387 */ /* 0x0009e80000100a00 */
[----:B------:R0:W-:Y:S01]  /*934a0*/  STL.64 [R1+0x1d0], R14 ;  /* 0x0001d00e01007387 */ /* 0x0001e20000100a00 */
[----:B----4-:R-:W-:-:S03]  /*934b0*/  LEA R20, P1, R29, R17, 0x1 ;  /* 0x000000111d147211 */ /* 0x010fc600078208ff */
[----:B------:R-:W-:Y:S01]  /*934c0*/  STL [R1+0x724], R19 ;  /* 0x0007241301007387 */ /* 0x000fe20000100800 */
[----:B------:R-:W-:Y:S02]  /*934d0*/  LEA.HI.X.SX32 R21, R29, R16, 0x1, P1 ;  /* 0x000000101d157211 */ /* 0x000fe400008f0eff */
[----:B0-----:R-:W-:-:S04]  /*934e0*/  LEA R14, P2, R8, R17, 0x1 ;  /* 0x00000011080e7211 */ /* 0x001fc800078408ff */
[----:B------:R-:W-:Y:S02]  /*934f0*/  LEA.HI.X.SX32 R15, R8, R16, 0x1, P2 ;  /* 0x00000010080f7211 */ /* 0x000fe400010f0eff */
[----:B------:R-:W4:Y:S04]  /*93500*/  LDL.LU R8, [R1+0x16c] ;  /* 0x00016c0001087983 */ /* 0x000f280000300800 */
[----:B------:R0:W-:Y:S04]  /*93510*/  STL.64 [R1+0x1c8], R20 ;  /* 0x0001c81401007387 */ /* 0x0001e80000100a00 */
[----:B------:R1:W-:Y:S01]  /*93520*/  STL.64 [R1+0x1c0], R14 ;  /* 0x0001c00e01007387 */ /* 0x0003e20000100a00 */
[----:B0-----:R-:W-:-:S04]  /*93530*/  LEA R20, P2, R25, R17, 0x1 ;  /* 0x0000001119147211 */ /* 0x001fc800078408ff */
[----:B------:R-:W-:Y:S02]  /*93540*/  LEA.HI.X.SX32 R21, R25, R16, 0x1, P2 ;  /* 0x0000001019157211 */ /* 0x000fe400010f0eff */
[----:B-1----:R-:W-:-:S03]  /*93550*/  LEA R14, P1, R24, R17, 0x1 ;  /* 0x00000011180e7211 */ /* 0x002fc600078208ff */
[----:B------:R0:W-:Y:S01]  /*93560*/  STL.64 [R1+0x1b8], R20 ;  /* 0x0001b81401007387 */ /* 0x0001e20000100a00 */
[-C--:B------:R-:W-:Y:S02]  /*93570*/  LEA.HI.X.SX32 R15, R24, R16.reuse, 0x1, P1 ;  /* 0x00000010180f7211 */ /* 0x080fe400008f0eff */
[-C--:B0-----:R-:W-:Y:S02]  /*93580*/  LEA R20, P2, R28, R17.reuse, 0x1 ;  /* 0x000000111c147211 */ /* 0x081fe400078408ff */
[----:B------:R-:W-:Y:S02]  /*93590*/  LEA R24, P1, R22, R17, 0x1 ;  /* 0x0000001116187211 */ /* 0x000fe400078208ff */
[-C--:B------:R-:W-:Y:S01]  /*935a0*/  LEA.HI.X.SX32 R21, R28, R16.reuse, 0x1, P2 ;  /* 0x000000101c157211 */ /* 0x080fe200010f0eff */
[----:B------:R-:W-:Y:S01]  /*935b0*/  STL.64 [R1+0x20e8], R14 ;  /* 0x0020e80e01007387 */ /* 0x000fe20000100a00 */
[----:B------:R-:W-:-:S03]  /*935c0*/  LEA.HI.X.SX32 R25, R22, R16, 0x1, P1 ;  /* 0x0000001016197211 */ /* 0x000fc600008f0eff */
[----:B------:R0:W-:Y:S04]  /*935d0*/  STL.64 [R1+0x20f8], R20 ;  /* 0x0020f81401007387 */ /* 0x0001e80000100a00 */
[----:B------:R-:W-:Y:S01]  /*935e0*/  STL.64 [R1+0x1a0], R24 ;  /* 0x0001a01801007387 */ /* 0x000fe20000100a00 */
[----:B0-----:R-:W-:Y:S02]  /*935f0*/  IMAD.MOV.U32 R20, RZ, RZ, R26 ;  /* 0x000000ffff147224 */ /* 0x001fe400078e001a */
[----:B------:R-:W-:Y:S01]  /*93600*/  IMAD.MOV.U32 R21, RZ, RZ, R27 ;  /* 0x000000ffff157224 */ /* 0x000fe200078e001b */
[-C--:B--2---:R-:W-:Y:S02]  /*93610*/  LEA R28, P2, R23, R17.reuse, 0x1 ;  /* 0x00000011171c7211 */ /* 0x084fe400078408ff */
[----:B------:R-:W-:-:S02]  /*93620*/  LEA R26, P1, R13, R17, 0x1 ;  /* 0x000000110d1a7211 */ /* 0x000fc400078208ff */
[-C--:B------:R-:W-:Y:S02]  /*93630*/  LEA.HI.X.SX32 R29, R23, R16.reuse, 0x1, P2 ;  /* 0x00000010171d7211 */ /* 0x080fe400010f0eff */
[----:B------:R-:W-:-:S03]  /*93640*/  LEA.HI.X.SX32 R27, R13, R16, 0x1, P1 ;  /* 0x000000100d1b7211 */ /* 0x000fc600008f0eff */
[----:B------:R-:W-:Y:S04]  /*93650*/  STL.64 [R1+0x20d0], R28 ;  /* 0x0020d01c01007387 */ /* 0x000fe80000100a00 */
[----:B------:R0:W-:Y:S04]  /*93660*/  STL.64 [R1+0x2108], R26 ;  /* 0x0021081a01007387 */ /* 0x0001e80000100a00 */
[----:B0-----:R-:W2:Y:S04]  /*93670*/  LDL.LU.64 R26, [R1+0x1f8] ;  /* 0x0001f800011a7983 */ /* 0x001ea80000300a00 */
[----:B------:R-:W2:Y:S04]  /*93680*/  LDL.LU.64 R28, [R1+0x1f0] ;  /* 0x0001f000011c7983 */ /* 0x000ea80000300a00 */
[----:B------:R-:W2:Y:S01]  /*93690*/  LDL.LU R14, [R1+0x314] ;  /* 0x00031400010e7983 */ /* 0x000ea20000300800 */
[----:B---3--:R-:W-:-:S04]  /*936a0*/  LEA R24, P2, R12, R17, 0x1 ;  /* 0x000000110c187211 */ /* 0x008fc800078408ff */
[----:B------:R-:W-:-:S05]  /*936b0*/  LEA.HI.X.SX32 R25, R12, R16, 0x1, P2 ;  /* 0x000000100c197211 */ /* 0x000fca00010f0eff */
[----:B------:R0:W-:Y:S04]  /*936c0*/  STL.64 [R1+0x2110], R24 ;  /* 0x0021101801007387 */ /* 0x0001e80000100a00 */
[----:B0-----:R-:W3:Y:S01]  /*936d0*/  LDL.LU R25, [R1+0x310] ;  /* 0x0003100001197983 */ /* 0x001ee20000300800 */
[----:B------:R-:W-:Y:S01]  /*936e0*/  IMAD.MOV.U32 R23, RZ, RZ, R6 ;  /* 0x000000ffff177224 */ /* 0x000fe200078e0006 */
[----:B------:R-:W-:Y:S01]  /*936f0*/  LEA R22, P1, R6, R17, 0x1 ;  /* 0x0000001106167211 */ /* 0x000fe200078208ff */
[----:B------:R-:W-:-:S03]  /*93700*/  VIADD R6, R2, 0x85 ;  /* 0x0000008502067836 */ /* 0x000fc60000000000 */
[----:B------:R-:W-:Y:S01]  /*93710*/  LEA.HI.X.SX32 R23, R23, R16, 0x1, P1 ;  /* 0x0000001017177211 */ /* 0x000fe200008f0eff */
[----:B------:R-:W-:Y:S01]  /*93720*/  VIADD R19, R19, UR62 ;  /* 0x0000003e13137c36 */ /* 0x000fe20008000000 */
[----:B------:R-:W0:Y:S03]  /*93730*/  LDCU UR62, c[0x0][0x39c] ;  /* 0x00007380ff3e77ac */ /* 0x000e260008000800 */
[----:B------:R1:W-:Y:S01]  /*93740*/  STL.64 [R1+0x2118], R22 ;  /* 0x0021181601007387 */ /* 0x0003e20000100a00 */
[----:B------:R-:W-:Y:S02]  /*93750*/  VIADD R15, R2, 0x84 ;  /* 0x00000084020f7836 */ /* 0x000fe40000000000 */
[----:B-1----:R-:W-:Y:S02]  /*93760*/  IMAD.MOV.U32 R22, RZ, RZ, R20 ;  /* 0x000000ffff167224 */ /* 0x002fe400078e0014 */
[----:B------:R-:W-:-:S02]  /*93770*/  IMAD.MOV.U32 R23, RZ, RZ, R21 ;  /* 0x000000ffff177224 */ /* 0x000fc400078e0015 */
[----:B------:R-:W2:Y:S01]  /*93780*/  LDL.LU.64 R20, [R1+0x1e8] ;  /* 0x0001e80001147983 */ /* 0x000ea20000300a00 */
[----:B----4-:R-:W-:-:S04]  /*93790*/  LEA R12, P2, R8, R17, 0x1 ;  /* 0x00000011080c7211 */ /* 0x010fc800078408ff */
[----:B------:R-:W-:Y:S02]  /*937a0*/  LEA.HI.X.SX32 R13, R8, R16, 0x1, P2 ;  /* 0x00000010080d7211 */ /* 0x000fe400010f0eff */
[----:B------:R-:W-:Y:S01]  /*937b0*/  ISETP.LT.AND P2, PT, R6, UR63, !P0 ;  /* 0x0000003f06007c0c */ /* 0x000fe2000c741270 */
[----:B------:R-:W-:Y:S01]  /*937c0*/  VIADD R6, R19, UR60 ;  /* 0x0000003c13067c36 */ /* 0x000fe20008000000 */
[----:B------:R-:W-:Y:S01]  /*937d0*/  ISETP.LT.AND P1, PT, R15, UR61, !P0 ;  /* 0x0000003d0f007c0c */ /* 0x000fe2000c721270 */
[----:B------:R-:W1:Y:S03]  /*937e0*/  LDCU UR60, c[0x0][0x39c] ;  /* 0x00007380ff3c77ac */ /* 0x000e660008000800 */
[----:B------:R4:W-:Y:S04]  /*937f0*/  STL [R1+0x72c], R6 ;  /* 0x00072c0601007387 */ /* 0x0009e80000100800 */
[----:B---3--:R3:W-:Y:S01]  /*93800*/  @P3 STG.E.U16 desc[UR8][R22.64], R25 ;  /* 0x0000001916003986 */ /* 0x0087e2000c101508 */
[----:B------:R-:W-:Y:S01]  /*93810*/  PRMT R11, R25, 0x7632, R11 ;  /* 0x00007632190b7816 */ /* 0x000fe2000000000b */
[----:B----4-:R-:W-:Y:S01]  /*93820*/  VIADD R6, R6, UR59 ;  /* 0x0000003b06067c36 */ /* 0x010fe20008000000 */
[----:B------:R-:W4:Y:S01]  /*93830*/  LDCU UR63, c[0x0][0x39c] ;  /* 0x00007380ff3f77ac */ /* 0x000f220008000800 */
[----:B------:R-:W-:Y:S01]  /*93840*/  VIADD R8, R2, 0x86 ;  /* 0x0000008602087836 */ /* 0x000fe20000000000 */
[----:B--2---:R-:W-:Y:S01]  /*93850*/  PRMT R9, R14, 0x7632, R9 ;  /* 0x000076320e097816 */ /* 0x004fe20000000009 */
[----:B------:R-:W2:Y:S01]  /*93860*/  LDCU UR61, c[0x0][0x3b8] ;  /* 0x00007700ff3d77ac */ /* 0x000ea20008000800 */
[----:B---3--:R-:W3:Y:S01]  /*93870*/  LDL.LU.64 R22, [R1+0x1e0] ;  /* 0x0001e00001167983 */ /* 0x008ee20000300a00 */
[----:B------:R-:W0:Y:S03]  /*93880*/  LDCU UR59, c[0x0][0x39c] ;  /* 0x00007380ff3b77ac */ /* 0x000e260008000800 */
[----:B------:R-:W3:Y:S04]  /*93890*/  LDL.LU R15, [R1+0x318] ;  /* 0x00031800010f7983 */ /* 0x000ee80000300800 */
[----:B------:R-:W2:Y:S04]  /*938a0*/  LDL.LU.64 R24, [R1+0x1d8] ;  /* 0x0001d80001187983 */ /* 0x000ea80000300a00 */
[----:B------:R0:W-:Y:S04]  /*938b0*/  @P4 STG.E.U16 desc[UR8][R26.64], R11 ;  /* 0x0000000b1a004986 */ /* 0x0001e8000c101508 */
[----:B------:R1:W-:Y:S04]  /*938c0*/  STL [R1+0x744], R6 ;  /* 0x0007440601007387 */ /* 0x0003e80000100800 */
[----:B0-----:R-:W2:Y:S04]  /*938d0*/  LDL.LU.64 R26, [R1+0x1d0] ;  /* 0x0001d000011a7983 */ /* 0x001ea80000300a00 */
[----:B------:R-:W2:Y:S01]  /*938e0*/  LDL.LU R11, [R1+0x31c] ;  /* 0x00031c00010b7983 */ /* 0x000ea20000300800 */
[----:B------:R-:W-:Y:S01]  /*938f0*/  ISETP.LT.AND P3, PT, R8, UR62, !P0 ;  /* 0x0000003e08007c0c */ /* 0x000fe2000c761270 */
[----:B------:R-:W-:Y:S01]  /*93900*/  VIADD R8, R2, 0x87 ;  /* 0x0000008702087836 */ /* 0x000fe20000000000 */
[----:B------:R-:W0:Y:S04]  /*93910*/  LDCU UR62, c[0x0][0x3b8] ;  /* 0x00007700ff3e77ac */ /* 0x000e280008000800 */
[----:B------:R-:W-:Y:S01]  /*93920*/  ISETP.LT.AND P4, PT, R8, UR65, !P0 ;  /* 0x0000004108007c0c */ /* 0x000fe2000c781270 */
[----:B------:R-:W-:Y:S01]  /*93930*/  VIADD R8, R2, 0x88 ;  /* 0x0000008802087836 */ /* 0x000fe20000000000 */
[----:B------:R-:W0:Y:S01]  /*93940*/  LDCU UR65, c[0x0][0x39c] ;  /* 0x00007380ff4177ac */ /* 0x000e220008000800 */
[----:B------:R4:W-:Y:S03]  /*93950*/  @P5 STG.E.U16 desc[UR8][R28.64], R14 ;  /* 0x0000000e1c005986 */ /* 0x0009e6000c101508 */
[----:B-1----:R-:W-:Y:S01]  /*93960*/  ISETP.LT.AND P5, PT, R8, UR60, !P0 ;  /* 0x0000003c08007c0c */ /* 0x002fe2000c7a1270 */
[----:B------:R-:W-:Y:S01]  /*93970*/  VIADD R8, R2, 0x89 ;  /* 0x0000008902087836 */ /* 0x000fe20000000000 */
[----:B------:R1:W-:Y:S01]  /*93980*/  @P6 STG.E.U16 desc[UR8][R20.64], R9 ;  /* 0x0000000914006986 */ /* 0x0003e2000c101508 */
[----:B------:R-:W0:Y:S03]  /*93990*/  LDCU UR60, c[0x0][0x39c] ;  /* 0x00007380ff3c77ac */ /* 0x000e260008000800 */
[----:B----4-:R-:W-:Y:S01]  /*939a0*/  ISETP.LT.AND P6, PT, R8, UR63, !P0 ;  /* 0x0000003f08007c0c */ /* 0x010fe2000c7c1270 */
[----:B------:R-:W-:Y:S01]  /*939b0*/  VIADD R8, R6, UR58 ;  /* 0x0000003a06087c36 */ /* 0x000fe20008000000 */
[----:B------:R-:W4:Y:S01]  /*939c0*/  LDCU UR58, c[0x0][0x39c] ;  /* 0x00007380ff3a77ac */ /* 0x000f220008000800 */
[----:B------:R-:W-:Y:S01]  /*939d0*/  IMAD.MOV.U32 R6, RZ, RZ, R7 ;  /* 0x000000ffff067224 */ /* 0x000fe200078e0007 */
[----:B------:R-:W4:Y:S01]  /*939e0*/  LDL.LU.64 R28, [R1+0x1c8] ;  /* 0x0001c800011c7983 */ /* 0x000f220000300a00 */
[----:B------:R-:W-:Y:S01]  /*939f0*/  IMAD.MOV.U32 R7, RZ, RZ, R5 ;  /* 0x000000ffff077224 */ /* 0x000fe200078e0005 */
[----:B------:R-:W0:Y:S01]  /*93a00*/  LDCU UR63, c[0x0][0x3b8] ;  /* 0x00007700ff3f77ac */ /* 0x000e220008000800 */
[C---:B------:R-:W-:Y:S01]  /*93a10*/  VIADD R5, R2.reuse, 0x8a ;  /* 0x0000008a02057836 */ /* 0x040fe20000000000 */
[----:B-1----:R-:W4:Y:S04]  /*93a20*/  LDL.LU.64 R20, [R1+0x1c0] ;  /* 0x0001c00001147983 */ /* 0x002f280000300a00 */
[----:B------:R-:W-:Y:S04]  /*93a30*/  STL [R1+0x74c], R8 ;  /* 0x00074c0801007387 */ /* 0x000fe80000100800 */
[----:B------:R-:W4:Y:S04]  /*93a40*/  LDL.LU R9, [R1+0x320] ;  /* 0x0003200001097983 */ /* 0x000f280000300800 */
[----:B---3--:R1:W-:Y:S01]  /*93a50*/  @P1 STG.E.U16 desc[UR8][R22.64], R15 ;  /* 0x0000000f16001986 */ /* 0x0083e2000c101508 */
[----:B0-----:R-:W-:Y:S01]  /*93a60*/  ISETP.LT.AND P1, PT, R5, UR65, !P0 ;  /* 0x0000004105007c0c */ /* 0x001fe2000c721270 */
[----:B------:R-:W-:Y:S01]  /*93a70*/  IMAD.MOV.U32 R5, RZ, RZ, R0 ;  /* 0x000000ffff057224 */ /* 0x000fe200078e0000 */
[----:B------:R-:W-:Y:S01]  /*93a80*/  PRMT R10, R15, 0x7632, R10 ;  /* 0x000076320f0a7816 */ /* 0x000fe2000000000a */
[----:B------:R-:W-:Y:S01]  /*93a90*/  VIADD R0, R2, 0x8b ;  /* 0x0000008b02007836 */ /* 0x000fe20000000000 */
[----:B------:R-:W0:Y:S03]  /*93aa0*/  LDCU UR65, c[0x0][0x39c] ;  /* 0x00007380ff4177ac */ /* 0x000e260008000800 */
[----:B--2---:R2:W-:Y:S01]  /*93ab0*/  @P2 STG.E.U16 desc[UR8][R24.64], R10 ;  /* 0x0000000a18002986 */ /* 0x0045e2000c101508 */
[----:B------:R-:W-:Y:S01]  /*93ac0*/  ISETP.LT.AND P2, PT, R0, UR59, !P0 ;  /* 0x0000003b00007c0c */ /* 0x000fe2000c741270 */
[----:B------:R-:W-:Y:S01]  /*93ad0*/  IMAD.MOV.U32 R0, RZ, RZ, R3 ;  /* 0x000000ffff007224 */ /* 0x000fe200078e0003 */
[----:B------:R-:W3:Y:S01]  /*93ae0*/  LDCU UR59, c[0x0][0x39c] ;  /* 0x00007380ff3b77ac */ /* 0x000ee20008000800 */
[----:B-1----:R-:W3:Y:S04]  /*93af0*/  LDL.LU.64 R22, [R1+0x2118] ;  /* 0x0021180001167983 */ /* 0x002ee80000300a00 */
[----:B------:R-:W3:Y:S04]  /*93b00*/  LDL.LU.64 R14, [R1+0x1b8] ;  /* 0x0001b800010e7983 */ /* 0x000ee80000300a00 */
[----:B--2---:R-:W2:Y:S04]  /*93b10*/  LDL.LU.64 R24, [R1+0x2110] ;  /* 0x0021100001187983 */ /* 0x004ea80000300a00 */
[----:B------:R-:W2:Y:S01]  /*93b20*/  LDL.LU R3, [R1+0x324] ;  /* 0x0003240001037983 */ /* 0x000ea20000300800 */
[----:B------:R-:W-:-:S03]  /*93b30*/  PRMT R18, R11, 0x7632, R18 ;  /* 0x000076320b127816 */ /* 0x000fc60000000012 */
[----:B------:R1:W-:Y:S04]  /*93b40*/  @P3 STG.E.U16 desc[UR8][R26.64], R11 ;  /* 0x0000000b1a003986 */ /* 0x0003e8000c101508 */
[----:B-1----:R-:W2:Y:S04]  /*93b50*/  LDL.LU.64 R26, [R1+0x2108] ;  /* 0x00210800011a7983 */ /* 0x002ea80000300a00 */
[----:B------:R-:W2:Y:S01]  /*93b60*/  LDL.LU R11, [R1+0x2100] ;  /* 0x00210000010b7983 */ /* 0x000ea20000300800 */
[----:B------:R-:W-:Y:S01]  /*93b70*/  VIADD R8, R8, UR57 ;  /* 0x0000003908087c36 */ /* 0x000fe20008000000 */
[----:B------:R-:W1:Y:S02]  /*93b80*/  LDCU UR57, c[0x0][0x39c] ;  /* 0x00007380ff3977ac */ /* 0x000e640008000800 */
[----:B----4-:R4:W-:Y:S04]  /*93b90*/  @P4 STG.E.U16 desc[UR8][R28.64], R18 ;  /* 0x000000121c004986 */ /* 0x0109e8000c101508 */
[----:B----4-:R-:W4:Y:S04]  /*93ba0*/  LDL.LU.64 R28, [R1+0x1a0] ;  /* 0x0001a000011c7983 */ /* 0x010f280000300a00 */
[----:B------:R-:W4:Y:S04]  /*93bb0*/  LDL.LU R18, [R1+0x328] ;  /* 0x0003280001127983 */ /* 0x000f280000300800 */
[----:B------:R-:W-:Y:S04]  /*93bc0*/  STL [R1+0x75c], R8 ;  /* 0x00075c0801007387 */ /* 0x000fe80000100800 */
[----:B------:R0:W-:Y:S04]  /*93bd0*/  @P5 STG.E.U16 desc[UR8][R20.64], R9 ;  /* 0x0000000914005986 */ /* 0x0001e8000c101508 */
[----:B0-----:R-:W4:Y:S01]  /*93be0*/  LDL.LU.64 R20, [R1+0x20f8] ;  /* 0x0020f80001147983 */ /* 0x001f220000300a00 */
[----:B--2---:R-:W-:-:S03]  /*93bf0*/  PRMT R11, R9, 0x7632, R11 ;  /* 0x00007632090b7816 */ /* 0x004fc6000000000b */
[----:B------:R-:W4:Y:S04]  /*93c00*/  LDL.LU R9, [R1+0x20f0] ;  /* 0x0020f00001097983 */ /* 0x000f280000300800 */
[----:B---3--:R0:W-:Y:S04]  /*93c10*/  @P6 STG.E.U16 desc[UR8][R14.64], R11 ;  /* 0x0000000b0e006986 */ /* 0x0081e8000c101508 */
[----:B0-----:R-:W2:Y:S01]  /*93c20*/  LDL.LU.64 R14, [R1+0x20e8] ;  /* 0x0020e800010e7983 */ /* 0x001ea20000300a00 */
[----:B------:R-:W-:-:S05]  /*93c30*/  VIADD R10, R2, 0x8c ;  /* 0x0000008c020a7836 */ /* 0x000fca0000000000 */
[----:B------:R-:W-:Y:S01]  /*93c40*/  ISETP.LT.AND P3, PT, R10, UR60, !P0 ;  /* 0x0000003c0a007c0c */ /* 0x000fe2000c761270 */
[----:B------:R-:W-:Y:S01]  /*93c50*/  VIADD R10, R2, 0x8d ;  /* 0x0000008d020a7836 */ /* 0x000fe20000000000 */
[----:B------:R-:W0:Y:S04]  /*93c60*/  LDCU UR60, c[0x0][0x3b8] ;  /* 0x00007700ff3c77ac */ /* 0x000e280008000800 */
[----:B------:R-:W-:Y:S01]  /*93c70*/  ISETP.LT.AND P4, PT, R10, UR58, !P0 ;  /* 0x0000003a0a007c0c */ /* 0x000fe2000c781270 */
[----:B------:R-:W-:Y:S01]  /*93c80*/  VIADD R10, R2, 0x8e ;  /* 0x0000008e020a7836 */ /* 0x000fe20000000000 */
[----:B------:R-:W3:Y:S01]  /*93c90*/  LDCU UR58, c[0x0][0x39c] ;  /* 0x00007380ff3a77ac */ /* 0x000ee20008000800 */
[----:B------:R-:W-:-:S03]  /*93ca0*/  VIADD R8, R8, UR56 ;  /* 0x0000003808087c36 */ /* 0x000fc60008000000 */
[----:B------:R-:W-:Y:S01]  /*93cb0*/  ISETP.LT.AND P5, PT, R10, UR65, !P0 ;  /* 0x000000410a007c0c */ /* 0x000fe2000c7a1270 */
[----:B------:R-:W-:Y:S01]  /*93cc0*/  VIADD R10, R2, 0x8f ;  /* 0x0000008f020a7836 */ /* 0x000fe20000000000 */
[----:B------:R-:W0:Y:S04]  /*93cd0*/  LDCU UR56, c[0x0][0x39c] ;  /* 0x00007380ff3877ac */ /* 0x000e280008000800 */
[----:B------:R-:W-:Y:S01]  /*93ce0*/  ISETP.LT.AND P6, PT, R10, UR59, !P0 ;  /* 0x0000003b0a007c0c */ /* 0x000fe2000c7c1270 */
[C---:B------:R-:W-:Y:S01]  /*93cf0*/  VIADD R11, R2.reuse, 0x90 ;  /* 0x00000090020b7836 */ /* 0x040fe20000000000 */
[----:B------:R-:W4:Y:S01]  /*93d00*/  LDL.LU R10, [R1+0x32c] ;  /* 0x00032c00010a7983 */ /* 0x000f220000300800 */
[----:B------:R-:W0:Y:S03]  /*93d10*/  LDCU UR59, c[0x0][0x39c] ;  /* 0x00007380ff3b77ac */ /* 0x000e260008000800 */
[----:B------:R-:W-:Y:S01]  /*93d20*/  STL [R1+0x754], R8 ;  /* 0x0007540801007387 */ /* 0x000fe20000100800 */
[----:B------:R-:W0:Y:S03]  /*93d30*/  LDCU UR65, c[0x0][0x3b8] ;  /* 0x00007700ff4177ac */ /* 0x000e260008000800 */
[----:B--2---:R2:W-:Y:S04]  /*93d40*/  @P1 STG.E.U16 desc[UR8][R14.64], R3 ;  /* 0x000000030e001986 */ /* 0x0045e8000c101508 */
[----:B--2---:R-:W2:Y:S01]  /*93d50*/  LDL.LU.64 R14, [R1+0x20e0] ;  /* 0x0020e000010e7983 */ /* 0x004ea20000300a00 */
[----:B---3--:R-:W-:Y:S01]  /*93d60*/  ISETP.LT.AND P1, PT, R11, UR58, !P0 ;  /* 0x0000003a0b007c0c */ /* 0x008fe2000c721270 */
[----:B------:R-:W-:Y:S01]  /*93d70*/  VIADD R11, R2, 0x91 ;  /* 0x00000091020b7836 */ /* 0x000fe20000000000 */
[----:B----4-:R-:W-:Y:S01]  /*93d80*/  PRMT R9, R18, 0x7632, R9 ;  /* 0x0000763212097816 */ /* 0x010fe20000000009 */
[----:B------:R-:W3:Y:S01]  /*93d90*/  LDCU UR58, c[0x0][0x39c] ;  /* 0x00007380ff3a77ac */ /* 0x000ee20008000800 */
[----:B--2---:R-:W-:-:S02]  /*93da0*/  PRMT R15, R3, 0x7632, R15 ;  /* 0x00007632030f7816 */ /* 0x004fc4000000000f */
[----:B------:R-:W2:Y:S04]  /*93db0*/  LDL.LU R3, [R1+0x20d8] ;  /* 0x0020d80001037983 */ /* 0x000ea80000300800 */
[----:B------:R4:W-:Y:S04]  /*93dc0*/  @P2 STG.E.U16 desc[UR8][R20.64], R15 ;  /* 0x0000000f14002986 */ /* 0x0009e8000c101508 */
[----:B------:R0:W-:Y:S04]  /*93dd0*/  @P3 STG.E.U16 desc[UR8][R28.64], R18 ;  /* 0x000000121c003986 */ /* 0x0001e8000c101508 */
[----:B----4-:R-:W4:Y:S04]  /*93de0*/  LDL.LU R15, [R1+0x870] ;  /* 0x00087000010f7983 */ /* 0x010f280000300800 */
[----:B0-----:R-:W2:Y:S01]  /*93df0*/  LDL.LU.64 R28, [R1+0x20d0] ;  /* 0x0020d000011c7983 */ /* 0x001ea20000300a00 */
[----:B------:R-:W-:Y:S01]  /*93e00*/  VIADD R20, R8, UR54 ;  /* 0x0000003608147c36 */ /* 0x000fe20008000000 */
[----:B-1----:R-:W-:Y:S01]  /*93e10*/  ISETP.LT.AND P2, PT, R11, UR57, !P0 ;  /* 0x000000390b007c0c */ /* 0x002fe2000c741270 */
[----:B------:R-:W-:Y:S01]  /*93e20*/  VIADD R8, R2, 0x92 ;  /* 0x0000009202087836 */ /* 0x000fe20000000000 */
[----:B------:R-:W3:Y:S01]  /*93e30*/  LDL.LU R11, [R1+0x168] ;  /* 0x00016800010b7983 */ /* 0x000ee20000300800 */
[----:B------:R-:W0:Y:S03]  /*93e40*/  LDCU UR54, c[0x0][0x39c] ;  /* 0x00007380ff3677ac */ /* 0x000e260008000800 */
[----:B------:R-:W-:Y:S01]  /*93e50*/  ISETP.LT.AND P3, PT, R8, UR56, !P0 ;  /* 0x0000003808007c0c */ /* 0x000fe2000c761270 */
[----:B------:R-:W-:Y:S01]  /*93e60*/  VIADD R8, R2, 0x93 ;  /* 0x0000009302087836 */ /* 0x000fe20000000000 */
[----:B------:R-:W-:Y:S01]  /*93e70*/  PRMT R14, R10, 0x7632, R14 ;  /* 0x000076320a0e7816 */ /* 0x000fe2000000000e */
[----:B------:R-:W1:Y:S01]  /*93e80*/  LDCU UR57, c[0x0][0x3b8] ;  /* 0x00007700ff3977ac */ /* 0x000e620008000800 */
[----:B------:R-:W0:Y:S01]  /*93e90*/  LDCU UR56, c[0x0][0x3b8] ;  /* 0x00007700ff3877ac */ /* 0x000e220008000800 */
[----:B--2---:R2:W-:Y:S01]  /*93ea0*/  @P4 STG.E.U16 desc[UR8][R28.64], R9 ;  /* 0x000000091c004986 */ /* 0x0045e2000c101508 */
[----:B------:R-:W-:Y:S01]  /*93eb0*/  ISETP.LT.AND P4, PT, R8, UR59, !P0 ;  /* 0x0000003b08007c0c */ /* 0x000fe2000c781270 */
[----:B------:R-:W0:Y:S02]  /*93ec0*/  LDCU UR59, c[0x0][0x3b8] ;  /* 0x00007700ff3b77ac */ /* 0x000e240008000800 */
[----:B------:R-:W4:Y:S04]  /*93ed0*/  LDL.LU R8, [R1+0x164] ;  /* 0x0001640001087983 */ /* 0x000f280000300800 */
[----:B------:R0:W-:Y:S01]  /*93ee0*/  @P5 STG.E.U16 desc[UR8][R26.64], R10 ;  /* 0x0000000a1a005986 */ /* 0x0001e2000c101508 */
[----:B--2---:R-:W-:-:S05]  /*93ef0*/  VIADD R9, R2, 0x94 ;  /* 0x0000009402097836 */ /* 0x004fca0000000000 */
[----:B---3--:R-:W-:Y:S01]  /*93f00*/  ISETP.LT.AND P5, PT, R9, UR58, !P0 ;  /* 0x0000003a09007c0c */ /* 0x008fe2000c7a1270 */
[----:B0-----:R-:W-:Y:S01]  /*93f10*/  VIADD R10, R2, 0x95 ;  /* 0x00000095020a7836 */ /* 0x001fe20000000000 */
[----:B------:R-:W2:Y:S01]  /*93f20*/  LDL.LU R9, [R1+0x874] ;  /* 0x0008740001097983 */ /* 0x000ea20000300800 */
[----:B------:R-:W0:Y:S03]  /*93f30*/  LDCU UR58, c[0x0][0x3b8] ;  /* 0x00007700ff3a77ac */ /* 0x000e260008000800 */
[----:B------:R-:W-:Y:S01]  /*93f40*/  @P6 STG.E.U16 desc[UR8][R24.64], R14 ;  /* 0x0000000e18006986 */ /* 0x000fe2000c101508 */
[----:B------:R-:W-:Y:S01]  /*93f50*/  ISETP.LT.AND P6, PT, R10, UR54, !P0 ;  /* 0x000000360a007c0c */ /* 0x000fe2000c7c1270 */
[----:B------:R-:W-:Y:S01]  /*93f60*/  VIADD R10, R20, UR55 ;  /* 0x00000037140a7c36 */ /* 0x000fe20008000000 */
[----:B------:R-:W3:Y:S01]  /*93f70*/  LDCU UR55, c[0x0][0x3b8] ;  /* 0x00007700ff3777ac */ /* 0x000ee20008000800 */
[----:B------:R-:W-:Y:S01]  /*93f80*/  STL.64 [R1+0x2008], R2 ;  /* 0x0020080201007387 */ /* 0x000fe20000100a00 */
[----:B------:R-:W0:Y:S03]  /*93f90*/  LDCU UR54, c[0x0][0x3b8] ;  /* 0x00007700ff3677ac */ /* 0x000e260008000800 */
[----:B------:R1:W-:Y:S04]  /*93fa0*/  STL [R1+0x784], R10 ;  /* 0x0007840a01007387 */ /* 0x0003e80000100800 */
[----:B------:R-:W3:Y:S01]  /*93fb0*/  LDL.LU R21, [R1+0x160] ;  /* 0x0001600001157983 */ /* 0x000ee20000300800 */
[----:B------:R-:W-:Y:S01]  /*93fc0*/  VIADD R18, R10, UR51 ;  /* 0x000000330a127c36 */ /* 0x000fe20008000000 */
[----:B------:R-:W0:Y:S02]  /*93fd0*/  LDCU UR51, c[0x0][0x3b8] ;  /* 0x00007700ff3377ac */ /* 0x000e240008000800 */
[----:B-1----:R-:W3:Y:S04]  /*93fe0*/  LDL.LU R10, [R1+0x15c] ;  /* 0x00015c00010a7983 */ /* 0x002ee80000300800 */
[----:B----4-:R1:W-:Y:S04]  /*93ff0*/  @P1 STG.E.U16 desc[UR8][R22.64], R15 ;  /* 0x0000000f16001986 */ /* 0x0103e8000c101508 */
[----:B------:R-:W-:Y:S04]  /*94000*/  STL [R1+0x20c0], R20 ;  /* 0x0020c01401007387 */ /* 0x000fe80000100800 */
[----:B------:R-:W4:Y:S01]  /*94010*/  LDL.LU R25, [R1+0x158] ;  /* 0x0001580001197983 */ /* 0x000f220000300800 */
[----:B-1----:R-:W-:-:S03]  /*94020*/  LEA R22, P1, R11, R17, 0x1 ;  /* 0x000000110b167211 */ /* 0x002fc600078208ff */
[----:B------:R-:W4:Y:S01]  /*94030*/  LDL.LU R24, [R1+0x154] ;  /* 0x0001540001187983 */ /* 0x000f220000300800 */
[----:B------:R-:W-:-:S03]  /*94040*/  LEA.HI.X.SX32 R23, R11, R16, 0x1, P1 ;  /* 0x000000100b177211 */ /* 0x000fc600008f0eff */
[----:B------:R-:W4:Y:S01]  /*94050*/  LDL.LU R11, [R1+0x150] ;  /* 0x00015000010b7983 */ /* 0x000f220000300800 */
[----:B------:R-:W-:-:S03]  /*94060*/  PRMT R3, R15, 0x7632, R3 ;  /* 0x000076320f037816 */ /* 0x000fc60000000003 */
[----:B------:R-:W-:Y:S04]  /*94070*/  STL.64 [R1+0x20b8], R18 ;  /* 0x0020b81201007387 */ /* 0x000fe80000100a00 */
[----:B------:R1:W-:Y:S02]  /*94080*/  @P2 STG.E.U16 desc[UR8][R12.64], R3 ;  /* 0x000000030c002986 */ /* 0x0003e4000c101508 */
[----:B-1----:R-:W-:Y:S01]  /*94090*/  VIADD R3, R18, UR48 ;  /* 0x0000003012037c36 */ /* 0x002fe20008000000 */
[----:B------:R-:W1:Y:S03]  /*940a0*/  LDCU UR48, c[0x0][0x3b8] ;  /* 0x00007700ff3077ac */ /* 0x000e660008000800 */
[----:B------:R-:W-:Y:S01]  /*940b0*/  VIADD R12, R3, UR52 ;  /* 0x00000034030c7c36 */ /* 0x000fe20008000000 */
[----:B------:R-:W0:Y:S03]  /*940c0*/  LDCU UR52, c[0x0][0x39c] ;  /* 0x00007380ff3477ac */ /* 0x000e260008000800 */
[----:B------:R-:W-:Y:S01]  /*940d0*/  VIADD R3, R12, UR53 ;  /* 0x000000350c037c36 */ /* 0x000fe20008000000 */
[----:B------:R-:W0:Y:S01]  /*940e0*/  LDCU UR53, c[0x0][0x39c] ;  /* 0x00007380ff3577ac */ /* 0x000e220008000800 */
[----:B------:R-:W-:-:S04]  /*940f0*/  LEA R14, P1, R8, R17, 0x1 ;  /* 0x00000011080e7211 */ /* 0x000fc800078208ff */
[----:B------:R-:W-:Y:S02]  /*94100*/  LEA.HI.X.SX32 R15, R8, R16, 0x1, P1 ;  /* 0x00000010080f7211 */ /* 0x000fe400008f0eff */
[----:B------:R-:W4:Y:S04]  /*94110*/  LDL.LU R8, [R1+0x14c] ;  /* 0x00014c0001087983 */ /* 0x000f280000300800 */
[----:B------:R-:W4:Y:S04]  /*94120*/  LDL.LU R26, [R1+0x148] ;  /* 0x00014800011a7983 */ /* 0x000f280000300800 */
[----:B--2---:R2:W-:Y:S01]  /*94130*/  @P3 STG.E.U16 desc[UR8][R22.64], R9 ;  /* 0x0000000916003986 */ /* 0x0045e2000c101508 */
[----:B------:R-:W-:-:S03]  /*94140*/  PRMT R2, R9, 0x7632, R2 ;  /* 0x0000763209027816 */ /* 0x000fc60000000002 */
[----:B--2---:R-:W2:Y:S04]  /*94150*/  LDL.LU R22, [R1+0x144] ;  /* 0x0001440001167983 */ /* 0x004ea80000300800 */
[----:B------:R-:W2:Y:S01]  /*94160*/  LDL.LU R13, [R1+0x140] ;  /* 0x00014000010d7983 */ /* 0x000ea20000300800 */
[----:B------:R-:W-:-:S03]  /*94170*/  IMAD.MOV.U32 R9, RZ, RZ, R4 ;  /* 0x000000ffff097224 */ /* 0x000fc600078e0004 */
[----:B------:R-:W2:Y:S04]  /*94180*/  LDL.LU R4, [R1+0x13c] ;  /* 0x00013c0001047983 */ /* 0x000ea80000300800 */
[----:B------:R3:W-:Y:S04]  /*94190*/  @P4 STG.E.U16 desc[UR8][R14.64], R2 ;  /* 0x000000020e004986 */ /* 0x0007e8000c101508 */
[----:B------:R-:W2:Y:S01]  /*941a0*/  LDL.LU R27, [R1+0x138] ;  /* 0x00013800011b7983 */ /* 0x000ea20000300800 */
[-C--:B---3--:R-:W-:Y:S01]  /*941b0*/  LEA R14, P1, R21, R17.reuse, 0x1 ;  /* 0x00000011150e7211 */ /* 0x088fe200078208ff */
[----:B------:R-:W-:Y:S01]  /*941c0*/  VIADD R2, R3, UR49 ;  /* 0x0000003103027c36 */ /* 0x000fe20008000000 */
[----:B------:R-:W-:Y:S01]  /*941d0*/  LEA R18, P2, R10, R17, 0x1 ;  /* 0x000000110a127211 */ /* 0x000fe200078408ff */
[----:B------:R-:W3:Y:S01]  /*941e0*/  LDCU UR49, c[0x0][0x39c] ;  /* 0x00007380ff3177ac */ /* 0x000ee20008000800 */
[----:B------:R-:W-:-:S02]  /*941f0*/  LEA.HI.X.SX32 R15, R21, R16, 0x1, P1 ;  /* 0x00000010150f7211 */ /* 0x000fc400008f0eff */
[----:B------:R-:W-:Y:S04]  /*94200*/  STL.64 [R1+0x20c8], R2 ;  /* 0x0020c80201007387 */ /* 0x000fe80000100a00 */
[----:B------:R4:W-:Y:S04]  /*94210*/  STL.64 [R1+0xdb8], R14 ;  /* 0x000db80e01007387 */ /* 0x0009e80000100a00 */
[----:B------:R-:W3:Y:S04]  /*94220*/  LDL.LU R23, [R1+0x134] ;  /* 0x0001340001177983 */ /* 0x000ee80000300800 */
[----:B------:R-:W3:Y:S01]  /*94230*/  LDL.LU R21, [R1+0x130] ;  /* 0x0001300001157983 */ /* 0x000ee20000300800 */
[----:B------:R-:W-:-:S03]  /*94240*/  LEA.HI.X.SX32 R19, R10, R16, 0x1, P2 ;  /* 0x000000100a137211 */ /* 0x000fc600010f0eff */
[----:B------:R-:W3:Y:S01]  /*94250*/  LDL.LU R10, [R1+0x12c] ;  /* 0x00012c00010a7983 */ /* 0x000ee20000300800 */
[-C--:B----4-:R-:W-:Y:S02]  /*94260*/  LEA R14, P1, R25, R17.reuse, 0x1 ;  /* 0x00000011190e7211 */ /* 0x090fe400078208ff */
[-C--:B------:R-:W-:Y:S01]  /*94270*/  LEA R2, P3, R11, R17.reuse, 0x1 ;  /* 0x000000110b027211 */ /* 0x080fe200078608ff */
[----:B------:R4:W-:Y:S01]  /*94280*/  STL.64 [R1+0xdb0], R18 ;  /* 0x000db01201007387 */ /* 0x0009e20000100a00 */
[-C--:B------:R-:W-:Y:S02]  /*94290*/  LEA.HI.X.SX32 R15, R25, R16.reuse, 0x1, P1 ;  /* 0x00000010190f7211 */ /* 0x080fe400008f0eff */
[----:B------:R-:W-:Y:S01]  /*942a0*/  LEA.HI.X.SX32 R3, R11, R16, 0x1, P3 ;  /* 0x000000100b037211 */ /* 0x000fe200018f0eff */
[----:B------:R-:W3:Y:S01]  /*942b0*/  LDL.LU R25, [R1+0x128] ;  /* 0x0001280001197983 */ /* 0x000ee20000300800 */
[----:B----4-:R-:W-:-:S03]  /*942c0*/  LEA R18, P2, R24, R17, 0x1 ;  /* 0x0000001118127211 */ /* 0x010fc600078408ff */
[----:B------:R4:W-:Y:S01]  /*942d0*/  STL.64 [R1+0xda8], R14 ;  /* 0x000da80e01007387 */ /* 0x0009e20000100a00 */
[----:B------:R-:W-:-:S03]  /*942e0*/  LEA.HI.X.SX32 R19, R24, R16, 0x1, P2 ;  /* 0x0000001018137211 */ /* 0x000fc600010f0eff */
[----:B------:R0:W-:Y:S04]  /*942f0*/  STL.64 [R1+0xd98], R2 ;  /* 0x000d980201007387 */ /* 0x0001e80000100a00 */
[----:B------:R2:W-:Y:S04]  /*94300*/  STL.64 [R1+0xda0], R18 ;  /* 0x000da01201007387 */ /* 0x0005e80000100a00 */
[----:B------:R-:W3:Y:S04]  /*94310*/  LDL.LU R24, [R1+0x124] ;  /* 0x0001240001187983 */ /* 0x000ee80000300800 */
[----:B------:R-:W3:Y:S01]  /*94320*/  LDL.LU R11, [R1+0x120] ;  /* 0x00012000010b7983 */ /* 0x000ee20000300800 */
[----:B----4-:R-:W-:-:S04]  /*94330*/  LEA R14, P1, R8, R17, 0x1 ;  /* 0x00000011080e7211 */ /* 0x010fc800078208ff */
[----:B------:R-:W-:Y:S02]  /*94340*/  LEA.HI.X.SX32 R15, R8, R16, 0x1, P1 ;  /* 0x00000010080f7211 */ /* 0x000fe400008f0eff */
[----:B------:R-:W4:Y:S01]  /*94350*/  LDL.LU R8, [R1+0x11c] ;  /* 0x00011c0001087983 */ /* 0x000f220000300800 */
[----:B0-----:R-:W-:-:S03]  /*94360*/  LEA R2, P2, R26, R17, 0x1 ;  /* 0x000000111a027211 */ /* 0x001fc600078408ff */
[----:B------:R0:W-:Y:S01]  /*94370*/  STL.64 [R1+0xd90], R14 ;  /* 0x000d900e01007387 */ /* 0x0001e20000100a00 */
[----:B------:R-:W-:-:S03]  /*94380*/  LEA.HI.X.SX32 R3, R26, R16, 0x1, P2 ;  /* 0x000000101a037211 */ /* 0x000fc600010f0eff */
[----:B------:R-:W4:Y:S01]  /*94390*/  LDL.LU R26, [R1+0x118] ;  /* 0x00011800011a7983 */ /* 0x000f220000300800 */
[CC--:B--2---:R-:W-:Y:S02]  /*943a0*/  LEA R18, P1, R22.reuse, R17.reuse, 0x1 ;  /* 0x0000001116127211 */ /* 0x0c4fe400078208ff */
[CC--:B0-----:R-:W-:Y:S02]  /*943b0*/  LEA R14, P3, R13.reuse, R17.reuse, 0x1 ;  /* 0x000000110d0e7211 */ /* 0x0c1fe400078608ff */
[-C--:B------:R-:W-:Y:S02]  /*943c0*/  LEA.HI.X.SX32 R19, R22, R16.reuse, 0x1, P1 ;  /* 0x0000001016137211 */ /* 0x080fe400008f0eff */
[----:B------:R-:W-:Y:S01]  /*943d0*/  LEA.HI.X.SX32 R15, R13, R16, 0x1, P3 ;  /* 0x000000100d0f7211 */ /* 0x000fe200018f0eff */
[----:B------:R0:W-:Y:S04]  /*943e0*/  STL.64 [R1+0xd88], R2 ;  /* 0x000d880201007387 */ /* 0x0001e80000100a00 */
[----:B------:R-:W-:Y:S04]  /*943f0*/  STL.64 [R1+0xd80], R18 ;  /* 0x000d801201007387 */ /* 0x000fe80000100a00 */
[----:B------:R2:W-:Y:S04]  /*94400*/  STL.64 [R1+0xd78], R14 ;  /* 0x000d780e01007387 */ /* 0x0005e80000100a00 */
[----:B------:R-:W4:Y:S01]  /*94410*/  LDL.LU R22, [R1+0x114] ;  /* 0x0001140001167983 */ /* 0x000f220000300800 */
[----:B0-----:R-:W-:-:S03]  /*94420*/  LEA R2, P2, R4, R17, 0x1 ;  /* 0x0000001104027211 */ /* 0x001fc600078408ff */
[----:B------:R-:W4:Y:S01]  /*94430*/  LDL.LU R13, [R1+0x110] ;  /* 0x00011000010d7983 */ /* 0x000f220000300800 */
[----:B------:R-:W-:-:S05]  /*94440*/  LEA.HI.X.SX32 R3, R4, R16, 0x1, P2 ;  /* 0x0000001004037211 */ /* 0x000fca00010f0eff */
[----:B------:R0:W-:Y:S04]  /*94450*/  STL.64 [R1+0xd70], R2 ;  /* 0x000d700201007387 */ /* 0x0001e80000100a00 */
[----:B------:R-:W4:Y:S01]  /*94460*/  LDL.LU R4, [R1+0x10c] ;  /* 0x00010c0001047983 */ /* 0x000f220000300800 */
[-C--:B--2---:R-:W-:Y:S02]  /*94470*/  LEA R14, P1, R27, R17.reuse, 0x1 ;  /* 0x000000111b0e7211 */ /* 0x084fe400078208ff */
[-C--:B---3--:R-:W-:Y:S02]  /*94480*/  LEA R18, P2, R23, R17.reuse, 0x1 ;  /* 0x0000001117127211 */ /* 0x088fe400078408ff */
[----:B------:R-:W-:Y:S02]  /*94490*/  LEA.HI.X.SX32 R15, R27, R16, 0x1, P1 ;  /* 0x000000101b0f7211 */ /* 0x000fe400008f0eff */
[----:B0-----:R-:W-:-:S02]  /*944a0*/  LEA R2, P3, R21, R17, 0x1 ;  /* 0x0000001115027211 */ /* 0x001fc400078608ff */
[-C--:B------:R-:W-:Y:S02]  /*944b0*/  LEA.HI.X.SX32 R19, R23, R16.reuse, 0x1, P2 ;  /* 0x0000001017137211 */ /* 0x080fe400010f0eff */
[----:B------:R-:W-:Y:S01]  /*944c0*/  LEA.HI.X.SX32 R3, R21, R16, 0x1, P3 ;  /* 0x0000001015037211 */ /* 0x000fe200018f0eff */
[----:B------:R0:W-:Y:S04]  /*944d0*/  STL.64 [R1+0xd58], R14 ;  /* 0x000d580e01007387 */ /* 0x0001e80000100a00 */
[----:B------:R-:W2:Y:S04]  /*944e0*/  LDL.LU R27, [R1+0x108] ;  /* 0x00010800011b7983 */ /* 0x000ea80000300800 */
[----:B------:R-:W-:Y:S01]  /*944f0*/  STL.64 [R1+0xd50], R18 ;  /* 0x000d501201007387 */ /* 0x000fe20000100a00 */
[----:B0-----:R-:W-:-:S03]  /*94500*/  LEA R14, P1, R10, R17, 0x1 ;  /* 0x000000110a0e7211 */ /* 0x001fc600078208ff */
[----:B------:R0:W-:Y:S01]  /*94510*/  STL.64 [R1+0xd48], R2 ;  /* 0x000d480201007387 */ /* 0x0001e20000100a00 */
[----:B------:R-:W-:-:S03]  /*94520*/  LEA.HI.X.SX32 R15, R10, R16, 0x1, P1 ;  /* 0x000000100a0f7211 */ /* 0x000fc600008f0eff */
[----:B------:R-:W3:Y:S04]  /*94530*/  LDL.LU R23, [R1+0x104] ;  /* 0x0001040001177983 */ /* 0x000ee80000300800 */
[----:B------:R-:W3:Y:S01]  /*94540*/  LDL.LU R10, [R1+0x100] ;  /* 0x00010000010a7983 */ /* 0x000ee20000300800 */
[----:B0-----:R-:W-:-:S03]  /*94550*/  LEA R2, P2, R25, R17, 0x1 ;  /* 0x0000001119027211 */ /* 0x001fc600078408ff */
[----:B------:R0:W-:Y:S01]  /*94560*/  STL.64 [R1+0xd40], R14 ;  /* 0x000d400e01007387 */ /* 0x0001e20000100a00 */
[----:B------:R-:W-:-:S03]  /*94570*/  LEA.HI.X.SX32 R3, R25, R16, 0x1, P2 ;  /* 0x0000001019037211 */ /* 0x000fc600010f0eff */
[----:B------:R-:W3:Y:S01]  /*94580*/  LDL.LU R21, [R1+0xfc] ;  /* 0x0000fc0001157983 */ /* 0x000ee20000300800 */
[----:B------:R-:W-:-:S03]  /*94590*/  LEA R18, P1, R24, R17, 0x1 ;  /* 0x0000001118127211 */ /* 0x000fc600078208ff */
[----:B------:R4:W-:Y:S01]  /*945a0*/  STL.64 [R1+0xd28], R2 ;  /* 0x000d280201007387 */ /* 0x0009e20000100a00 */
[----:B0-----:R-:W-:-:S03]  /*945b0*/  LEA R14, P3, R11, R17, 0x1 ;  /* 0x000000110b0e7211 */ /* 0x001fc600078608ff */
[----:B------:R-:W3:Y:S01]  /*945c0*/  LDL.LU R25, [R1+0xf8] ;  /* 0x0000f80001197983 */ /* 0x000ee20000300800 */
[-C--:B------:R-:W-:Y:S02]  /*945d0*/  LEA.HI.X.SX32 R19, R24, R16.reuse, 0x1, P1 ;  /* 0x0000001018137211 */ /* 0x080fe400008f0eff */
[----:B------:R-:W-:Y:S01]  /*945e0*/  LEA.HI.X.SX32 R15, R11, R16, 0x1, P3 ;  /* 0x000000100b0f7211 */ /* 0x000fe200018f0eff */
[----:B------:R-:W-:-:S04]  /*945f0*/  IMAD.MOV.U32 R11, RZ, RZ, R7 ;  /* 0x000000ffff0b7224 */ /* 0x000fc800078e0007 */
[----:B------:R0:W-:Y:S04]  /*94600*/  STL.64 [R1+0xd18], R14 ;  /* 0x000d180e01007387 */ /* 0x0001e80000100a00 */
[----:B------:R0:W-:Y:S01]  /*94610*/  STL.64 [R1+0xd20], R18 ;  /* 0x000d201201007387 */ /* 0x0001e20000100a00 */
[----:B----4-:R-:W-:-:S04]  /*94620*/  LEA R2, P2, R8, R17, 0x1 ;  /* 0x0000001108027211 */ /* 0x010fc800078408ff */
[----:B------:R-:W-:Y:S01]  /*94630*/  LEA.HI.X.SX32 R3, R8, R16, 0x1, P2 ;  /* 0x0000001008037211 */ /* 0x000fe200010f0eff */
[----:B------:R-:W-:Y:S02]  /*94640*/  IMAD.MOV.U32 R8, RZ, RZ, R6 ;  /* 0x000000ffff087224 */ /* 0x000fe400078e0006 */
[----:B------:R-:W4:Y:S04]  /*94650*/  LDL.LU R6, [R1+0xf4] ;  /* 0x0000f40001067983 */ /* 0x000f280000300800 */
[----:B------:R1:W-:Y:S04]  /*94660*/  STL.64 [R1+0xd10], R2 ;  /* 0x000d100201007387 */ /* 0x0003e80000100a00 */
[----:B------:R-:W4:Y:S04]  /*94670*/  LDL.LU R24, [R1+0xf0] ;  /* 0x0000f00001187983 */ /* 0x000f280000300800 */
[----:B------:R-:W4:Y:S01]  /*94680*/  LDL.LU R7, [R1+0xec] ;  /* 0x0000ec0001077983 */ /* 0x000f220000300800 */
[----:B0-----:R-:W-:-:S04]  /*94690*/  LEA R14, P1, R26, R17, 0x1 ;  /* 0x000000111a0e7211 */ /* 0x001fc800078208ff */
[-C--:B------:R-:W-:Y:S02]  /*946a0*/  LEA.HI.X.SX32 R15, R26, R16.reuse, 0x1, P1 ;  /* 0x000000101a0f7211 */ /* 0x080fe400008f0eff */
[----:B------:R-:W4:Y:S04]  /*946b0*/  LDL.LU R26, [R1+0xe8] ;  /* 0x0000e800011a7983 */ /* 0x000f280000300800 */
[----:B------:R0:W-:Y:S01]  /*946c0*/  STL.64 [R1+0xcf8], R14 ;  /* 0x000cf80e01007387 */ /* 0x0001e20000100a00 */
[CC--:B------:R-:W-:Y:S02]  /*946d0*/  LEA R18, P2, R22.reuse, R17.reuse, 0x1 ;  /* 0x0000001116127211 */ /* 0x0c0fe400078408ff */
[----:B-1----:R-:W-:Y:S02]  /*946e0*/  LEA R2, P3, R13, R17, 0x1 ;  /* 0x000000110d027211 */ /* 0x002fe400078608ff */
[----:B------:R-:W-:-:S02]  /*946f0*/  LEA.HI.X.SX32 R19, R22, R16, 0x1, P2 ;  /* 0x0000001016137211 */ /* 0x000fc400010f0eff */
[----:B------:R-:W-:-:S05]  /*94700*/  LEA.HI.X.SX32 R3, R13, R16, 0x1, P3 ;  /* 0x000000100d037211 */ /* 0x000fca00018f0eff */
[----:B------:R2:W-:Y:S01]  /*94710*/  STL.64 [R1+0xcd8], R2 ;  /* 0x000cd80201007387 */ /* 0x0005e20000100a00 */
[----:B0-----:R-:W-:-:S03]  /*94720*/  LEA R14, P1, R4, R17, 0x1 ;  /* 0x00000011040e7211 */ /* 0x001fc600078208ff */
[----:B------:R3:W-:Y:S01]  /*94730*/  STL.64 [R1+0xcf0], R18 ;  /* 0x000cf01201007387 */ /* 0x0007e20000100a00 */
[----:B------:R-:W-:-:S03]  /*94740*/  LEA.HI.X.SX32 R15, R4, R16, 0x1, P1 ;  /* 0x00000010040f7211 */ /* 0x000fc600008f0eff */
[----:B------:R-:W4:Y:S04]  /*94750*/  LDL.LU R22, [R1+0xe4] ;  /* 0x0000e40001167983 */ /* 0x000f280000300800 */
[----:B------:R-:W4:Y:S04]  /*94760*/  LDL.LU R4, [R1+0xe0] ;  /* 0x0000e00001047983 */ /* 0x000f280000300800 */
[----:B------:R-:W4:Y:S01]  /*94770*/  LDL.LU R13, [R1+0xdc] ;  /* 0x0000dc00010d7983 */ /* 0x000f220000300800 */
[----:B--2---:R-:W-:-:S03]  /*94780*/  LEA R2, P2, R27, R17, 0x1 ;  /* 0x000000111b027211 */ /* 0x004fc600078408ff */
[----:B------:R0:W-:Y:S01]  /*94790*/  STL.64 [R1+0xcd0], R14 ;  /* 0x000cd00e01007387 */ /* 0x0001e20000100a00 */
[-C--:B------:R-:W-:Y:S02]  /*947a0*/  LEA.HI.X.SX32 R3, R27, R16.reuse, 0x1, P2 ;  /* 0x000000101b037211 */ /* 0x080fe400010f0eff */
[CC--:B---3--:R-:W-:Y:S02]  /*947b0*/  LEA R18, P1, R23.reuse, R17.reuse, 0x1 ;  /* 0x0000001117127211 */ /* 0x0c8fe400078208ff */
[C---:B0-----:R-:W-:Y:S02]  /*947c0*/  LEA R14, P3, R10.reuse, R17, 0x1 ;  /* 0x000000110a0e7211 */ /* 0x041fe400078608ff */
[-C--:B------:R-:W-:Y:S01]  /*947d0*/  LEA.HI.X.SX32 R19, R23, R16.reuse, 0x1, P1 ;  /* 0x0000001017137211 */ /* 0x080fe200008f0eff */
[----:B------:R0:W-:Y:S01]  /*947e0*/  STL.64 [R1+0xcb8], R2 ;  /* 0x000cb80201007387 */ /* 0x0001e20000100a00 */
[----:B------:R-:W-:-:S03]  /*947f0*/  LEA.HI.X.SX32 R15, R10, R16, 0x1, P3 ;  /* 0x000000100a0f7211 */ /* 0x000fc600018f0eff */
[----:B------:R-:W2:Y:S04]  /*94800*/  LDL.LU R10, [R1+0xd8] ;  /* 0x0000d800010a7983 */ /* 0x000ea80000300800 */
[----:B------:R-:W3:Y:S04]  /*94810*/  LDL.LU R27, [R1+0xd4] ;  /* 0x0000d400011b7983 */ /* 0x000ee80000300800 */
[----:B------:R-:W-:Y:S04]  /*94820*/  STL.64 [R1+0xcb0], R18 ;  /* 0x000cb01201007387 */ /* 0x000fe80000100a00 */
[----:B------:R-:W3:Y:S01]  /*94830*/  LDL.LU R23, [R1+0xd0] ;  /* 0x0000d00001177983 */ /* 0x000ee20000300800 */
[----:B0-----:R-:W-:-:S03]  /*94840*/  LEA R2, P2, R21, R17, 0x1 ;  /* 0x0000001115027211 */ /* 0x001fc600078408ff */
[----:B------:R0:W-:Y:S01]  /*94850*/  STL.64 [R1+0xca8], R14 ;  /* 0x000ca80e01007387 */ /* 0x0001e20000100a00 */
[----:B------:R-:W-:-:S03]  /*94860*/  LEA.HI.X.SX32 R3, R21, R16, 0x1, P2 ;  /* 0x0000001015037211 */ /* 0x000fc600010f0eff */
[----:B------:R-:W3:Y:S01]  /*94870*/  LDL.LU R21, [R1+0xcc] ;  /* 0x0000cc0001157983 */ /* 0x000ee20000300800 */
[----:B0-----:R-:W-:-:S04]  /*94880*/  LEA R14, P1, R25, R17, 0x1 ;  /* 0x00000011190e7211 */ /* 0x001fc800078208ff */
[----:B------:R-:W-:Y:S01]  /*94890*/  LEA.HI.X.SX32 R15, R25, R16, 0x1, P1 ;  /* 0x00000010190f7211 */ /* 0x000fe200008f0eff */
[----:B------:R0:W-:Y:S04]  /*948a0*/  STL.64 [R1+0xca0], R2 ;  /* 0x000ca00201007387 */ /* 0x0001e80000100a00 */
[----:B------:R1:W-:Y:S01]  /*948b0*/  STL.64 [R1+0xc88], R14 ;  /* 0x000c880e01007387 */ /* 0x0003e20000100a00 */
[----:B----4-:R-:W-:-:S04]  /*948c0*/  LEA R18, P2, R6, R17, 0x1 ;  /* 0x0000001106127211 */ /* 0x010fc800078408ff */
[-C--:B------:R-:W-:Y:S02]  /*948d0*/  LEA.HI.X.SX32 R19, R6, R16.reuse, 0x1, P2 ;  /* 0x0000001006137211 */ /* 0x080fe400010f0eff */
[----:B------:R-:W4:Y:S01]  /*948e0*/  LDL.LU R6, [R1+0xc8] ;  /* 0x0000c80001067983 */ /* 0x000f220000300800 */
[CC--:B0-----:R-:W-:Y:S02]  /*948f0*/  LEA R2, P3, R24.reuse, R17.reuse, 0x1 ;  /* 0x0000001118027211 */ /* 0x0c1fe400078608ff */
[CC--:B-1----:R-:W-:Y:S02]  /*94900*/  LEA R14, P1, R7.reuse, R17.reuse, 0x1 ;  /* 0x00000011070e7211 */ /* 0x0c2fe400078208ff */
[-C--:B------:R-:W-:Y:S02]  /*94910*/  LEA.HI.X.SX32 R3, R24, R16.reuse, 0x1, P3 ;  /* 0x0000001018037211 */ /* 0x080fe400018f0eff */
[----:B------:R-:W-:Y:S01]  /*94920*/  LEA.HI.X.SX32 R15, R7, R16, 0x1, P1 ;  /* 0x00000010070f7211 */ /* 0x000fe200008f0eff */
[----:B------:R-:W-:Y:S04]  /*94930*/  STL.64 [R1+0xc80], R18 ;  /* 0x000c801201007387 */ /* 0x000fe80000100a00 */
[----:B------:R-:W-:Y:S04]  /*94940*/  STL.64 [R1+0xc68], R2 ;  /* 0x000c680201007387 */ /* 0x000fe80000100a00 */
[----:B------:R0:W-:Y:S04]  /*94950*/  STL.64 [R1+0xc60], R14 ;  /* 0x000c600e01007387 */ /* 0x0001e80000100a00 */
[----:B0-----:R-:W4:Y:S04]  /*94960*/  LDL.LU R14, [R1+0xc4] ;  /* 0x0000c400010e7983 */ /* 0x001f280000300800 */
[----:B------:R-:W4:Y:S01]  /*94970*/  LDL.LU R15, [R1+0xc0] ;  /* 0x0000c000010f7983 */ /* 0x000f220000300800 */
[----:B------:R-:W-:-:S03]  /*94980*/  LEA R2, P2, R26, R17, 0x1 ;  /* 0x000000111a027211 */ /* 0x000fc600078408ff */
[----:B------:R-:W4:Y:S01]  /*94990*/  LDL.LU R7, [R1+0xbc] ;  /* 0x0000bc0001077983 */ /* 0x000f220000300800 */
[-C--:B------:R-:W-:Y:S02]  /*949a0*/  LEA.HI.X.SX32 R3, R26, R16.reuse, 0x1, P2 ;  /* 0x000000101a037211 */ /* 0x080fe400010f0eff */
[-C--:B------:R-:W-:Y:S02]  /*949b0*/  LEA R24, P1, R22, R17.reuse, 0x1 ;  /* 0x0000001116187211 */ /* 0x080fe400078208ff */
[----:B------:R-:W-:Y:S02]  /*949c0*/  LEA R18, P3, R4, R17, 0x1 ;  /* 0x0000001104127211 */ /* 0x000fe400078608ff */
[-C--:B------:R-:W-:Y:S01]  /*949d0*/  LEA.HI.X.SX32 R25, R22, R16.reuse, 0x1, P1 ;  /* 0x0000001016197211 */ /* 0x080fe200008f0eff */
[----:B------:R-:W-:Y:S01]  /*949e0*/  STL.64 [R1+0xc48], R2 ;  /* 0x000c480201007387 */ /* 0x000fe20000100a00 */
[----:B------:R-:W-:-:S03]  /*949f0*/  LEA.HI.X.SX32 R19, R4, R16, 0x1, P3 ;  /* 0x0000001004137211 */ /* 0x000fc600018f0eff */
[----:B------:R0:W-:Y:S04]  /*94a00*/  STL.64 [R1+0xc40], R24 ;  /* 0x000c401801007387 */ /* 0x0001e80000100a00 */
[----:B0-----:R-:W4:Y:S04]  /*94a10*/  LDL.LU R25, [R1+0xb8] ;  /* 0x0000b80001197983 */ /* 0x001f280000300800 */
[----:B------:R-:W4:Y:S04]  /*94a20*/  LDL.LU R4, [R1+0xb0] ;  /* 0x0000b00001047983 */ /* 0x000f280000300800 */
[----:B------:R3:W-:Y:S04]  /*94a30*/  STL.64 [R1+0xc28], R18 ;  /* 0x000c281201007387 */ /* 0x0007e80000100a00 */
[----:B------:R-:W4:Y:S01]  /*94a40*/  LDL.LU R24, [R1+0xb4] ;  /* 0x0000b40001187983 */ /* 0x000f220000300800 */
[----:B------:R-:W-:-:S03]  /*94a50*/  LEA R2, P2, R13, R17, 0x1 ;  /* 0x000000110d027211 */ /* 0x000fc600078408ff */
[----:B------:R-:W4:Y:S01]  /*94a60*/  LDL.LU R22, [R1+0xac] ;  /* 0x0000ac0001167983 */ /* 0x000f220000300800 */
[----:B------:R-:W-:Y:S02]  /*94a70*/  LEA.HI.X.SX32 R3, R13, R16, 0x1, P2 ;  /* 0x000000100d037211 */ /* 0x000fe400010f0eff */
[----:B--2---:R-:W-:-:S03]  /*94a80*/  LEA R28, P1, R10, R17, 0x1 ;  /* 0x000000110a1c7211 */ /* 0x004fc600078208ff */
[----:B------:R0:W-:Y:S01]  /*94a90*/  STL.64 [R1+0xc20], R2 ;  /* 0x000c200201007387 */ /* 0x0001e20000100a00 */
[CC--:B---3--:R-:W-:Y:S02]  /*94aa0*/  LEA R18, P2, R27.reuse, R17.reuse, 0x1 ;  /* 0x000000111b127211 */ /* 0x0c8fe400078408ff */
[-C--:B------:R-:W-:Y:S01]  /*94ab0*/  LEA.HI.X.SX32 R29, R10, R16.reuse, 0x1, P1 ;  /* 0x000000100a1d7211 */ /* 0x080fe200008f0eff */
[----:B------:R-:W2:Y:S01]  /*94ac0*/  LDL.LU R26, [R1+0xa8] ;  /* 0x0000a800011a7983 */ /* 0x000ea20000300800 */
[----:B------:R-:W-:Y:S02]  /*94ad0*/  LEA.HI.X.SX32 R19, R27, R16, 0x1, P2 ;  /* 0x000000101b137211 */ /* 0x000fe400010f0eff */
[----:B0-----:R-:W-:-:S04]  /*94ae0*/  LEA R2, P3, R23, R17, 0x1 ;  /* 0x0000001117027211 */ /* 0x001fc800078608ff */
[----:B------:R-:W-:Y:S01]  /*94af0*/  LEA.HI.X.SX32 R3, R23, R16, 0x1, P3 ;  /* 0x0000001017037211 */ /* 0x000fe200018f0eff */
[----:B------:R-:W-:Y:S04]  /*94b00*/  STL.64 [R1+0xc08], R28 ;  /* 0x000c081c01007387 */ /* 0x000fe80000100a00 */
[----:B------:R4:W-:Y:S04]  /*94b10*/  STL.64 [R1+0xb88], R2 ;  /* 0x000b880201007387 */ /* 0x0009e80000100a00 */
[----:B------:R0:W-:Y:S04]  /*94b20*/  STL.64 [R1+0xba0], R18 ;  /* 0x000ba01201007387 */ /* 0x0001e80000100a00 */
[----:B------:R-:W3:Y:S04]  /*94b30*/  LDL.LU R27, [R1+0xa4] ;  /* 0x0000a400011b7983 */ /* 0x000ee80000300800 */
[----:B------:R-:W3:Y:S01]  /*94b40*/  LDL.LU R23, [R1+0xa0] ;  /* 0x0000a00001177983 */ /* 0x000ee20000300800 */
[----:B------:R-:W-:Y:S01]  /*94b50*/  LEA R10, P1, R21, R17, 0x1 ;  /* 0x00000011150a7211 */ /* 0x000fe200078208ff */
[----:B------:R-:W-:-:S03]  /*94b60*/  IMAD.MOV.U32 R13, RZ, RZ, R11 ;  /* 0x000000ffff0d7224 */ /* 0x000fc600078e000b */
[----:B------:R-:W-:Y:S02]  /*94b70*/  LEA.HI.X.SX32 R11, R21, R16, 0x1, P1 ;  /* 0x00000010150b7211 */ /* 0x000fe400008f0eff */
[----:B------:R-:W3:Y:S04]  /*94b80*/  LDL.LU R21, [R1+0x9c] ;  /* 0x00009c0001157983 */ /* 0x000ee80000300800 */
[----:B------:R1:W-:Y:S01]  /*94b90*/  STL.64 [R1+0xb48], R10 ;  /* 0x000b480a01007387 */ /* 0x0003e20000100a00 */
[----:B----4-:R-:W-:-:S04]  /*94ba0*/  LEA R2, P2, R6, R17, 0x1 ;  /* 0x0000001106027211 */ /* 0x010fc800078408ff */
[----:B------:R-:W-:Y:S02]  /*94bb0*/  LEA.HI.X.SX32 R3, R6, R16, 0x1, P2 ;  /* 0x0000001006037211 */ /* 0x000fe400010f0eff */
[----:B------:R-:W4:Y:S04]  /*94bc0*/  LDL.LU R6, [R1+0x98] ;  /* 0x0000980001067983 */ /* 0x000f280000300800 */
[----:B------:R0:W-:Y:S02]  /*94bd0*/  STL.64 [R1+0x840], R2 ;  /* 0x0008400201007387 */ /* 0x0001e40000100a00 */
[-C--:B0-----:R-:W-:Y:S02]  /*94be0*/  LEA R18, P1, R14, R17.reuse, 0x1 ;  /* 0x000000110e127211 */ /* 0x081fe400078208ff */
[----:B-1----:R-:W-:-:S02]  /*94bf0*/  LEA R10, P3, R15, R17, 0x1 ;  /* 0x000000110f0a7211 */ /* 0x002fc400078608ff */
[-C--:B------:R-:W-:Y:S02]  /*94c00*/  LEA.HI.X.SX32 R19, R14, R16.reuse, 0x1, P1 ;  /* 0x000000100e137211 */ /* 0x080fe400008f0eff */
[----:B------:R-:W-:-:S05]  /*94c10*/  LEA.HI.X.SX32 R11, R15, R16, 0x1, P3 ;  /* 0x000000100f0b7211 */ /* 0x000fca00018f0eff */
[----:B------:R0:W-:Y:S04]  /*94c20*/  STL.64 [R1+0x818], R10 ;  /* 0x0008180a01007387 */ /* 0x0001e80000100a00 */
[----:B------:R1:W-:Y:S04]  /*94c30*/  STL.64 [R1+0x820], R18 ;  /* 0x0008201201007387 */ /* 0x0003e80000100a00 */
[----:B------:R-:W4:Y:S04]  /*94c40*/  LDL.LU R14, [R1+0x94] ;  /* 0x00009400010e7983 */ /* 0x000f280000300800 */
[----:B------:R-:W4:Y:S01]  /*94c50*/  LDL.LU R15, [R1+0x90] ;  /* 0x00009000010f7983 */ /* 0x000f220000300800 */
[----:B------:R-:W-:-:S04]  /*94c60*/  LEA R2, P2, R7, R17, 0x1 ;  /* 0x0000001107027211 */ /* 0x000fc800078408ff */
[----:B------:R-:W-:Y:S02]  /*94c70*/  LEA.HI.X.SX32 R3, R7, R16, 0x1, P2 ;  /* 0x0000001007037211 */ /* 0x000fe400010f0eff */
[----:B------:R-:W4:Y:S01]  /*94c80*/  LDL.LU R7, [R1+0x8c] ;  /* 0x00008c0001077983 */ /* 0x000f220000300800 */
[----:B0-----:R-:W-:-:S03]  /*94c90*/  LEA R10, P1, R25, R17, 0x1 ;  /* 0x00000011190a7211 */ /* 0x001fc600078208ff */
[----:B------:R0:W-:Y:S01]  /*94ca0*/  STL.64 [R1+0x808], R2 ;  /* 0x0008080201007387 */ /* 0x0001e20000100a00 */
[----:B------:R-:W-:Y:S02]  /*94cb0*/  LEA.HI.X.SX32 R11, R25, R16, 0x1, P1 ;  /* 0x00000010190b7211 */ /* 0x000fe400008f0eff */
[----:B-1----:R-:W-:-:S03]  /*94cc0*/  LEA R18, P2, R24, R17, 0x1 ;  /* 0x0000001118127211 */ /* 0x002fc600078408ff */
[----:B------:R1:W-:Y:S01]  /*94cd0*/  STL.64 [R1+0x7f8], R10 ;  /* 0x0007f80a01007387 */ /* 0x0003e20000100a00 */
[----:B0-----:R-:W-:Y:S02]  /*94ce0*/  LEA R2, P3, R4, R17, 0x1 ;  /* 0x0000001104027211 */ /* 0x001fe400078608ff */
[-C--:B------:R-:W-:Y:S02]  /*94cf0*/  LEA.HI.X.SX32 R19, R24, R16.reuse, 0x1, P2 ;  /* 0x0000001018137211 */ /* 0x080fe400010f0eff */
[----:B------:R-:W-:-:S03]  /*94d00*/  LEA.HI.X.SX32 R3, R4, R16, 0x1, P3 ;  /* 0x0000001004037211 */ /* 0x000fc600018f0eff */
[----:B------:R-:W-:Y:S01]  /*94d10*/  STL.64 [R1+0x7f0], R18 ;  /* 0x0007f01201007387 */ /* 0x000fe20000100a00 */
[----:B-1----:R-:W-:-:S03]  /*94d20*/  LEA R10, P1, R22, R17, 0x1 ;  /* 0x00000011160a7211 */ /* 0x002fc600078208ff */
[----:B------:R-:W4:Y:S01]  /*94d30*/  LDL.LU R4, [R1+0x88] ;  /* 0x0000880001047983 */ /* 0x000f220000300800 */
[----:B------:R-:W-:-:S03]  /*94d40*/  LEA.HI.X.SX32 R11, R22, R16, 0x1, P1 ;  /* 0x00000010160b7211 */ /* 0x000fc600008f0eff */
[----:B------:R-:W-:Y:S04]  /*94d50*/  STL.64 [R1+0x7e8], R2 ;  /* 0x0007e80201007387 */ /* 0x000fe80000100a00 */
[----:B------:R-:W4:Y:S04]  /*94d60*/  LDL.LU R22, [R1+0x84] ;  /* 0x0000840001167983 */ /* 0x000f280000300800 */
[----:B------:R0:W-:Y:S04]  /*94d70*/  STL.64 [R1+0x7d0], R10 ;  /* 0x0007d00a01007387 */ /* 0x0001e80000100a00 */
[----:B0-----:R-:W4:Y:S01]  /*94d80*/  LDL.LU R10, [R1+0x80] ;  /* 0x00008000010a7983 */ /* 0x001f220000300800 */
[----:B--2---:R-:W-:-:S02]  /*94d90*/  LEA R2, P2, R26, R17, 0x1 ;  /* 0x000000111a027211 */ /* 0x004fc400078408ff */
[C---:B---3--:R-:W-:Y:S01]  /*94da0*/  LEA R24, P1, R27.reuse, R17, 0x1 ;  /* 0x000000111b187211 */ /* 0x048fe200078208ff */
[----:B------:R-:W2:Y:S01]  /*94db0*/  LDL.LU R11, [R1+0x7c] ;  /* 0x00007c00010b7983 */ /* 0x000ea20000300800 */
[-C--:B------:R-:W-:Y:S02]  /*94dc0*/  LEA.HI.X.SX32 R3, R26, R16.reuse, 0x1, P2 ;  /* 0x000000101a037211 */ /* 0x080fe400010f0eff */
[----:B------:R-:W-:-:S03]  /*94dd0*/  LEA.HI.X.SX32 R25, R27, R16, 0x1, P1 ;  /* 0x000000101b197211 */ /* 0x000fc600008f0eff */
[----:B------:R0:W-:Y:S04]  /*94de0*/  STL.64 [R1+0x7c0], R2 ;  /* 0x0007c00201007387 */ /* 0x0001e80000100a00 */
[----:B------:R-:W3:Y:S01]  /*94df0*/  LDL.LU R27, [R1+0x78] ;  /* 0x00007800011b7983 */ /* 0x000ee20000300800 */
[----:B------:R-:W-:-:S04]  /*94e00*/  LEA R18, P3, R23, R17, 0x1 ;  /* 0x0000001117127211 */ /* 0x000fc800078608ff */
[----:B------:R-:W-:Y:S01]  /*94e10*/  LEA.HI.X.SX32 R19, R23, R16, 0x1, P3 ;  /* 0x0000001017137211 */ /* 0x000fe200018f0eff */
[----:B------:R1:W-:Y:S01]  /*94e20*/  STL.64 [R1+0x7b0], R24 ;  /* 0x0007b01801007387 */ /* 0x0003e20000100a00 */
[----:B0-----:R-:W-:-:S03]  /*94e30*/  LEA R2, P2, R21, R17, 0x1 ;  /* 0x0000001115027211 */ /* 0x001fc600078408ff */
[----:B------:R4:W-:Y:S04]  /*94e40*/  STL.64 [R1+0x7a8], R18 ;  /* 0x0007a81201007387 */ /* 0x0009e80000100a00 */
[----:B------:R-:W3:Y:S01]  /*94e50*/  LDL.LU R26, [R1+0x74] ;  /* 0x00007400011a7983 */ /* 0x000ee20000300800 */
[----:B------:R-:W-:-:S03]  /*94e60*/  LEA.HI.X.SX32 R3, R21, R16, 0x1, P2 ;  /* 0x0000001015037211 */ /* 0x000fc600010f0eff */
[----:B-1----:R-:W3:Y:S04]  /*94e70*/  LDL.LU R25, [R1+0x70] ;  /* 0x0000700001197983 */ /* 0x002ee80000300800 */
[----:B------:R0:W-:Y:S04]  /*94e80*/  STL.64 [R1+0x7a0], R2 ;  /* 0x0007a00201007387 */ /* 0x0001e80000100a00 */
[----:B------:R-:W3:Y:S01]  /*94e90*/  LDL.LU R23, [R1+0x6c] ;  /* 0x00006c0001177983 */ /* 0x000ee20000300800 */
[----:B----4-:R-:W-:-:S04]  /*94ea0*/  LEA R18, P1, R6, R17, 0x1 ;  /* 0x0000001106127211 */ /* 0x010fc800078208ff */
[-C--:B------:R-:W-:Y:S02]  /*94eb0*/  LEA.HI.X.SX32 R19, R6, R16.reuse, 0x1, P1 ;  /* 0x0000001006137211 */ /* 0x080fe400008f0eff */
[----:B------:R-:W4:Y:S04]  /*94ec0*/  LDL.LU R6, [R1+0x68] ;  /* 0x0000680001067983 */ /* 0x000f280000300800 */
[----:B------:R-:W-:Y:S01]  /*94ed0*/  STL.64 [R1+0x788], R18 ;  /* 0x0007881201007387 */ /* 0x000fe20000100a00 */
[CC--:B------:R-:W-:Y:S02]  /*94ee0*/  LEA R20, P2, R14.reuse, R17.reuse, 0x1 ;  /* 0x000000110e147211 */ /* 0x0c0fe400078408ff */
[----:B0-----:R-:W-:Y:S02]  /*94ef0*/  LEA R2, P3, R15, R17, 0x1 ;  /* 0x000000110f027211 */ /* 0x001fe400078608ff */
[----:B------:R-:W-:-:S02]  /*94f00*/  LEA.HI.X.SX32 R21, R14, R16, 0x1, P2 ;  /* 0x000000100e157211 */ /* 0x000fc400010f0eff */
[----:B------:R-:W-:-:S03]  /*94f10*/  LEA.HI.X.SX32 R3, R15, R16, 0x1, P3 ;  /* 0x000000100f037211 */ /* 0x000fc600018f0eff */
[----:B------:R0:W-:Y:S01]  /*94f20*/  STL.64 [R1+0x770], R20 ;  /* 0x0007701401007387 */ /* 0x0001e20000100a00 */
[----:B------:R-:W-:-:S03]  /*94f30*/  IMAD.MOV.U32 R14, RZ, RZ, R13 ;  /* 0x000000ffff0e7224 */ /* 0x000fc600078e000d */
[----:B------:R-:W4:Y:S04]  /*94f40*/  LDL.LU R24, [R1+0x64] ;  /* 0x0000640001187983 */ /* 0x000f280000300800 */
[----:B------:R1:W-:Y:S04]  /*94f50*/  STL.64 [R1+0x768], R2 ;  /* 0x0007680201007387 */ /* 0x0003e80000100a00 */
[----:B0-----:R-:W4:Y:S04]  /*94f60*/  LDL.LU R21, [R1+0x60] ;  /* 0x0000600001157983 */ /* 0x001f280000300800 */
[----:B------:R-:W4:Y:S01]  /*94f70*/  LDL.LU R13, [R1+0x5c] ;  /* 0x00005c00010d7983 */ /* 0x000f220000300800 */
[----:B------:R-:W-:-:S04]  /*94f80*/  LEA R18, P1, R7, R17, 0x1 ;  /* 0x0000001107127211 */ /* 0x000fc800078208ff */
[----:B------:R-:W-:-:S05]  /*94f90*/  LEA.HI.X.SX32 R19, R7, R16, 0x1, P1 ;  /* 0x0000001007137211 */ /* 0x000fca00008f0eff */
[----:B------:R-:W-:Y:S01]  /*94fa0*/  STL.64 [R1+0x760], R18 ;  /* 0x0007601201007387 */ /* 0x000fe20000100a00 */
[----:B-1----:R-:W-:-:S04]  /*94fb0*/  LEA R2, P2, R4, R17, 0x1 ;  /* 0x0000001104027211 */ /* 0x002fc800078408ff */
[----:B------:R-:W-:Y:S01]  /*94fc0*/  LEA.HI.X.SX32 R3, R4, R16, 0x1, P2 ;  /* 0x0000001004037211 */ /* 0x000fe200010f0eff */
[----:B------:R-:W-:Y:S01]  /*94fd0*/  IMAD.MOV.U32 R15, RZ, RZ, R8 ;  /* 0x000000ffff0f7224 */ /* 0x000fe200078e0008 */
[----:B------:R-:W-:-:S03]  /*94fe0*/  LEA R28, P1, R22, R17, 0x1 ;  /* 0x00000011161c7211 */ /* 0x000fc600078208ff */
[----:B------:R0:W-:Y:S01]  /*94ff0*/  STL.64 [R1+0x738], R2 ;  /* 0x0007380201007387 */ /* 0x0001e20000100a00 */
[----:B------:R-:W-:-:S03]  /*95000*/  LEA.HI.X.SX32 R29, R22, R16, 0x1, P1 ;  /* 0x00000010161d7211 */ /* 0x000fc600008f0eff */
[----:B0-----:R-:W4:Y:S01]  /*95010*/  LDL.LU.64 R2, [R1+0x20c8] ;  /* 0x0020c80001027983 */ /* 0x001f220000300a00 */
[----:B------:R-:W-:-:S03]  /*95020*/  LEA R18, P3, R10, R17, 0x1 ;  /* 0x000000110a127211 */ /* 0x000fc600078608ff */
[----:B------:R-:W4:Y:S01]  /*95030*/  LDL.LU R8, [R1+0x58] ;  /* 0x0000580001087983 */ /* 0x000f220000300800 */
[----:B------:R-:W-:-:S05]  /*95040*/  LEA.HI.X.SX32 R19, R10, R16, 0x1, P3 ;  /* 0x000000100a137211 */ /* 0x000fca00018f0eff */
[----:B------:R3:W-:Y:S04]  /*95050*/  STL.64 [R1+0x708], R18 ;  /* 0x0007081201007387 */ /* 0x0007e80000100a00 */
[----:B------:R0:W-:Y:S01]  /*95060*/  STL.64 [R1+0x710], R28 ;  /* 0x0007101c01007387 */ /* 0x0001e20000100a00 */
[----:B--2---:R-:W-:-:S03]  /*95070*/  LEA R4, P2, R11, R17, 0x1 ;  /* 0x000000110b047211 */ /* 0x004fc600078408ff */
[----:B------:R-:W2:Y:S01]  /*95080*/  LDL.LU R22, [R1+0x54] ;  /* 0x0000540001167983 */ /* 0x000ea20000300800 */
[----:B------:R-:W-:-:S03]  /*95090*/  IMAD.MOV.U32 R7, RZ, RZ, R5 ;  /* 0x000000ffff077224 */ /* 0x000fc600078e0005 */
[----:B------:R-:W2:Y:S01]  /*950a0*/  LDL.LU R10, [R1+0x50] ;  /* 0x00005000010a7983 */ /* 0x000ea20000300800 */
[-C--:B------:R-:W-:Y:S02]  /*950b0*/  LEA.HI.X.SX32 R5, R11, R16.reuse, 0x1, P2 ;  /* 0x000000100b057211 */ /* 0x080fe400010f0eff */
[CC--:B---3--:R-:W-:Y:S01]  /*950c0*/  LEA R18, P1, R27.reuse, R17.reuse, 0x1 ;  /* 0x000000111b127211 */ /* 0x0c8fe200078208ff */
[----:B------:R-:W3:Y:S03]  /*950d0*/  LDL.LU R11, [R1+0x4c] ;  /* 0x00004c00010b7983 */ /* 0x000ee60000300800 */
[----:B------:R-:W-:Y:S01]  /*950e0*/  LEA.HI.X.SX32 R19, R27, R16, 0x1, P1 ;  /* 0x000000101b137211 */ /* 0x000fe200008f0eff */
[----:B------:R1:W-:Y:S04]  /*950f0*/  STL.64 [R1+0x700], R4 ;  /* 0x0007000401007387 */ /* 0x0003e80000100a00 */
[----:B------:R-:W3:Y:S01]  /*95100*/  LDL.LU R27, [R1+0x48] ;  /* 0x00004800011b7983 */ /* 0x000ee20000300800 */
[----:B0-----:R-:W-:-:S04]  /*95110*/  LEA R28, P2, R26, R17, 0x1 ;  /* 0x000000111a1c7211 */ /* 0x001fc800078408ff */
[-C--:B------:R-:W-:Y:S02]  /*95120*/  LEA.HI.X.SX32 R29, R26, R16.reuse, 0x1, P2 ;  /* 0x000000101a1d7211 */ /* 0x080fe400010f0eff */
[CC--:B-1----:R-:W-:Y:S01]  /*95130*/  LEA R4, P3, R25.reuse, R17.reuse, 0x1 ;  /* 0x0000001119047211 */ /* 0x0c2fe200078608ff */
[----:B------:R0:W-:Y:S03]  /*95140*/  STL.64 [R1+0x6d8], R18 ;  /* 0x0006d81201007387 */ /* 0x0001e60000100a00 */
[----:B------:R-:W-:Y:S01]  /*95150*/  LEA.HI.X.SX32 R5, R25, R16, 0x1, P3 ;  /* 0x0000001019057211 */ /* 0x000fe200018f0eff */
[----:B------:R1:W-:Y:S01]  /*95160*/  STL.64 [R1+0x6b0], R28 ;  /* 0x0006b01c01007387 */ /* 0x0003e20000100a00 */
[----:B0-----:R-:W-:-:S03]  /*95170*/  LEA R18, P1, R23, R17, 0x1 ;  /* 0x0000001117127211 */ /* 0x001fc600078208ff */
[----:B-1----:R-:W3:Y:S01]  /*95180*/  LDL.LU R29, [R1+0x20c4] ;  /* 0x0020c400011d7983 */ /* 0x002ee20000300800 */
[----:B------:R-:W-:-:S03]  /*95190*/  LEA.HI.X.SX32 R19, R23, R16, 0x1, P1 ;  /* 0x0000001017137211 */ /* 0x000fc600008f0eff */
[----:B------:R4:W-:Y:S04]  /*951a0*/  STL.64 [R1+0x6a8], R4 ;  /* 0x0006a80401007387 */ /* 0x0009e80000100a00 */
[----:B------:R-:W3:Y:S04]  /*951b0*/  LDL.LU R28, [R1+0x40] ;  /* 0x00004000011c7983 */ /* 0x000ee80000300800 */
[----:B------:R0:W-:Y:S01]  /*951c0*/  STL.64 [R1+0x6a0], R18 ;  /* 0x0006a01201007387 */ /* 0x0001e20000100a00 */
[----:B------:R-:W-:Y:S02]  /*951d0*/  IMAD.MOV.U32 R26, RZ, RZ, R14 ;  /* 0x000000ffff1a7224 */ /* 0x000fe400078e000e */
[----:B------:R-:W-:Y:S01]  /*951e0*/  IMAD.MOV.U32 R23, RZ, RZ, R15 ;  /* 0x000000ffff177224 */ /* 0x000fe200078e000f */
[----:B----4-:R-:W-:-:S04]  /*951f0*/  LEA R4, P2, R6, R17, 0x1 ;  /* 0x0000001106047211 */ /* 0x010fc800078408ff */
[----:B------:R-:W-:Y:S02]  /*95200*/  LEA.HI.X.SX32 R5, R6, R16, 0x1, P2 ;  /* 0x0000001006057211 */ /* 0x000fe400010f0eff */
[----:B------:R-:W4:Y:S04]  /*95210*/  LDL.LU R6, [R1+0x3c] ;  /* 0x00003c0001067983 */ /* 0x000f280000300800 */
[----:B------:R1:W-:Y:S04]  /*95220*/  STL.64 [R1+0x678], R4 ;  /* 0x0006780401007387 */ /* 0x0003e80000100a00 */
[----:B------:R-:W4:Y:S01]  /*95230*/  LDL.LU R25, [R1+0x30] ;  /* 0x0000300001197983 */ /* 0x000f220000300800 */
[----:B0-----:R-:W-:-:S04]  /*95240*/  LEA R18, P1, R24, R17, 0x1 ;  /* 0x0000001118127211 */ /* 0x001fc800078208ff */
[-C--:B------:R-:W-:Y:S02]  /*95250*/  LEA.HI.X.SX32 R19, R24, R16.reuse, 0x1, P1 ;  /* 0x0000001018137211 */ /* 0x080fe400008f0eff */
[-C--:B------:R-:W-:Y:S02]  /*95260*/  LEA R14, P3, R21, R17.reuse, 0x1 ;  /* 0x00000011150e7211 */ /* 0x080fe400078608ff */
[----:B-1----:R-:W-:Y:S02]  /*95270*/  LEA R4, P2, R13, R17, 0x1 ;  /* 0x000000110d047211 */ /* 0x002fe400078408ff */
[-C--:B------:R-:W-:Y:S02]  /*95280*/  LEA.HI.X.SX32 R15, R21, R16.reuse, 0x1, P3 ;  /* 0x00000010150f7211 */ /* 0x080fe400018f0eff */
[----:B------:R-:W-:Y:S01]  /*95290*/  LEA.HI.X.SX32 R5, R13, R16, 0x1, P2 ;  /* 0x000000100d057211 */ /* 0x000fe200010f0eff */
[----:B------:R-:W-:Y:S04]  /*952a0*/  STL.64 [R1+0x650], R18 ;  /* 0x0006501201007387 */ /* 0x000fe80000100a00 */
[----:B------:R-:W-:Y:S04]  /*952b0*/  STL.64 [R1+0x648], R14 ;  /* 0x0006480e01007387 */ /* 0x000fe80000100a00 */
[----:B------:R0:W-:Y:S04]  /*952c0*/  STL.64 [R1+0x640], R4 ;  /* 0x0006400401007387 */ /* 0x0001e80000100a00 */
[----:B0-----:R-:W4:Y:S04]  /*952d0*/  LDL.LU R4, [R1+0x2c] ;  /* 0x00002c0001047983 */ /* 0x001f280000300800 */
[----:B------:R-:W4:Y:S01]  /*952e0*/  LDL.LU R24, [R1+0x28] ;  /* 0x0000280001187983 */ /* 0x000f220000300800 */
[----:B------:R-:W-:-:S03]  /*952f0*/  IMAD.MOV.U32 R5, RZ, RZ, R0 ;  /* 0x000000ffff057224 */ /* 0x000fc600078e0000 */
[----:B------:R-:W4:Y:S04]  /*95300*/  LDL.LU R13, [R1+0x24] ;  /* 0x00002400010d7983 */ /* 0x000f280000300800 */
[----:B------:R-:W4:Y:S01]  /*95310*/  LDL.LU R0, [R1+0x20] ;  /* 0x0000200001007983 */ /* 0x000f220000300800 */
[----:B------:R-:W-:-:S04]  /*95320*/  LEA R18, P1, R8, R17, 0x1 ;  /* 0x0000001108127211 */ /* 0x000fc800078208ff */
[-C--:B------:R-:W-:Y:S02]  /*95330*/  LEA.HI.X.SX32 R19, R8, R16.reuse, 0x1, P1 ;  /* 0x0000001008137211 */ /* 0x080fe400008f0eff */
[----:B------:R-:W4:Y:S01]  /*95340*/  LDL.LU R8, [R1+0x1c] ;  /* 0x00001c0001087983 */ /* 0x000f220000300800 */
[-C--:B--2---:R-:W-:Y:S02]  /*95350*/  LEA R20, P2, R22, R17.reuse, 0x1 ;  /* 0x0000001116147211 */ /* 0x084fe400078408ff */
[----:B------:R-:W-:Y:S02]  /*95360*/  LEA R14, P3, R10, R17, 0x1 ;  /* 0x000000110a0e7211 */ /* 0x000fe400078608ff */
[-C--:B------:R-:W-:Y:S01]  /*95370*/  LEA.HI.X.SX32 R21, R22, R16.reuse, 0x1, P2 ;  /* 0x0000001016157211 */ /* 0x080fe200010f0eff */
[----:B------:R3:W-:Y:S01]  /*95380*/  STL.64 [R1+0x618], R18 ;  /* 0x0006181201007387 */ /* 0x0007e20000100a00 */
[----:B------:R-:W-:-:S03]  /*95390*/  LEA.HI.X.SX32 R15, R10, R16, 0x1, P3 ;  /* 0x000000100a0f7211 */ /* 0x000fc600018f0eff */
[----:B------:R0:W-:Y:S01]  /*953a0*/  STL.64 [R1+0x5f0], R20 ;  /* 0x0005f01401007387 */ /* 0x0001e20000100a00 */
[----:B---3--:R-:W-:-:S03]  /*953b0*/  LEA R18, P1, R11, R17, 0x1 ;  /* 0x000000110b127211 */ /* 0x008fc600078208ff */
[----:B0-----:R-:W2:Y:S01]  /*953c0*/  LDL.LU R20, [R1+0x20c0] ;  /* 0x0020c00001147983 */ /* 0x001ea20000300800 */
[----:B------:R-:W-:-:S03]  /*953d0*/  LEA.HI.X.SX32 R19, R11, R16, 0x1, P1 ;  /* 0x000000100b137211 */ /* 0x000fc600008f0eff */
[----:B------:R-:W3:Y:S04]  /*953e0*/  LDL.LU R10, [R1+0x10] ;  /* 0x00001000010a7983 */ /* 0x000ee80000300800 */
[----:B------:R0:W-:Y:S04]  /*953f0*/  STL.64 [R1+0x5e8], R14 ;  /* 0x0005e80e01007387 */ /* 0x0001e80000100a00 */
[----:B------:R-:W2:Y:S04]  /*95400*/  LDL.LU R11, [R1+0xc] ;  /* 0x00000c00010b7983 */ /* 0x000ea80000300800 */
[----:B------:R-:W2:Y:S01]  /*95410*/  LDL.LU R21, [R1+0x8] ;  /* 0x0000080001157983 */ /* 0x000ea20000300800 */
[----:B0-----:R-:W-:-:S04]  /*95420*/  LEA R14, P2, R27, R17, 0x1 ;  /* 0x000000111b0e7211 */ /* 0x001fc800078408ff */
[-C--:B------:R-:W-:Y:S01]  /*95430*/  LEA.HI.X.SX32 R15, R27, R16.reuse, 0x1, P2 ;  /* 0x000000101b0f7211 */ /* 0x080fe200010f0eff */
[----:B------:R-:W-:Y:S04]  /*95440*/  STL.64 [R1+0x5e0], R18 ;  /* 0x0005e01201007387 */ /* 0x000fe80000100a00 */
[----:B------:R0:W-:Y:S04]  /*95450*/  STL.64 [R1+0x5b8], R14 ;  /* 0x0005b80e01007387 */ /* 0x0001e80000100a00 */
[----:B0-----:R-:W2:Y:S01]  /*95460*/  LDL.LU R14, [R1+0x4] ;  /* 0x00000400010e7983 */ /* 0x001ea20000300800 */
[----:B------:R-:W-:Y:S01]  /*95470*/  IMAD.MOV.U32 R19, RZ, RZ, R23 ;  /* 0x000000ffff137224 */ /* 0x000fe200078e0017 */
[-C--:B------:R-:W-:Y:S01]  /*95480*/  LEA R18, P1, R23, R17.reuse, 0x1 ;  /* 0x0000001117127211 */ /* 0x080fe200078208ff */
[----:B------:R-:W-:Y:S01]  /*95490*/  IMAD.MOV.U32 R23, RZ, RZ, R26 ;  /* 0x000000ffff177224 */ /* 0x000fe200078e001a */
[C---:B------:R-:W-:Y:S01]  /*954a0*/  LEA R22, P3, R28.reuse, R17, 0x1 ;  /* 0x000000111c167211 */ /* 0x040fe200078608ff */
[----:B------:R-:W2:Y:S01]  /*954b0*/  LDL.LU R15, [R1] ;  /* 0x00000000010f7983 */ /* 0x000ea20000300800 */
[-C--:B------:R-:W-:Y:S01]  /*954c0*/  LEA.HI.X.SX32 R19, R19, R16.reuse, 0x1, P1 ;  /* 0x0000001013137211 */ /* 0x080fe200008f0eff */
[----:B------:R-:W-:Y:S01]  /*954d0*/  IMAD.MOV.U32 R27, RZ, RZ, R23 ;  /* 0x000000ffff1b7224 */ /* 0x000fe200078e0017 */
[----:B------:R-:W-:-:S03]  /*954e0*/  LEA.HI.X.SX32 R23, R28, R16, 0x1, P3 ;  /* 0x000000101c177211 */ /* 0x000fc600018f0eff */
[----:B------:R0:W-:Y:S04]  /*954f0*/  STL.64 [R1+0x598], R18 ;  /* 0x0005981201007387 */ /* 0x0001e80000100a00 */
[----:B0-----:R-:W2:Y:S04]  /*95500*/  LDL.LU.64 R18, [R1+0x20b8] ;  /* 0x0020b80001127983 */ /* 0x001ea80000300a00 */
[----:B------:R-:W2:Y:S04]  /*95510*/  LDL.LU R28, [R1+0x20b0] ;  /* 0x0020b000011c7983 */ /* 0x000ea80000300800 */
[----:B------:R0:W-:Y:S02]  /*95520*/  STL.64 [R1+0x590], R22 ;  /* 0x0005901601007387 */ /* 0x0001e40000100a00 */
[----:B0-----:R-:W-:Y:S01]  /*95530*/  LEA R22, P1, R27, R17, 0x1 ;  /* 0x000000111b167211 */ /* 0x001fe200078208ff */
[----:B------:R-:W-:-:S05]  /*95540*/  IMAD.MOV.U32 R23, RZ, RZ, R27 ;  /* 0x000000ffff177224 */ /* 0x000fca00078e001b */
[----:B------:R-:W-:Y:S02]  /*95550*/  LEA.HI.X.SX32 R23, R23, R16, 0x1, P1 ;  /* 0x0000001017177211 */ /* 0x000fe400008f0eff */
[----:B----4-:R-:W-:-:S04]  /*95560*/  LEA R26, P2, R6, R17, 0x1 ;  /* 0x00000011061a7211 */ /* 0x010fc800078408ff */
[----:B------:R-:W-:-:S05]  /*95570*/  LEA.HI.X.SX32 R27, R6, R16, 0x1, P2 ;  /* 0x00000010061b7211 */ /* 0x000fca00010f0eff */
[----:B------:R0:W-:Y:S01]  /*95580*/  STL.64 [R1+0x588], R26 ;  /* 0x0005881a01007387 */ /* 0x0001e20000100a00 */
[-C--:B------:R-:W-:Y:S01]  /*95590*/  LEA R6, P3, R25, R17.reuse, 0x1 ;  /* 0x0000001119067211 */ /* 0x080fe200078608ff */
[----:B0-----:R-:W-:Y:S01]  /*955a0*/  IMAD.MOV.U32 R27, RZ, RZ, R7 ;  /* 0x000000ffff1b7224 */ /* 0x001fe200078e0007 */
[----:B------:R-:W-:-:S04]  /*955b0*/  LEA R26, P2, R7, R17, 0x1 ;  /* 0x00000011071a7211 */ /* 0x000fc800078408ff */
[-C--:B------:R-:W-:Y:S01]  /*955c0*/  LEA.HI.X.SX32 R27, R27, R16.reuse, 0x1, P2 ;  /* 0x000000101b1b7211 */ /* 0x080fe200010f0eff */
[----:B------:R-:W-:Y:S01]  /*955d0*/  STL.64 [R1+0x568], R22 ;  /* 0x0005681601007387 */ /* 0x000fe20000100a00 */
[----:B------:R-:W-:-:S03]  /*955e0*/  LEA.HI.X.SX32 R7, R25, R16, 0x1, P3 ;  /* 0x0000001019077211 */ /* 0x000fc600018f0eff */
[----:B------:R0:W-:Y:S04]  /*955f0*/  STL.64 [R1+0x558], R26 ;  /* 0x0005581a01007387 */ /* 0x0001e80000100a00 */
[----:B0-----:R-:W4:Y:S04]  /*95600*/  LDL.LU.64 R26, [R1+0x20a8] ;  /* 0x0020a800011a7983 */ /* 0x001f280000300a00 */
[----:B------:R-:W4:Y:S04]  /*95610*/  LDL.LU R25, [R1+0x20a0] ;  /* 0x0020a00001197983 */ /* 0x000f280000300800 */
[----:B------:R0:W-:Y:S01]  /*95620*/  STL.64 [R1+0x550], R6 ;  /* 0x0005500601007387 */ /* 0x0001e20000100a00 */
[----:B------:R-:W-:-:S02]  /*95630*/  LEA R22, P1, R4, R17, 0x1 ;  /* 0x0000001104167211 */ /* 0x000fc400078208ff */
[----:B0-----:R-:W-:Y:S02]  /*95640*/  LEA R6, P2, R24, R17, 0x1 ;  /* 0x0000001118067211 */ /* 0x001fe400078408ff */
[-C--:B------:R-:W-:Y:S02]  /*95650*/  LEA.HI.X.SX32 R23, R4, R16.reuse, 0x1, P1 ;  /* 0x0000001004177211 */ /* 0x080fe400008f0eff */
[----:B------:R-:W-:-:S03]  /*95660*/  LEA.HI.X.SX32 R7, R24, R16, 0x1, P2 ;  /* 0x0000001018077211 */ /* 0x000fc600010f0eff */
[----:B------:R0:W-:Y:S01]  /*95670*/  STL.64 [R1+0x548], R22 ;  /* 0x0005481601007387 */ /* 0x0001e20000100a00 */
[----:B------:R-:W-:-:S03]  /*95680*/  LEA R4, P3, R0, R17, 0x1 ;  /* 0x0000001100047211 */ /* 0x000fc600078608ff */
[----:B------:R-:W4:Y:S04]  /*95690*/  LDL.LU R24, [R1+0x209c] ;  /* 0x00209c0001187983 */ /* 0x000f280000300800 */
[----:B------:R1:W-:Y:S01]  /*956a0*/  STL.64 [R1+0x538], R6 ;  /* 0x0005380601007387 */ /* 0x0003e20000100a00 */
[----:B0-----:R-:W-:Y:S01]  /*956b0*/  IMAD.MOV.U32 R23, RZ, RZ, R5 ;  /* 0x000000ffff177224 */ /* 0x001fe200078e0005 */
[C---:B------:R-:W-:Y:S02]  /*956c0*/  LEA R22, P1, R13.reuse, R17, 0x1 ;  /* 0x000000110d167211 */ /* 0x040fe400078208ff */
[-C--:B------:R-:W-:Y:S01]  /*956d0*/  LEA.HI.X.SX32 R5, R0, R16.reuse, 0x1, P3 ;  /* 0x0000001000057211 */ /* 0x080fe200018f0eff */
[----:B-1----:R-:W-:Y:S01]  /*956e0*/  IMAD.MOV.U32 R7, RZ, RZ, R23 ;  /* 0x000000ffff077224 */ /* 0x002fe200078e0017 */
[----:B------:R-:W-:-:S02]  /*956f0*/  LEA.HI.X.SX32 R23, R13, R16, 0x1, P1 ;  /* 0x000000100d177211 */ /* 0x000fc400008f0eff */
[----:B------:R-:W4:Y:S01]  /*95700*/  LDL.LU R13, [R1+0x2098] ;  /* 0x00209800010d7983 */ /* 0x000f220000300800 */
[----:B------:R-:W-:-:S03]  /*95710*/  LEA R6, P2, R8, R17, 0x1 ;  /* 0x0000001108067211 */ /* 0x000fc600078408ff */
[----:B------:R0:W-:Y:S04]  /*95720*/  STL.64 [R1+0x510], R22 ;  /* 0x0005101601007387 */ /* 0x0001e80000100a00 */
[----:B0-----:R-:W4:Y:S04]  /*95730*/  LDL.LU.64 R22, [R1+0x2090] ;  /* 0x0020900001167983 */ /* 0x001f280000300a00 */
[----:B------:R-:W4:Y:S04]  /*95740*/  LDL.LU R0, [R1+0x2088] ;  /* 0x0020880001007983 */ /* 0x000f280000300800 */
[----:B------:R0:W-:Y:S02]  /*95750*/  STL.64 [R1+0x508], R4 ;  /* 0x0005080401007387 */ /* 0x0001e40000100a00 */
[----:B0-----:R-:W-:Y:S01]  /*95760*/  LEA R4, P1, R7, R17, 0x1 ;  /* 0x0000001107047211 */ /* 0x001fe200078208ff */
[----:B------:R-:W-:Y:S01]  /*95770*/  IMAD.MOV.U32 R5, RZ, RZ, R7 ;  /* 0x000000ffff057224 */ /* 0x000fe200078e0007 */
[----:B------:R-:W-:-:S04]  /*95780*/  LEA.HI.X.SX32 R7, R8, R16, 0x1, P2 ;  /* 0x0000001008077211 */ /* 0x000fc800010f0eff */
[----:B------:R-:W-:Y:S01]  /*95790*/  LEA.HI.X.SX32 R5, R5, R16, 0x1, P1 ;  /* 0x0000001005057211 */ /* 0x000fe200008f0eff */
[----:B------:R0:W-:Y:S01]  /*957a0*/  STL.64 [R1+0x500], R6 ;  /* 0x0005000601007387 */ /* 0x0001e20000100a00 */
[----:B---3--:R-:W-:-:S03]  /*957b0*/  LEA R8, P3, R10, R17, 0x1 ;  /* 0x000000110a087211 */ /* 0x008fc600078608ff */
[----:B------:R2:W-:Y:S01]  /*957c0*/  STL.64 [R1+0x4d8], R4 ;  /* 0x0004d80401007387 */ /* 0x0005e20000100a00 */
[----:B0-----:R-:W-:Y:S01]  /*957d0*/  IMAD.MOV.U32 R7, RZ, RZ, R9 ;  /* 0x000000ffff077224 */ /* 0x001fe200078e0009 */
[-C--:B------:R-:W-:Y:S02]  /*957e0*/  LEA R6, P2, R9, R17.reuse, 0x1 ;  /* 0x0000001109067211 */ /* 0x080fe400078408ff */
[-C--:B--2---:R-:W-:Y:S02]  /*957f0*/  LEA R4, P1, R11, R17.reuse, 0x1 ;  /* 0x000000110b047211 */ /* 0x084fe400078208ff */
[-C--:B------:R-:W-:Y:S02]  /*95800*/  LEA.HI.X.SX32 R7, R7, R16.reuse, 0x1, P2 ;  /* 0x0000001007077211 */ /* 0x080fe400010f0eff */
[-C--:B------:R-:W-:Y:S02]  /*95810*/  LEA.HI.X.SX32 R9, R10, R16.reuse, 0x1, P3 ;  /* 0x000000100a097211 */ /* 0x080fe400018f0eff */
[----:B------:R-:W-:Y:S01]  /*95820*/  LEA.HI.X.SX32 R5, R11, R16, 0x1, P1 ;  /* 0x000000100b057211 */ /* 0x000fe200008f0eff */
[----:B------:R0:W-:Y:S04]  /*95830*/  STL.64 [R1+0x4b8], R6 ;  /* 0x0004b80601007387 */ /* 0x0001e80000100a00 */
[----:B0-----:R-:W2:Y:S04]  /*95840*/  LDL.LU.64 R6, [R1+0x2080] ;  /* 0x0020800001067983 */ /* 0x001ea80000300a00 */
[----:B------:R0:W-:Y:S04]  /*95850*/  STL.64 [R1+0x4b0], R8 ;  /* 0x0004b00801007387 */ /* 0x0001e80000100a00 */
[----:B------:R1:W-:Y:S01]  /*95860*/  STL.64 [R1+0x4a8], R4 ;  /* 0x0004a80401007387 */ /* 0x0003e20000100a00 */
[----:B0-----:R-:W-:-:S02]  /*95870*/  LEA R8, P2, R21, R17, 0x1 ;  /* 0x0000001115087211 */ /* 0x001fc400078408ff */
[C---:B-1----:R-:W-:Y:S02]  /*95880*/  LEA R4, P1, R14.reuse, R17, 0x1 ;  /* 0x000000110e047211 */ /* 0x042fe400078208ff */
[-C--:B------:R-:W-:Y:S02]  /*95890*/  LEA.HI.X.SX32 R9, R21, R16.reuse, 0x1, P2 ;  /* 0x0000001015097211 */ /* 0x080fe400010f0eff */
[----:B------:R-:W-:-:S03]  /*958a0*/  LEA.HI.X.SX32 R5, R14, R16, 0x1, P1 ;  /* 0x000000100e057211 */ /* 0x000fc600008f0eff */
[----:B------:R-:W-:Y:S04]  /*958b0*/  STL.64 [R1+0x480], R8 ;  /* 0x0004800801007387 */ /* 0x000fe80000100a00 */
[----:B------:R0:W-:Y:S04]  /*958c0*/  STL.64 [R1+0x478], R4 ;  /* 0x0004780401007387 */ /* 0x0001e80000100a00 */
[----:B0-----:R-:W3:Y:S01]  /*958d0*/  LDL.LU.64 R4, [R1+0x2078] ;  /* 0x0020780001047983 */ /* 0x001ee20000300a00 */
[----:B------:R-:W-:-:S04]  /*958e0*/  LEA R10, P3, R15, R17, 0x1 ;  /* 0x000000110f0a7211 */ /* 0x000fc800078608ff */
[----:B------:R-:W-:-:S05]  /*958f0*/  LEA.HI.X.SX32 R11, R15, R16, 0x1, P3 ;  /* 0x000000100f0b7211 */ /* 0x000fca00018f0eff */
[----:B------:R-:W-:Y:S01]  /*95900*/  STL.64 [R1+0x470], R10 ;  /* 0x0004700a01007387 */ /* 0x000fe20000100a00 */
[----:B----4-:R-:W-:-:S04]  /*95910*/  LEA R8, P2, R0, R17, 0x1 ;  /* 0x0000001100087211 */ /* 0x010fc800078408ff */
[----:B------:R-:W-:-:S05]  /*95920*/  LEA.HI.X.SX32 R9, R0, R16, 0x1, P2 ;  /* 0x0000001000097211 */ /* 0x000fca00010f0eff */
[----:B------:R2:W-:Y:S02]  /*95930*/  STL.64 [R1+0x460], R8 ;  /* 0x0004600801007387 */ /* 0x0005e40000100a00 */
[----:B--2---:R-:W-:-:S04]  /*95940*/  LEA R8, P3, R6, R17, 0x1 ;  /* 0x0000001106087211 */ /* 0x004fc800078608ff */
[-C--:B------:R-:W-:Y:S02]  /*95950*/  LEA.HI.X.SX32 R9, R6, R16.reuse, 0x1, P3 ;  /* 0x0000001006097211 */ /* 0x080fe400018f0eff */
[CC--:B---3--:R-:W-:Y:S02]  /*95960*/  LEA R14, P1, R4.reuse, R17.reuse, 0x1 ;  /* 0x00000011040e7211 */ /* 0x0c8fe400078208ff */
[C---:B------:R-:W-:Y:S02]  /*95970*/  LEA R10, P2, R5.reuse, R17, 0x1 ;  /* 0x00000011050a7211 */ /* 0x040fe400078408ff */
[-C--:B------:R-:W-:Y:S02]  /*95980*/  LEA.HI.X.SX32 R15, R4, R16.reuse, 0x1, P1 ;  /* 0x00000010040f7211 */ /* 0x080fe400008f0eff */
[----:B------:R-:W-:-:S03]  /*95990*/  LEA.HI.X.SX32 R11, R5, R16, 0x1, P2 ;  /* 0x00000010050b7211 */ /* 0x000fc600010f0eff */
[----:B------:R0:W-:Y:S04]  /*959a0*/  STL.64 [R1+0x438], R14 ;  /* 0x0004380e01007387 */ /* 0x0001e80000100a00 */
[----:B0-----:R-:W2:Y:S04]  /*959b0*/  LDL.LU.64 R14, [R1+0x2070] ;  /* 0x00207000010e7983 */ /* 0x001ea80000300a00 */
[----:B------:R0:W-:Y:S04]  /*959c0*/  STL.64 [R1+0x430], R10 ;  /* 0x0004300a01007387 */ /* 0x0001e80000100a00 */
[----:B0-----:R-:W3:Y:S04]  /*959d0*/  LDL.LU.64 R10, [R1+0x2068] ;  /* 0x00206800010a7983 */ /* 0x001ee80000300a00 */
[----:B------:R0:W-:Y:S04]  /*959e0*/  STL.64 [R1+0x428], R8 ;  /* 0x0004280801007387 */ /* 0x0001e80000100a00 */
[----:B0-----:R-:W4:Y:S01]  /*959f0*/  LDL.LU.64 R8, [R1+0x2060] ;  /* 0x0020600001087983 */ /* 0x001f220000300a00 */
[----:B------:R-:W-:-:S02]  /*95a00*/  IMAD.MOV.U32 R5, RZ, RZ, R12 ;  /* 0x000000ffff057224 */ /* 0x000fc400078e000c */
[----:B------:R-:W-:Y:S01]  /*95a10*/  IMAD.MOV.U32 R4, RZ, RZ, R20 ;  /* 0x000000ffff047224 */ /* 0x000fe200078e0014 */
[----:B------:R-:W-:-:S04]  /*95a20*/  LEA R20, P1, R7, R17, 0x1 ;  /* 0x0000001107147211 */ /* 0x000fc800078208ff */
[----:B------:R-:W-:Y:S01]  /*95a30*/  LEA.HI.X.SX32 R21, R7, R16, 0x1, P1 ;  /* 0x0000001007157211 */ /* 0x000fe200008f0eff */
[----:B------:R-:W-:Y:S01]  /*95a40*/  IMAD.MOV.U32 R7, RZ, RZ, R13 ;  /* 0x000000ffff077224 */ /* 0x000fe200078e000d */
[----:B----4-:R-:W-:-:S05]  /*95a50*/  LEA R12, P2, R8, R17, 0x1 ;  /* 0x00000011080c7211 */ /* 0x010fca00078408ff */
[----:B------:R0:W-:Y:S01]  /*95a60*/  STL [R1+0x400], R12 ;  /* 0x0004000c01007387 */ /* 0x0001e20000100800 */
[----:B------:R-:W-:Y:S01]  /*95a70*/  IMAD.MOV.U32 R6, RZ, RZ, R12 ;  /* 0x000000ffff067224 */ /* 0x000fe200078e000c */
[-C--:B------:R-:W-:Y:S02]  /*95a80*/  LEA.HI.X.SX32 R7, R8, R16.reuse, 0x1, P2 ;  /* 0x0000001008077211 */ /* 0x080fe400010f0eff */
[CC--:B0-----:R-:W-:Y:S01]  /*95a90*/  LEA R12, P1, R9.reuse, R17.reuse, 0x1 ;  /* 0x00000011090c7211 */ /* 0x0c1fe200078208ff */
[----:B------:R-:W-:Y:S03]  /*95aa0*/  STL.64 [R1+0x420], R20 ;  /* 0x0004201401007387 */ /* 0x000fe60000100a00 */
[----:B------:R-:W-:Y:S01]  /*95ab0*/  LEA.HI.X.SX32 R13, R9, R16, 0x1, P1 ;  /* 0x00000010090d7211 */ /* 0x000fe200008f0eff */
[----:B------:R-:W-:Y:S04]  /*95ac0*/  STL [R1+0x404], R7 ;  /* 0x0004040701007387 */ /* 0x000fe80000100800 */
[----:B------:R0:W-:Y:S04]  /*95ad0*/  STL.64 [R1+0x3f8], R12 ;  /* 0x0003f80c01007387 */ /* 0x0001e80000100a00 */
[----:B0-----:R-:W4:Y:S01]  /*95ae0*/  LDL.LU.64 R12, [R1+0x2058] ;  /* 0x00205800010c7983 */ /* 0x001f220000300a00 */
[----:B---3--:R-:W-:-:S02]  /*95af0*/  LEA R20, P3, R10, R17, 0x1 ;  /* 0x000000110a147211 */ /* 0x008fc400078608ff */
[C---:B------:R-:W-:Y:S02]  /*95b00*/  LEA R6, P2, R11.reuse, R17, 0x1 ;  /* 0x000000110b067211 */ /* 0x040fe400078408ff */
[-C--:B------:R-:W-:Y:S02]  /*95b10*/  LEA.HI.X.SX32 R21, R10, R16.reuse, 0x1, P3 ;  /* 0x000000100a157211 */ /* 0x080fe400018f0eff */
[----:B------:R-:W-:-:S03]  /*95b20*/  LEA.HI.X.SX32 R7, R11, R16, 0x1, P2 ;  /* 0x000000100b077211 */ /* 0x000fc600010f0eff */
[----:B------:R0:W-:Y:S01]  /*95b30*/  STL.64 [R1+0x3f0], R20 ;  /* 0x0003f01401007387 */ /* 0x0001e20000100a00 */
[----:B------:R-:W-:Y:S01]  /*95b40*/  VIADD R0, R18, UR55 ;  /* 0x0000003712007c36 */ /* 0x000fe20008000000 */
[-C--:B----4-:R-:W-:Y:S02]  /*95b50*/  LEA R8, P1, R12, R17.reuse, 0x1 ;  /* 0x000000110c087211 */ /* 0x090fe400078208ff */
[----:B0-----:R-:W3:Y:S01]  /*95b60*/  LDL.LU.64 R20, [R1+0x2050] ;  /* 0x0020500001147983 */ /* 0x001ee20000300a00 */
[-C--:B--2---:R-:W-:Y:S01]  /*95b70*/  LEA R10, P3, R14, R17.reuse, 0x1 ;  /* 0x000000110e0a7211 */ /* 0x084fe200078608ff */
[----:B------:R-:W0:Y:S02]  /*95b80*/  LDCU UR55, c[0x0][0x3b8] ;  /* 0x00007700ff3777ac */ /* 0x000e240008000800 */
[----:B------:R1:W-:Y:S01]  /*95b90*/  STL.64 [R1+0x3e0], R6 ;  /* 0x0003e00601007387 */ /* 0x0003e20000100a00 */
[----:B------:R-:W-:Y:S01]  /*95ba0*/  LEA.HI.X.SX32 R9, R12, R16, 0x1, P1 ;  /* 0x000000100c097211 */ /* 0x000fe200008f0eff */
[----:B-1----:R-:W-:Y:S01]  /*95bb0*/  IMAD.MOV.U32 R7, RZ, RZ, R18 ;  /* 0x000000ffff077224 */ /* 0x002fe200078e0012 */
[----:B------:R-:W-:Y:S01]  /*95bc0*/  LEA R18, P2, R13, R17, 0x1 ;  /* 0x000000110d127211 */ /* 0x000fe200078408ff */
[----:B------:R-:W-:-:S02]  /*95bd0*/  IMAD.MOV.U32 R6, RZ, RZ, R5 ;  /* 0x000000ffff067224 */ /* 0x000fc400078e0005 */
[----:B------:R-:W-:Y:S01]  /*95be0*/  IMAD.MOV.U32 R5, RZ, RZ, R19 ;  /* 0x000000ffff057224 */ /* 0x000fe200078e0013 */
[----:B------:R-:W-:Y:S01]  /*95bf0*/  LEA.HI.X.SX32 R19, R13, R16, 0x1, P2 ;  /* 0x000000100d137211 */ /* 0x000fe200010f0eff */
[----:B------:R-:W-:Y:S04]  /*95c00*/  STL.64 [R1+0x3d8], R8 ;  /* 0x0003d80801007387 */ /* 0x000fe80000100a00 */
[----:B------:R1:W-:Y:S04]  /*95c10*/  STL.64 [R1+0x3b0], R18 ;  /* 0x0003b01201007387 */ /* 0x0003e80000100a00 */
[----:B-1----:R-:W2:Y:S01]  /*95c20*/  LDL.LU.64 R18, [R1+0x2048] ;  /* 0x0020480001127983 */ /* 0x002ea20000300a00 */
[----:B------:R-:W-:-:S02]  /*95c30*/  LEA R8, P1, R15, R17, 0x1 ;  /* 0x000000110f087211 */ /* 0x000fc400078208ff */
[-C--:B------:R-:W-:Y:S02]  /*95c40*/  LEA.HI.X.SX32 R11, R14, R16.reuse, 0x1, P3 ;  /* 0x000000100e0b7211 */ /* 0x080fe400018f0eff */
[----:B------:R-:W-:-:S03]  /*95c50*/  LEA.HI.X.SX32 R9, R15, R16, 0x1, P1 ;  /* 0x000000100f097211 */ /* 0x000fc600008f0eff */
[----:B------:R-:W-:Y:S04]  /*95c60*/  STL.64 [R1+0x3a8], R10 ;  /* 0x0003a80a01007387 */ /* 0x000fe80000100a00 */
[----:B------:R3:W-:Y:S02]  /*95c70*/  STL.64 [R1+0x3a0], R8 ;  /* 0x0003a00801007387 */ /* 0x0007e40000100a00 */
[----:B---3--:R-:W-:-:S04]  /*95c80*/  LEA R8, P3, R20, R17, 0x1 ;  /* 0x0000001114087211 */ /* 0x008fc800078608ff */
[-C--:B------:R-:W-:Y:S02]  /*95c90*/  LEA.HI.X.SX32 R9, R20, R16.reuse, 0x1, P3 ;  /* 0x0000001014097211 */ /* 0x080fe400018f0eff */
[CC--:B--2---:R-:W-:Y:S02]  /*95ca0*/  LEA R10, P2, R18.reuse, R17.reuse, 0x1 ;  /* 0x00000011120a7211 */ /* 0x0c4fe400078408ff */
[C---:B------:R-:W-:Y:S02]  /*95cb0*/  LEA R12, P1, R19.reuse, R17, 0x1 ;  /* 0x00000011130c7211 */ /* 0x040fe400078208ff */
[-C--:B------:R-:W-:Y:S02]  /*95cc0*/  LEA.HI.X.SX32 R11, R18, R16.reuse, 0x1, P2 ;  /* 0x00000010120b7211 */ /* 0x080fe400010f0eff */
[----:B------:R-:W-:-:S03]  /*95cd0*/  LEA.HI.X.SX32 R13, R19, R16, 0x1, P1 ;  /* 0x00000010130d7211 */ /* 0x000fc600008f0eff */
[----:B------:R1:W-:Y:S04]  /*95ce0*/  STL.64 [R1+0x388], R10 ;  /* 0x0003880a01007387 */ /* 0x0003e80000100a00 */
[----:B------:R2:W-:Y:S01]  /*95cf0*/  STL.64 [R1+0x370], R8 ;  /* 0x0003700801007387 */ /* 0x0005e20000100a00 */
[CC--:B-1----:R-:W-:Y:S02]  /*95d00*/  LEA R10, P2, R21.reuse, R17.reuse, 0x1 ;  /* 0x00000011150a7211 */ /* 0x0c2fe400078408ff */
[C---:B--2---:R-:W-:Y:S02]  /*95d10*/  LEA R8, P1, R22.reuse, R17, 0x1 ;  /* 0x0000001116087211 */ /* 0x044fe400078208ff */
[-C--:B------:R-:W-:Y:S01]  /*95d20*/  LEA.HI.X.SX32 R11, R21, R16.reuse, 0x1, P2 ;  /* 0x00000010150b7211 */ /* 0x080fe200010f0eff */
[----:B------:R-:W-:Y:S01]  /*95d30*/  STL.64 [R1+0x378], R12 ;  /* 0x0003780c01007387 */ /* 0x000fe20000100a00 */
[----:B------:R-:W-:-:S03]  /*95d40*/  LEA.HI.X.SX32 R9, R22, R16, 0x1, P1 ;  /* 0x0000001016097211 */ /* 0x000fc600008f0eff */
[----:B------:R-:W2:Y:S04]  /*95d50*/  LDL.LU R19, [R1+0x210] ;  /* 0x0002100001137983 */ /* 0x000ea80000300800 */
[----:B------:R-:W3:Y:S04]  /*95d60*/  LDL.LU R18, [R1+0x204] ;  /* 0x0002040001127983 */ /* 0x000ee80000300800 */
[----:B------:R-:W-:Y:S04]  /*95d70*/  STL.64 [R1+0x340], R10 ;  /* 0x0003400a01007387 */ /* 0x000fe80000100a00 */
[----:B------:R1:W-:Y:S04]  /*95d80*/  STL.64 [R1+0x2c8], R8 ;  /* 0x0002c80801007387 */ /* 0x0003e80000100a00 */
[----:B-1----:R-:W4:Y:S01]  /*95d90*/  LDL.LU R8, [R1+0x214] ;  /* 0x0002140001087983 */ /* 0x002f220000300800 */
[----:B------:R-:W-:-:S02]  /*95da0*/  LEA R14, P2, R23, R17, 0x1 ;  /* 0x00000011170e7211 */ /* 0x000fc400078408ff */
[CC--:B------:R-:W-:Y:S02]  /*95db0*/  LEA R10, P3, R24.reuse, R17.reuse, 0x1 ;  /* 0x00000011180a7211 */ /* 0x0c0fe400078608ff */
[----:B------:R-:W-:Y:S02]  /*95dc0*/  LEA R12, P1, R25, R17, 0x1 ;  /* 0x00000011190c7211 */ /* 0x000fe400078208ff */
[-C--:B------:R-:W-:Y:S02]  /*95dd0*/  LEA.HI.X.SX32 R15, R23, R16.reuse, 0x1, P2 ;  /* 0x00000010170f7211 */ /* 0x080fe400010f0eff */
[-C--:B------:R-:W-:Y:S01]  /*95de0*/  LEA.HI.X.SX32 R11, R24, R16.reuse, 0x1, P3 ;  /* 0x00000010180b7211 */ /* 0x080fe200018f0eff */
[----:B------:R-:W4:Y:S01]  /*95df0*/  LDL.LU R23, [R1+0x218] ;  /* 0x0002180001177983 */ /* 0x000f220000300800 */
[----:B------:R-:W-:-:S03]  /*95e00*/  LEA.HI.X.SX32 R13, R25, R16, 0x1, P1 ;  /* 0x00000010190d7211 */ /* 0x000fc600008f0eff */
[----:B------:R1:W-:Y:S04]  /*95e10*/  STL.64 [R1+0x278], R14 ;  /* 0x0002780e01007387 */ /* 0x0003e80000100a00 */
[----:B------:R0:W-:Y:S04]  /*95e20*/  STL.64 [R1+0x270], R10 ;  /* 0x0002700a01007387 */ /* 0x0001e80000100a00 */
[----:B------:R-:W4:Y:S04]  /*95e30*/  LDL.LU R22, [R1+0x220] ;  /* 0x0002200001167983 */ /* 0x000f280000300800 */
[----:B------:R0:W-:Y:S01]  /*95e40*/  STL.64 [R1+0x240], R12 ;  /* 0x0002400c01007387 */ /* 0x0001e20000100a00 */
[----:B-1----:R-:W-:-:S02]  /*95e50*/  LEA R14, P3, R28, R17, 0x1 ;  /* 0x000000111c0e7211 */ /* 0x002fc400078608ff */
[CC--:B0-----:R-:W-:Y:S01]  /*95e60*/  LEA R10, P2, R26.reuse, R17.reuse, 0x1 ;  /* 0x000000111a0a7211 */ /* 0x0c1fe200078408ff */
[----:B------:R-:W4:Y:S01]  /*95e70*/  LDL.LU R13, [R1+0x21c] ;  /* 0x00021c00010d7983 */ /* 0x000f220000300800 */
[CC--:B------:R-:W-:Y:S02]  /*95e80*/  LEA R20, P1, R27.reuse, R17.reuse, 0x1 ;  /* 0x000000111b147211 */ /* 0x0c0fe400078208ff */
[-C--:B------:R-:W-:Y:S01]  /*95e90*/  LEA.HI.X.SX32 R11, R26, R16.reuse, 0x1, P2 ;  /* 0x000000101a0b7211 */ /* 0x080fe200010f0eff */
[----:B------:R-:W4:Y:S01]  /*95ea0*/  LDL.LU R9, [R1+0x224] ;  /* 0x0002240001097983 */ /* 0x000f220000300800 */
[-C--:B------:R-:W-:Y:S02]  /*95eb0*/  LEA.HI.X.SX32 R15, R28, R16.reuse, 0x1, P3 ;  /* 0x000000101c0f7211 */ /* 0x080fe400018f0eff */
[----:B------:R-:W-:Y:S01]  /*95ec0*/  LEA.HI.X.SX32 R21, R27, R16, 0x1, P1 ;  /* 0x000000101b157211 */ /* 0x000fe200008f0eff */
[----:B------:R0:W-:Y:S04]  /*95ed0*/  STL.64 [R1+0x208], R10 ;  /* 0x0002080a01007387 */ /* 0x0001e80000100a00 */
[----:B------:R-:W4:Y:S04]  /*95ee0*/  LDL.LU R27, [R1+0x228] ;  /* 0x00022800011b7983 */ /* 0x000f280000300800 */
[----:B------:R1:W-:Y:S04]  /*95ef0*/  STL.64 [R1+0x1f0], R14 ;  /* 0x0001f00e01007387 */ /* 0x0003e80000100a00 */
[----:B------:R2:W-:Y:S04]  /*95f00*/  STL.64 [R1+0x1f8], R20 ;  /* 0x0001f81401007387 */ /* 0x0005e80000100a00 */
[----:B------:R-:W4:Y:S04]  /*95f10*/  LDL.LU R26, [R1+0x230] ;  /* 0x00023000011a7983 */ /* 0x000f280000300800 */
[----:B------:R-:W4:Y:S04]  /*95f20*/  LDL.LU R24, [R1+0x22c] ;  /* 0x00022c0001187983 */ /* 0x000f280000300800 */
[----:B------:R-:W4:Y:S01]  /*95f30*/  LDL.LU R12, [R1+0x234] ;  /* 0x00023400010c7983 */ /* 0x000f220000300800 */
[C---:B------:R-:W-:Y:S01]  /*95f40*/  VIADD R25, R29.reuse, UR55 ;  /* 0x000000371d197c36 */ /* 0x040fe20008000000 */
[-C--:B0-----:R-:W-:Y:S01]  /*95f50*/  LEA R10, P2, R29, R17.reuse, 0x1 ;  /* 0x000000111d0a7211 */ /* 0x081fe200078408ff */
[----:B------:R-:W0:Y:S03]  /*95f60*/  LDCU UR55, c[0x0][0x3b8] ;  /* 0x00007700ff3777ac */ /* 0x000e260008000800 */
[----:B-1----:R-:W-:-:S02]  /*95f70*/  LEA R14, P1, R25, R17, 0x1 ;  /* 0x00000011190e7211 */ /* 0x002fc400078208ff */
[-C--:B------:R-:W-:Y:S02]  /*95f80*/  LEA.HI.X.SX32 R11, R29, R16.reuse, 0x1, P2 ;  /* 0x000000101d0b7211 */ /* 0x080fe400010f0eff */
[----:B------:R-:W-:-:S03]  /*95f90*/  LEA.HI.X.SX32 R15, R25, R16, 0x1, P1 ;  /* 0x00000010190f7211 */ /* 0x000fc600008f0eff */
[----:B------:R3:W-:Y:S04]  /*95fa0*/  STL.64 [R1+0x1e0], R10 ;  /* 0x0001e00a01007387 */ /* 0x0007e80000100a00 */
[----:B------:R-:W4:Y:S04]  /*95fb0*/  LDL.LU R25, [R1+0x238] ;  /* 0x0002380001197983 */ /* 0x000f280000300800 */
[----:B------:R4:W-:Y:S01]  /*95fc0*/  STL.64 [R1+0x1c8], R14 ;  /* 0x0001c80e01007387 */ /* 0x0009e20000100a00 */
[-C--:B--2---:R-:W-:Y:S02]  /*95fd0*/  LEA R20, P2, R19, R17.reuse, 0x1 ;  /* 0x0000001113147211 */ /* 0x084fe400078408ff */
[----:B---3--:R-:W-:-:S02]  /*95fe0*/  LEA R10, P3, R18, R17, 0x1 ;  /* 0x00000011120a7211 */ /* 0x008fc400078608ff */
[-C--:B------:R-:W-:Y:S02]  /*95ff0*/  LEA.HI.X.SX32 R21, R19, R16.reuse, 0x1, P2 ;  /* 0x0000001013157211 */ /* 0x080fe400010f0eff */
[----:B------:R-:W-:-:S05]  /*96000*/  LEA.HI.X.SX32 R11, R18, R16, 0x1, P3 ;  /* 0x00000010120b7211 */ /* 0x000fca00018f0eff */
[----:B------:R-:W-:Y:S01]  /*96010*/  STL.64 [R1+0x1b0], R10 ;  /* 0x0001b00a01007387 */ /* 0x000fe20000100a00 */
[----:B----4-:R-:W-:-:S04]  /*96020*/  LEA R14, P1, R8, R17, 0x1 ;  /* 0x00000011080e7211 */ /* 0x010fc800078208ff */
[----:B------:R-:W-:Y:S01]  /*96030*/  LEA.HI.X.SX32 R15, R8, R16, 0x1, P1 ;  /* 0x00000010080f7211 */ /* 0x000fe200008f0eff */
[----:B------:R1:W-:Y:S04]  /*96040*/  STL.64 [R1+0x1b8], R20 ;  /* 0x0001b81401007387 */ /* 0x0003e80000100a00 */
[----:B------:R2:W-:Y:S04]  /*96050*/  STL.64 [R1+0x1a8], R14 ;  /* 0x0001a80e01007387 */ /* 0x0005e80000100a00 */
[----:B-1----:R-:W3:Y:S04]  /*96060*/  LDL.LU R21, [R1+0x248] ;  /* 0x0002480001157983 */ /* 0x002ee80000300800 */
[----:B------:R-:W4:Y:S04]  /*96070*/  LDL.LU R20, [R1+0x23c] ;  /* 0x00023c0001147983 */ /* 0x000f280000300800 */
[----:B------:R-:W4:Y:S01]  /*96080*/  LDL.LU R8, [R1+0x24c] ;  /* 0x00024c0001087983 */ /* 0x000f220000300800 */
[----:B------:R-:W-:-:S02]  /*96090*/  LEA R10, P2, R23, R17, 0x1 ;  /* 0x00000011170a7211 */ /* 0x000fc400078408ff */
[CC--:B------:R-:W-:Y:S02]  /*960a0*/  LEA R18, P1, R22.reuse, R17.reuse, 0x1 ;  /* 0x0000001116127211 */ /* 0x0c0fe400078208ff */
[-C--:B------:R-:W-:Y:S02]  /*960b0*/  LEA.HI.X.SX32 R11, R23, R16.reuse, 0x1, P2 ;  /* 0x00000010170b7211 */ /* 0x080fe400010f0eff */
[-C--:B------:R-:W-:Y:S02]  /*960c0*/  LEA.HI.X.SX32 R19, R22, R16.reuse, 0x1, P1 ;  /* 0x0000001016137211 */ /* 0x080fe400008f0eff */
[CC--:B--2---:R-:W-:Y:S01]  /*960d0*/  LEA R14, P3, R13.reuse, R17.reuse, 0x1 ;  /* 0x000000110d0e7211 */ /* 0x0c4fe200078608ff */
[----:B------:R1:W-:Y:S03]  /*960e0*/  STL.64 [R1+0x1a0], R10 ;  /* 0x0001a00a01007387 */ /* 0x0003e60000100a00 */
[----:B------:R-:W-:Y:S01]  /*960f0*/  LEA.HI.X.SX32 R15, R13, R16, 0x1, P3 ;  /* 0x000000100d0f7211 */ /* 0x000fe200018f0eff */
[----:B------:R-:W2:Y:S04]  /*96100*/  LDL.LU R23, [R1+0x250] ;  /* 0x0002500001177983 */ /* 0x000ea80000300800 */
[----:B------:R0:W-:Y:S04]  /*96110*/  STL.64 [R1+0x198], R18 ;  /* 0x0001981201007387 */ /* 0x0001e80000100a00 */
[----:B------:R0:W-:Y:S04]  /*96120*/  STL.64 [R1+0x190], R14 ;  /* 0x0001900e01007387 */ /* 0x0001e80000100a00 */
[----:B------:R-:W2:Y:S01]  /*96130*/  LDL.LU R13, [R1+0x258] ;  /* 0x00025800010d7983 */ /* 0x000ea20000300800 */
[----:B-1----:R-:W-:-:S04]  /*96140*/  LEA R10, P2, R9, R17, 0x1 ;  /* 0x00000011090a7211 */ /* 0x002fc800078408ff */
[-C--:B------:R-:W-:Y:S02]  /*96150*/  LEA.HI.X.SX32 R11, R9, R16.reuse, 0x1, P2 ;  /* 0x00000010090b7211 */ /* 0x080fe400010f0eff */
[CC--:B0-----:R-:W-:Y:S01]  /*96160*/  LEA R18, P2, R26.reuse, R17.reuse, 0x1 ;  /* 0x000000111a127211 */ /* 0x0c1fe200078408ff */
[----:B------:R-:W2:Y:S01]  /*96170*/  LDL.LU R9, [R1+0x254] ;  /* 0x0002540001097983 */ /* 0x000ea20000300800 */
[C---:B------:R-:W-:Y:S02]  /*96180*/  LEA R14, P1, R27.reuse, R17, 0x1 ;  /* 0x000000111b0e7211 */ /* 0x040fe400078208ff */
[-C--:B------:R-:W-:Y:S01]  /*96190*/  LEA.HI.X.SX32 R19, R26, R16.reuse, 0x1, P2 ;  /* 0x000000101a137211 */ /* 0x080fe200010f0eff */
[----:B------:R-:W2:Y:S01]  /*961a0*/  LDL.LU R22, [R1+0x25c] ;  /* 0x00025c0001167983 */ /* 0x000ea20000300800 */
[----:B------:R-:W-:-:S03]  /*961b0*/  LEA.HI.X.SX32 R15, R27, R16, 0x1, P1 ;  /* 0x000000101b0f7211 */ /* 0x000fc600008f0eff */
[----:B------:R0:W-:Y:S04]  /*961c0*/  STL.64 [R1+0x188], R10 ;  /* 0x0001880a01007387 */ /* 0x0001e80000100a00 */
[----:B------:R-:W-:Y:S04]  /*961d0*/  STL.64 [R1+0x180], R14 ;  /* 0x0001800e01007387 */ /* 0x000fe80000100a00 */
[----:B------:R1:W-:Y:S01]  /*961e0*/  STL.64 [R1+0x178], R18 ;  /* 0x0001781201007387 */ /* 0x0003e20000100a00 */
[----:B0-----:R-:W-:-:S04]  /*961f0*/  LEA R10, P3, R24, R17, 0x1 ;  /* 0x00000011180a7211 */ /* 0x001fc800078608ff */
[----:B------:R-:W-:Y:S01]  /*96200*/  LEA.HI.X.SX32 R11, R24, R16, 0x1, P3 ;  /* 0x00000010180b7211 */ /* 0x000fe200018f0eff */
[----:B-1----:R-:W2:Y:S04]  /*96210*/  LDL.LU R19, [R1+0x268] ;  /* 0x0002680001137983 */ /* 0x002ea80000300800 */
[----:B------:R-:W2:Y:S04]  /*96220*/  LDL.LU R18, [R1+0x264] ;  /* 0x0002640001127983 */ /* 0x000ea80000300800 */
[----:B------:R-:W2:Y:S01]  /*96230*/  LDL.LU R24, [R1+0x260] ;  /* 0x0002600001187983 */ /* 0x000ea20000300800 */
[----:B------:R-:W-:-:S04]  /*96240*/  LEA R14, P1, R12, R17, 0x1 ;  /* 0x000000110c0e7211 */ /* 0x000fc800078208ff */
[----:B------:R-:W-:Y:S01]  /*96250*/  LEA.HI.X.SX32 R15, R12, R16, 0x1, P1 ;  /* 0x000000100c0f7211 */ /* 0x000fe200008f0eff */
[----:B------:R0:W-:Y:S04]  /*96260*/  STL.64 [R1+0x170], R10 ;  /* 0x0001700a01007387 */ /* 0x0001e80000100a00 */
[----:B------:R4:W-:Y:S04]  /*96270*/  STL.64 [R1+0x168], R14 ;  /* 0x0001680e01007387 */ /* 0x0009e80000100a00 */
[----:B------:R-:W2:Y:S01]  /*96280*/  LDL.LU R12, [R1+0x26c] ;  /* 0x00026c00010c7983 */ /* 0x000ea20000300800 */
[----:B0-----:R-:W-:-:S03]  /*96290*/  LEA R10, P2, R25, R17, 0x1 ;  /* 0x00000011190a7211 */ /* 0x001fc600078408ff */
[----:B------:R-:W2:Y:S01]  /*962a0*/  LDL.LU R27, [R1+0x280] ;  /* 0x00028000011b7983 */ /* 0x000ea20000300800 */
[----:B------:R-:W-:-:S05]  /*962b0*/  LEA.HI.X.SX32 R11, R25, R16, 0x1, P2 ;  /* 0x00000010190b7211 */ /* 0x000fca00010f0eff */
[----:B------:R0:W-:Y:S01]  /*962c0*/  STL.64 [R1+0x160], R10 ;  /* 0x0001600a01007387 */ /* 0x0001e20000100a00 */
[CC--:B---3--:R-:W-:Y:S02]  /*962d0*/  LEA R28, P1, R21.reuse, R17.reuse, 0x1 ;  /* 0x00000011151c7211 */ /* 0x0c8fe400078208ff */
[CC--:B----4-:R-:W-:Y:S02]  /*962e0*/  LEA R14, P3, R20.reuse, R17.reuse, 0x1 ;  /* 0x00000011140e7211 */ /* 0x0d0fe400078608ff */
[-C--:B------:R-:W-:Y:S02]  /*962f0*/  LEA.HI.X.SX32 R29, R21, R16.reuse, 0x1, P1 ;  /* 0x00000010151d7211 */ /* 0x080fe400008f0eff */
[----:B------:R-:W-:Y:S02]  /*96300*/  LEA.HI.X.SX32 R15, R20, R16, 0x1, P3 ;  /* 0x00000010140f7211 */ /* 0x000fe400018f0eff */
[----:B0-----:R-:W-:-:S03]  /*96310*/  LEA R10, P2, R8, R17, 0x1 ;  /* 0x00000011080a7211 */ /* 0x001fc600078408ff */
[----:B------:R2:W-:Y:S01]  /*96320*/  STL.64 [R1+0x150], R14 ;  /* 0x0001500e01007387 */ /* 0x0005e20000100a00 */
[----:B------:R-:W-:-:S03]  /*96330*/  LEA.HI.X.SX32 R11, R8, R16, 0x1, P2 ;  /* 0x00000010080b7211 */ /* 0x000fc600010f0eff */
[----:B------:R0:W-:Y:S04]  /*96340*/  STL.64 [R1+0x158], R28 ;  /* 0x0001581c01007387 */ /* 0x0001e80000100a00 */
[----:B------:R-:W3:Y:S04]  /*96350*/  LDL.LU R21, [R1+0x288] ;  /* 0x0002880001157983 */ /* 0x000ee80000300800 */
[----:B------:R-:W4:Y:S04]  /*96360*/  LDL.LU R8, [R1+0x284] ;  /* 0x0002840001087983 */ /* 0x000f280000300800 */
[----:B------:R-:W4:Y:S01]  /*96370*/  LDL.LU R20, [R1+0x28c] ;  /* 0x00028c0001147983 */ /* 0x000f220000300800 */
[----:B--2---:R-:W-:-:S04]  /*96380*/  LEA R14, P1, R23, R17, 0x1 ;  /* 0x00000011170e7211 */ /* 0x004fc800078208ff */
[-C--:B------:R-:W-:Y:S02]  /*96390*/  LEA.HI.X.SX32 R15, R23, R16.reuse, 0x1, P1 ;  /* 0x00000010170f7211 */ /* 0x080fe400008f0eff */
[CC--:B0-----:R-:W-:Y:S01]  /*963a0*/  LEA R28, P2, R13.reuse, R17.reuse, 0x1 ;  /* 0x000000110d1c7211 */ /* 0x0c1fe200078408ff */
[----:B------:R0:W-:Y:S03]  /*963b0*/  STL.64 [R1+0x148], R10 ;  /* 0x0001480a01007387 */ /* 0x0001e60000100a00 */
[----:B------:R-:W-:Y:S01]  /*963c0*/  LEA.HI.X.SX32 R29, R13, R16, 0x1, P2 ;  /* 0x000000100d1d7211 */ /* 0x000fe200010f0eff */
[----:B------:R1:W-:Y:S04]  /*963d0*/  STL.64 [R1+0x140], R14 ;  /* 0x0001400e01007387 */ /* 0x0003e80000100a00 */
[----:B------:R-:W2:Y:S04]  /*963e0*/  LDL.LU R26, [R1+0x290] ;  /* 0x00029000011a7983 */ /* 0x000ea80000300800 */
[----:B------:R-:W2:Y:S01]  /*963f0*/  LDL.LU R13, [R1+0x294] ;  /* 0x00029400010d7983 */ /* 0x000ea20000300800 */
[----:B0-----:R-:W-:-:S03]  /*96400*/  LEA R10, P3, R9, R17, 0x1 ;  /* 0x00000011090a7211 */ /* 0x001fc600078608ff */
[----:B------:R-:W-:Y:S04]  /*96410*/  STL.64 [R1+0x138], R28 ;  /* 0x0001381c01007387 */ /* 0x000fe80000100a00 */
[----:B------:R-:W2:Y:S01]  /*96420*/  LDL.LU R25, [R1+0x298] ;  /* 0x0002980001197983 */ /* 0x000ea20000300800 */
[C---:B-1----:R-:W-:Y:S02]  /*96430*/  LEA R14, P1, R22.reuse, R17, 0x1 ;  /* 0x00000011160e7211 */ /* 0x042fe400078208ff */
[-C--:B------:R-:W-:Y:S02]  /*96440*/  LEA.HI.X.SX32 R11, R9, R16.reuse, 0x1, P3 ;  /* 0x00000010090b7211 */ /* 0x080fe400018f0eff */
[----:B------:R-:W2:Y:S01]  /*96450*/  LDL.LU R9, [R1+0x29c] ;  /* 0x00029c0001097983 */ /* 0x000ea20000300800 */
[----:B------:R-:W-:-:S03]  /*96460*/  LEA.HI.X.SX32 R15, R22, R16, 0x1, P1 ;  /* 0x00000010160f7211 */ /* 0x000fc600008f0eff */
[----:B------:R0:W-:Y:S04]  /*96470*/  STL.64 [R1+0x130], R10 ;  /* 0x0001300a01007387 */ /* 0x0001e80000100a00 */
[----:B------:R1:W-:Y:S01]  /*96480*/  STL.64 [R1+0x128], R14 ;  /* 0x0001280e01007387 */ /* 0x0003e20000100a00 */
[-C--:B------:R-:W-:Y:S02]  /*96490*/  LEA R22, P1, R19, R17.reuse, 0x1 ;  /* 0x0000001113167211 */ /* 0x080fe400078208ff */
[-C--:B0-----:R-:W-:Y:S02]  /*964a0*/  LEA R10, P2, R24, R17.reuse, 0x1 ;  /* 0x00000011180a7211 */ /* 0x081fe400078408ff */
[----:B-1----:R-:W-:Y:S02]  /*964b0*/  LEA R14, P3, R18, R17, 0x1 ;  /* 0x00000011120e7211 */ /* 0x002fe400078608ff */
[----:B------:R-:W-:-:S02]  /*964c0*/  LEA.HI.X.SX32 R11, R24, R16, 0x1, P2 ;  /* 0x00000010180b7211 */ /* 0x000fc400010f0eff */
[-C--:B------:R-:W-:Y:S02]  /*964d0*/  LEA.HI.X.SX32 R15, R18, R16.reuse, 0x1, P3 ;  /* 0x00000010120f7211 */ /* 0x080fe400018f0eff */
[----:B------:R-:W-:Y:S01]  /*964e0*/  LEA.HI.X.SX32 R23, R19, R16, 0x1, P1 ;  /* 0x0000001013177211 */ /* 0x000fe200008f0eff */
[----:B------:R0:W-:Y:S04]  /*964f0*/  STL.64 [R1+0x120], R10 ;  /* 0x0001200a01007387 */ /* 0x0001e80000100a00 */
[----:B------:R-:W2:Y:S04]  /*96500*/  LDL.LU R24, [R1+0x2a0] ;  /* 0x0002a00001187983 */ /* 0x000ea80000300800 */
[----:B------:R1:W-:Y:S04]  /*96510*/  STL.64 [R1+0x110], R14 ;  /* 0x0001100e01007387 */ /* 0x0003e80000100a00 */
[----:B------:R3:W-:Y:S01]  /*96520*/  STL.64 [R1+0x118], R22 ;  /* 0x0001181601007387 */ /* 0x0007e20000100a00 */
[----:B0-----:R-:W-:-:S03]  /*96530*/  LEA R10, P2, R12, R17, 0x1 ;  /* 0x000000110c0a7211 */ /* 0x001fc600078408ff */
[----:B------:R-:W2:Y:S01]  /*96540*/  LDL.LU R19, [R1+0x2a8] ;  /* 0x0002a80001137983 */ /* 0x000ea20000300800 */
[----:B------:R-:W-:-:S03]  /*96550*/  LEA.HI.X.SX32 R11, R12, R16, 0x1, P2 ;  /* 0x000000100c0b7211 */ /* 0x000fc600010f0eff */
[----:B------:R-:W2:Y:S04]  /*96560*/  LDL.LU R18, [R1+0x2a4] ;  /* 0x0002a40001127983 */ /* 0x000ea80000300800 */
[----:B------:R4:W-:Y:S04]  /*96570*/  STL.64 [R1+0x108], R10 ;  /* 0x0001080a01007387 */ /* 0x0009e80000100a00 */
[----:B------:R-:W2:Y:S01]  /*96580*/  LDL.LU R12, [R1+0x2ac] ;  /* 0x0002ac00010c7983 */ /* 0x000ea20000300800 */
[----:B-1----:R-:W-:-:S04]  /*96590*/  LEA R14, P1, R27, R17, 0x1 ;  /* 0x000000111b0e7211 */ /* 0x002fc800078208ff */
[----:B------:R-:W-:-:S05]  /*965a0*/  LEA.HI.X.SX32 R15, R27, R16, 0x1, P1 ;  /* 0x000000101b0f7211 */ /* 0x000fca00008f0eff */
[----:B------:R0:W-:Y:S04]  /*965b0*/  STL.64 [R1+0x100], R14 ;  /* 0x0001000e01007387 */ /* 0x0001e80000100a00 */
[----:B------:R-:W2:Y:S01]  /*965c0*/  LDL.LU R28, [R1+0x2b0] ;  /* 0x0002b000011c7983 */ /* 0x000ea20000300800 */
[CC--:B---3--:R-:W-:Y:S02]  /*965d0*/  LEA R22, P2, R21.reuse, R17.reuse, 0x1 ;  /* 0x0000001115167211 */ /* 0x0c8fe400078408ff */
[C---:B----4-:R-:W-:Y:S02]  /*965e0*/  LEA R10, P3, R8.reuse, R17, 0x1 ;  /* 0x00000011080a7211 */ /* 0x050fe400078608ff */
[-C--:B------:R-:W-:Y:S02]  /*965f0*/  LEA.HI.X.SX32 R23, R21, R16.reuse, 0x1, P2 ;  /* 0x0000001015177211 */ /* 0x080fe400010f0eff */
[----:B------:R-:W-:-:S02]  /*96600*/  LEA.HI.X.SX32 R11, R8, R16, 0x1, P3 ;  /* 0x00000010080b7211 */ /* 0x000fc400018f0eff */
[C---:B0-----:R-:W-:Y:S01]  /*96610*/  LEA R14, P1, R20.reuse, R17, 0x1 ;  /* 0x00000011140e7211 */ /* 0x041fe200078208ff */
[----:B------:R-:W3:Y:S04]  /*96620*/  LDL.LU R8, [R1+0x2bc] ;  /* 0x0002bc0001087983 */ /* 0x000ee80000300800 */
[----:B------:R-:W-:Y:S01]  /*96630*/  STL.64 [R1+0xf8], R22 ;  /* 0x0000f81601007387 */ /* 0x000fe20000100a00 */
[----:B------:R-:W-:-:S03]  /*96640*/  LEA.HI.X.SX32 R15, R20, R16, 0x1, P1 ;  /* 0x00000010140f7211 */ /* 0x000fc600008f0eff */
[----:B------:R2:W-:Y:S04]  /*96650*/  STL.64 [R1+0xf0], R10 ;  /* 0x0000f00a01007387 */ /* 0x0005e80000100a00 */
[----:B------:R-:W4:Y:S04]  /*96660*/  LDL.LU R21, [R1+0x2b8] ;  /* 0x0002b80001157983 */ /* 0x000f280000300800 */
[----:B------:R-:W3:Y:S01]  /*96670*/  LDL.LU R20, [R1+0x2b4] ;  /* 0x0002b40001147983 */ /* 0x000ee20000300800 */
[----:B--2---:R-:W-:-:S03]  /*96680*/  LEA R10, P2, R26, R17, 0x1 ;  /* 0x000000111a0a7211 */ /* 0x004fc600078408ff */
[----:B------:R0:W-:Y:S01]  /*96690*/  STL.64 [R1+0xe8], R14 ;  /* 0x0000e80e01007387 */ /* 0x0001e20000100a00 */
[----:B------:R-:W-:Y:S02]  /*966a0*/  LEA.HI.X.SX32 R11, R26, R16, 0x1, P2 ;  /* 0x000000101a0b7211 */ /* 0x000fe400010f0eff */
[----:B------:R-:W-:-:S04]  /*966b0*/  LEA R22, P1, R25, R17, 0x1 ;  /* 0x0000001119167211 */ /* 0x000fc800078208ff */
[-C--:B------:R-:W-:Y:S02]  /*966c0*/  LEA.HI.X.SX32 R23, R25, R16.reuse, 0x1, P1 ;  /* 0x0000001019177211 */ /* 0x080fe400008f0eff */
[CC--:B0-----:R-:W-:Y:S01]  /*966d0*/  LEA R14, P3, R13.reuse, R17.reuse, 0x1 ;  /* 0x000000110d0e7211 */ /* 0x0c1fe200078608ff */
[----:B------:R0:W-:Y:S03]  /*966e0*/  STL.64 [R1+0xe0], R10 ;  /* 0x0000e00a01007387 */ /* 0x0001e60000100a00 */
[----:B------:R-:W-:Y:S01]  /*966f0*/  LEA.HI.X.SX32 R15, R13, R16, 0x1, P3 ;  /* 0x000000100d0f7211 */ /* 0x000fe200018f0eff */
[----:B------:R-:W-:Y:S04]  /*96700*/  STL.64 [R1+0xd8], R22 ;  /* 0x0000d81601007387 */ /* 0x000fe80000100a00 */
[----:B------:R-:W2:Y:S04]  /*96710*/  LDL.LU R27, [R1+0x2c0] ;  /* 0x0002c000011b7983 */ /* 0x000ea80000300800 */
[----:B------:R1:W-:Y:S04]  /*96720*/  STL.64 [R1+0xd0], R14 ;  /* 0x0000d00e01007387 */ /* 0x0003e80000100a00 */
[----:B------:R-:W2:Y:S01]  /*96730*/  LDL.LU R26, [R1+0x2d0] ;  /* 0x0002d000011a7983 */ /* 0x000ea20000300800 */
[----:B0-----:R-:W-:-:S03]  /*96740*/  LEA R10, P2, R9, R17, 0x1 ;  /* 0x00000011090a7211 */ /* 0x001fc600078408ff */
[----:B------:R-:W2:Y:S01]  /*96750*/  LDL.LU R13, [R1+0x2c4] ;  /* 0x0002c400010d7983 */ /* 0x000ea20000300800 */
[----:B------:R-:W-:-:S03]  /*96760*/  LEA.HI.X.SX32 R11, R9, R16, 0x1, P2 ;  /* 0x00000010090b7211 */ /* 0x000fc600010f0eff */
[----:B------:R-:W2:Y:S01]  /*96770*/  LDL.LU R9, [R1+0x2e0] ;  /* 0x0002e00001097983 */ /* 0x000ea20000300800 */
[----:B-1----:R-:W-:-:S03]  /*96780*/  LEA R14, P1, R24, R17, 0x1 ;  /* 0x00000011180e7211 */ /* 0x002fc600078208ff */
[----:B------:R0:W-:Y:S01]  /*96790*/  STL.64 [R1+0xc8], R10 ;  /* 0x0000c80a01007387 */ /* 0x0001e20000100a00 */
[----:B------:R-:W-:-:S05]  /*967a0*/  LEA.HI.X.SX32 R15, R24, R16, 0x1, P1 ;  /* 0x00000010180f7211 */ /* 0x000fca00008f0eff */
[----:B------:R1:W-:Y:S01]  /*967b0*/  STL.64 [R1+0xc0], R14 ;  /* 0x0000c00e01007387 */ /* 0x0003e20000100a00 */
[----:B------:R-:W-:-:S03]  /*967c0*/  LEA R22, P2, R19, R17, 0x1 ;  /* 0x0000001113167211 */ /* 0x000fc600078408ff */
[----:B------:R-:W2:Y:S01]  /*967d0*/  LDL.LU R25, [R1+0x2e4] ;  /* 0x0002e40001197983 */ /* 0x000ea20000300800 */
[CC--:B0-----:R-:W-:Y:S02]  /*967e0*/  LEA R10, P3, R18.reuse, R17.reuse, 0x1 ;  /* 0x00000011120a7211 */ /* 0x0c1fe400078608ff */
[-C--:B------:R-:W-:Y:S02]  /*967f0*/  LEA.HI.X.SX32 R23, R19, R16.reuse, 0x1, P2 ;  /* 0x0000001013177211 */ /* 0x080fe400010f0eff */
[----:B------:R-:W-:Y:S02]  /*96800*/  LEA.HI.X.SX32 R11, R18, R16, 0x1, P3 ;  /* 0x00000010120b7211 */ /* 0x000fe400018f0eff */
[----:B-1----:R-:W-:-:S03]  /*96810*/  LEA R14, P1, R12, R17, 0x1 ;  /* 0x000000110c0e7211 */ /* 0x002fc600078208ff */
[----:B------:R0:W-:Y:S04]  /*96820*/  STL.64 [R1+0xb0], R10 ;  /* 0x0000b00a01007387 */ /* 0x0001e80000100a00 */
[----:B------:R4:W-:Y:S01]  /*96830*/  STL.64 [R1+0xb8], R22 ;  /* 0x0000b81601007387 */ /* 0x0009e20000100a00 */
[----:B------:R-:W-:-:S03]  /*96840*/  LEA.HI.X.SX32 R15, R12, R16, 0x1, P1 ;  /* 0x000000100c0f7211 */ /* 0x000fc600008f0eff */
[----:B------:R-:W2:Y:S04]  /*96850*/  LDL.LU R19, [R1+0x2ec] ;  /* 0x0002ec0001137983 */ /* 0x000ea80000300800 */
[----:B------:R-:W2:Y:S04]  /*96860*/  LDL.LU R18, [R1+0x2e8] ;  /* 0x0002e80001127983 */ /* 0x000ea80000300800 */
[----:B------:R-:W2:Y:S01]  /*96870*/  LDL.LU R12, [R1+0x2f0] ;  /* 0x0002f000010c7983 */ /* 0x000ea20000300800 */
[----:B0-----:R-:W-:-:S03]  /*96880*/  LEA R10, P2, R28, R17, 0x1 ;  /* 0x000000111c0a7211 */ /* 0x001fc600078408ff */
[----:B------:R3:W-:Y:S01]  /*96890*/  STL.64 [R1+0xa8], R14 ;  /* 0x0000a80e01007387 */ /* 0x0007e20000100a00 */
[----:B------:R-:W-:-:S03]  /*968a0*/  LEA.HI.X.SX32 R11, R28, R16, 0x1, P2 ;  /* 0x000000101c0b7211 */ /* 0x000fc600010f0eff */
[----:B------:R-:W2:Y:S04]  /*968b0*/  LDL.LU R24, [R1+0x2f4] ;  /* 0x0002f40001187983 */ /* 0x000ea80000300800 */
[----:B------:R-:W-:Y:S01]  /*968c0*/  STL.64 [R1+0xa0], R10 ;  /* 0x0000a00a01007387 */ /* 0x000fe20000100a00 */
[CC--:B----4-:R-:W-:Y:S02]  /*968d0*/  LEA R22, P1, R21.reuse, R17.reuse, 0x1 ;  /* 0x0000001115167211 */ /* 0x0d0fe400078208ff */
[C---:B---3--:R-:W-:Y:S02]  /*968e0*/  LEA R14, P3, R20.reuse, R17, 0x1 ;  /* 0x00000011140e7211 */ /* 0x048fe400078608ff */
[-C--:B------:R-:W-:Y:S02]  /*968f0*/  LEA.HI.X.SX32 R23, R21, R16.reuse, 0x1, P1 ;  /* 0x0000001015177211 */ /* 0x080fe400008f0eff */
[----:B------:R-:W-:-:S03]  /*96900*/  LEA.HI.X.SX32 R15, R20, R16, 0x1, P3 ;  /* 0x00000010140f7211 */ /* 0x000fc600018f0eff */
[----:B------:R0:W-:Y:S04]  /*96910*/  STL.64 [R1+0x98], R22 ;  /* 0x0000981601007387 */ /* 0x0001e80000100a00 */
[----:B------:R2:W-:Y:S04]  /*96920*/  STL.64 [R1+0x90], R14 ;  /* 0x0000900e01007387 */ /* 0x0005e80000100a00 */
[----:B0-----:R-:W3:Y:S04]  /*96930*/  LDL.LU R23, [R1+0x2fc] ;  /* 0x0002fc0001177983 */ /* 0x001ee80000300800 */
[----:B------:R-:W4:Y:S01]  /*96940*/  LDL.LU R22, [R1+0x2f8] ;  /* 0x0002f80001167983 */ /* 0x000f220000300800 */
[----:B------:R-:W-:-:S04]  /*96950*/  LEA R10, P2, R8, R17, 0x1 ;  /* 0x00000011080a7211 */ /* 0x000fc800078408ff */
[-C--:B------:R-:W-:Y:S02]  /*96960*/  LEA.HI.X.SX32 R11, R8, R16.reuse, 0x1, P2 ;  /* 0x00000010080b7211 */ /* 0x080fe400010f0eff */
[----:B------:R-:W4:Y:S01]  /*96970*/  LDL.LU R8, [R1+0x300] ;  /* 0x0003000001087983 */ /* 0x000f220000300800 */
[CC--:B--2---:R-:W-:Y:S02]  /*96980*/  LEA R14, P1, R27.reuse, R17.reuse, 0x1 ;  /* 0x000000111b0e7211 */ /* 0x0c4fe400078208ff */
[C---:B------:R-:W-:Y:S01]  /*96990*/  LEA R20, P2, R26.reuse, R17, 0x1 ;  /* 0x000000111a147211 */ /* 0x040fe200078408ff */
[----:B------:R0:W-:Y:S01]  /*969a0*/  STL.64 [R1+0x88], R10 ;  /* 0x0000880a01007387 */ /* 0x0001e20000100a00 */
[-C--:B------:R-:W-:Y:S02]  /*969b0*/  LEA.HI.X.SX32 R15, R27, R16.reuse, 0x1, P1 ;  /* 0x000000101b0f7211 */ /* 0x080fe400008f0eff */
[----:B------:R-:W-:-:S03]  /*969c0*/  LEA.HI.X.SX32 R21, R26, R16, 0x1, P2 ;  /* 0x000000101a157211 */ /* 0x000fc600010f0eff */
[----:B------:R-:W-:Y:S01]  /*969d0*/  STL.64 [R1+0x80], R14 ;  /* 0x0000800e01007387 */ /* 0x000fe20000100a00 */
[----:B0-----:R-:W-:-:S03]  /*969e0*/  LEA R10, P3, R13, R17, 0x1 ;  /* 0x000000110d0a7211 */ /* 0x001fc600078608ff */
[----:B------:R0:W-:Y:S01]  /*969f0*/  STL.64 [R1+0x78], R20 ;  /* 0x0000781401007387 */ /* 0x0001e20000100a00 */
[----:B------:R-:W-:-:S03]  /*96a00*/  LEA.HI.X.SX32 R11, R13, R16, 0x1, P3 ;  /* 0x000000100d0b7211 */ /* 0x000fc600018f0eff */
[----:B0-----:R-:W2:Y:S04]  /*96a10*/  LDL.LU R21, [R1+0x304] ;  /* 0x0003040001157983 */ /* 0x001ea80000300800 */
[----:B------:R0:W-:Y:S04]  /*96a20*/  STL.64 [R1+0x70], R10 ;  /* 0x0000700a01007387 */ /* 0x0001e80000100a00 */
[----:B------:R-:W2:Y:S01]  /*96a30*/  LDL.LU R13, [R1+0x30c] ;  /* 0x00030c00010d7983 */ /* 0x000ea20000300800 */
[----:B------:R-:W-:-:S03]  /*96a40*/  LEA R14, P1, R9, R17, 0x1 ;  /* 0x00000011090e7211 */ /* 0x000fc600078208ff */
[----:B------:R-:W2:Y:S01]  /*96a50*/  LDL.LU R20, [R1+0x308] ;  /* 0x0003080001147983 */ /* 0x000ea20000300800 */
[-C--:B------:R-:W-:Y:S02]  /*96a60*/  LEA.HI.X.SX32 R15, R9, R16.reuse, 0x1, P1 ;  /* 0x00000010090f7211 */ /* 0x080fe400008f0eff */
[CC--:B0-----:R-:W-:Y:S01]  /*96a70*/  LEA R10, P2, R25.reuse, R17.reuse, 0x1 ;  /* 0x00000011190a7211 */ /* 0x0c1fe200078408ff */
[----:B------:R-:W2:Y:S03]  /*96a80*/  LDL.LU R9, [R1+0x330] ;  /* 0x0003300001097983 */ /* 0x000ea60000300800 */
[----:B------:R-:W-:Y:S01]  /*96a90*/  LEA.HI.X.SX32 R11, R25, R16, 0x1, P2 ;  /* 0x00000010190b7211 */ /* 0x000fe200010f0eff */
[----:B------:R0:W-:Y:S01]  /*96aa0*/  STL.64 [R1+0x68], R14 ;  /* 0x0000680e01007387 */ /* 0x0001e20000100a00 */
[----:B------:R-:W-:-:S03]  /*96ab0*/  LEA R28, P1, R19, R17, 0x1 ;  /* 0x00000011131c7211 */ /* 0x000fc600078208ff */
[----:B------:R-:W2:Y:S04]  /*96ac0*/  LDL.LU R27, [R1+0x334] ;  /* 0x00033400011b7983 */ /* 0x000ea80000300800 */
[----:B------:R1:W-:Y:S01]  /*96ad0*/  STL.64 [R1+0x60], R10 ;  /* 0x0000600a01007387 */ /* 0x0003e20000100a00 */
[CC--:B0-----:R-:W-:Y:S02]  /*96ae0*/  LEA R14, P3, R18.reuse, R17.reuse, 0x1 ;  /* 0x00000011120e7211 */ /* 0x0c1fe400078608ff */
[-C--:B------:R-:W-:Y:S02]  /*96af0*/  LEA.HI.X.SX32 R29, R19, R16.reuse, 0x1, P1 ;  /* 0x00000010131d7211 */ /* 0x080fe400008f0eff */
[----:B------:R-:W-:Y:S02]  /*96b00*/  LEA.HI.X.SX32 R15, R18, R16, 0x1, P3 ;  /* 0x00000010120f7211 */ /* 0x000fe400018f0eff */
[----:B-1----:R-:W-:-:S03]  /*96b10*/  LEA R10, P2, R12, R17, 0x1 ;  /* 0x000000110c0a7211 */ /* 0x002fc600078408ff */
[----:B------:R0:W-:Y:S01]  /*96b20*/  STL.64 [R1+0x50], R14 ;  /* 0x0000500e01007387 */ /* 0x0001e20000100a00 */
[----:B------:R-:W-:-:S03]  /*96b30*/  LEA.HI.X.SX32 R11, R12, R16, 0x1, P2 ;  /* 0x000000100c0b7211 */ /* 0x000fc600010f0eff */
[----:B------:R3:W-:Y:S04]  /*96b40*/  STL.64 [R1+0x58], R28 ;  /* 0x0000581c01007387 */ /* 0x0007e80000100a00 */
[----:B------:R4:W-:Y:S04]  /*96b50*/  STL.64 [R1+0x48], R10 ;  /* 0x0000480a01007387 */ /* 0x0009e80000100a00 */
[----:B------:R-:W2:Y:S04]  /*96b60*/  LDL.LU R19, [R1+0x33c] ;  /* 0x00033c0001137983 */ /* 0x000ea80000300800 */
[----:B------:R-:W2:Y:S04]  /*96b70*/  LDL.LU R18, [R1+0x338] ;  /* 0x0003380001127983 */ /* 0x000ea80000300800 */
[----:B------:R-:W2:Y:S01]  /*96b80*/  LDL.LU R12, [R1+0x348] ;  /* 0x00034800010c7983 */ /* 0x000ea20000300800 */
[----:B0-----:R-:W-:-:S03]  /*96b90*/  LEA R14, P1, R24, R17, 0x1 ;  /* 0x00000011180e7211 */ /* 0x001fc600078208ff */
[----:B------:R-:W2:Y:S01]  /*96ba0*/  LDL.LU R25, [R1+0x34c] ;  /* 0x00034c0001197983 */ /* 0x000ea20000300800 */
[----:B------:R-:W-:-:S05]  /*96bb0*/  LEA.HI.X.SX32 R15, R24, R16, 0x1, P1 ;  /* 0x00000010180f7211 */ /* 0x000fca00008f0eff */
[----:B------:R0:W-:Y:S01]  /*96bc0*/  STL.64 [R1+0x40], R14 ;  /* 0x0000400e01007387 */ /* 0x0001e20000100a00 */
[CC--:B---3--:R-:W-:Y:S02]  /*96bd0*/  LEA R28, P2, R23.reuse, R17.reuse, 0x1 ;  /* 0x00000011171c7211 */ /* 0x0c8fe400078408ff */
[C---:B----4-:R-:W-:Y:S02]  /*96be0*/  LEA R10, P3, R22.reuse, R17, 0x1 ;  /* 0x00000011160a7211 */ /* 0x050fe400078608ff */
[-C--:B------:R-:W-:Y:S02]  /*96bf0*/  LEA.HI.X.SX32 R29, R23, R16.reuse, 0x1, P2 ;  /* 0x00000010171d7211 */ /* 0x080fe400010f0eff */
[----:B------:R-:W-:-:S05]  /*96c00*/  LEA.HI.X.SX32 R11, R22, R16, 0x1, P3 ;  /* 0x00000010160b7211 */ /* 0x000fca00018f0eff */
[----:B------:R2:W-:Y:S04]  /*96c10*/  STL.64 [R1+0x30], R10 ;  /* 0x0000300a01007387 */ /* 0x0005e80000100a00 */
[----:B------:R1:W-:Y:S04]  /*96c20*/  STL.64 [R1+0x38], R28 ;  /* 0x0000381c01007387 */ /* 0x0003e80000100a00 */
[----:B------:R-:W3:Y:S01]  /*96c30*/  LDL.LU R23, [R1+0x354] ;  /* 0x0003540001177983 */ /* 0x000ee20000300800 */
[----:B0-----:R-:W-:-:S04]  /*96c40*/  LEA R14, P1, R8, R17, 0x1 ;  /* 0x00000011080e7211 */ /* 0x001fc800078208ff */
[----:B------:R-:W-:Y:S02]  /*96c50*/  LEA.HI.X.SX32 R15, R8, R16, 0x1, P1 ;  /* 0x00000010080f7211 */ /* 0x000fe400008f0eff */
[----:B------:R-:W4:Y:S04]  /*96c60*/  LDL.LU R8, [R1+0x350] ;  /* 0x0003500001087983 */ /* 0x000f280000300800 */
[----:B------:R-:W4:Y:S01]  /*96c70*/  LDL.LU R22, [R1+0x358] ;  /* 0x0003580001167983 */ /* 0x000f220000300800 */
[----:B--2---:R-:W-:-:S04]  /*96c80*/  LEA R10, P2, R21, R17, 0x1 ;  /* 0x00000011150a7211 */ /* 0x004fc800078408ff */
[-C--:B------:R-:W-:Y:S02]  /*96c90*/  LEA.HI.X.SX32 R11, R21, R16.reuse, 0x1, P2 ;  /* 0x00000010150b7211 */ /* 0x080fe400010f0eff */
[CC--:B-1----:R-:W-:Y:S01]  /*96ca0*/  LEA R28, P1, R13.reuse, R17.reuse, 0x1 ;  /* 0x000000110d1c7211 */ /* 0x0c2fe200078208ff */
[----:B------:R0:W-:Y:S03]  /*96cb0*/  STL.64 [R1+0x28], R14 ;  /* 0x0000280e01007387 */ /* 0x0001e60000100a00 */
[----:B------:R-:W-:Y:S01]  /*96cc0*/  LEA.HI.X.SX32 R29, R13, R16, 0x1, P1 ;  /* 0x000000100d1d7211 */ /* 0x000fe200008f0eff */
[----:B------:R1:W-:Y:S04]  /*96cd0*/  STL.64 [R1+0x20], R10 ;  /* 0x0000200a01007387 */ /* 0x0003e80000100a00 */
[----:B------:R-:W2:Y:S04]  /*96ce0*/  LDL.LU R24, [R1+0x364] ;  /* 0x0003640001187983 */ /* 0x000ea80000300800 */
[----:B------:R-:W2:Y:S04]  /*96cf0*/  LDL.LU R13, [R1+0x360] ;  /* 0x00036000010d7983 */ /* 0x000ea80000300800 */
[----:B------:R-:W-:Y:S04]  /*96d00*/  STL.64 [R1+0x18], R28 ;  /* 0x0000181c01007387 */ /* 0x000fe80000100a00 */
[----:B------:R-:W2:Y:S01]  /*96d10*/  LDL.LU R26, [R1+0x35c] ;  /* 0x00035c00011a7983 */ /* 0x000ea20000300800 */
[----:B0-----:R-:W-:-:S02]  /*96d20*/  LEA R14, P3, R20, R17, 0x1 ;  /* 0x00000011140e7211 */ /* 0x001fc400078608ff */
[C---:B-1----:R-:W-:Y:S02]  /*96d30*/  LEA R10, P2, R9.reuse, R17, 0x1 ;  /* 0x00000011090a7211 */ /* 0x042fe400078408ff */
[-C--:B------:R-:W-:Y:S02]  /*96d40*/  LEA.HI.X.SX32 R15, R20, R16.reuse, 0x1, P3 ;  /* 0x00000010140f7211 */ /* 0x080fe400018f0eff */
[----:B------:R-:W-:-:S03]  /*96d50*/  LEA.HI.X.SX32 R11, R9, R16, 0x1, P2 ;  /* 0x00000010090b7211 */ /* 0x000fc600010f0eff */
[----:B------:R0:W-:Y:S04]  /*96d60*/  STL.64 [R1+0x10], R14 ;  /* 0x0000100e01007387 */ /* 0x0001e80000100a00 */
[----:B------:R1:W-:Y:S04]  /*96d70*/  STL.64 [R1+0x1c0], R10 ;  /* 0x0001c00a01007387 */ /* 0x0003e80000100a00 */
[----:B------:R-:W2:Y:S01]  /*96d80*/  LDL.LU R9, [R1+0x368] ;  /* 0x0003680001097983 */ /* 0x000ea20000300800 */
[-C--:B0-----:R-:W-:Y:S02]  /*96d90*/  LEA R14, P1, R27, R17.reuse, 0x1 ;  /* 0x000000111b0e7211 */ /* 0x081fe400078208ff */
[----:B------:R-:W-:-:S02]  /*96da0*/  LEA R20, P2, R19, R17, 0x1 ;  /* 0x0000001113147211 */ /* 0x000fc400078408ff */
[-C--:B------:R-:W-:Y:S02]  /*96db0*/  LEA.HI.X.SX32 R15, R27, R16.reuse, 0x1, P1 ;  /* 0x000000101b0f7211 */ /* 0x080fe400008f0eff */
[CC--:B-1----:R-:W-:Y:S02]  /*96dc0*/  LEA R10, P3, R18.reuse, R17.reuse, 0x1 ;  /* 0x00000011120a7211 */ /* 0x0c2fe400078608ff */
        /* <DEDUP_REMOVED lines=8> */
[----:B0-----:R-:W2:Y:S04]  /*96e50*/  LDL.LU R21, [R1+0x384] ;  /* 0x0003840001157983 */ /* 0x001ea80000300800 */
[----:B------:R-:W2:Y:S04]  /*96e60*/  LDL.LU R12, [R1+0x380] ;  /* 0x00038000010c7983 */ /* 0x000ea80000300800 */
[----:B------:R-:W-:Y:S04]  /*96e70*/  STL.64 [R1+0x200], R14 ;  /* 0x0002000e01007387 */ /* 0x000fe80000100a00 */
[----:B------:R-:W2:Y:S01]  /*96e80*/  LDL.LU R20, [R1+0x390] ;  /* 0x0003900001147983 */ /* 0x000ea20000300800 */
[----:B------:R-:W-:-:S04]  /*96e90*/  LEA R10, P2, R25, R17, 0x1 ;  /* 0x00000011190a7211 */ /* 0x000fc800078408ff */
[----:B------:R-:W-:-:S05]  /*96ea0*/  LEA.HI.X.SX32 R11, R25, R16, 0x1, P2 ;  /* 0x00000010190b7211 */ /* 0x000fca00010f0eff */
[----:B------:R-:W-:Y:S04]  /*96eb0*/  STL.64 [R1+0x210], R10 ;  /* 0x0002100a01007387 */ /* 0x000fe80000100a00 */
[----:B------:R-:W2:Y:S01]  /*96ec0*/  LDL.LU R25, [R1+0x394] ;  /* 0x0003940001197983 */ /* 0x000ea20000300800 */
[----:B---3--:R-:W-:-:S04]  /*96ed0*/  LEA R18, P1, R23, R17, 0x1 ;  /* 0x0000001117127211 */ /* 0x008fc800078208ff */
[----:B------:R-:W-:-:S05]  /*96ee0*/  LEA.HI.X.SX32 R19, R23, R16, 0x1, P1 ;  /* 0x0000001017137211 */ /* 0x000fca00008f0eff */
[----:B------:R0:W-:Y:S04]  /*96ef0*/  STL.64 [R1+0x218], R18 ;  /* 0x0002181201007387 */ /* 0x0001e80000100a00 */
[----:B0-----:R-:W3:Y:S04]  /*96f00*/  LDL.LU R18, [R1+0x398] ;  /* 0x0003980001127983 */ /* 0x001ee80000300800 */
[----:B------:R-:W3:Y:S01]  /*96f10*/  LDL.LU R19, [R1+0x39c] ;  /* 0x00039c0001137983 */ /* 0x000ee20000300800 */
[----:B----4-:R-:W-:-:S04]  /*96f20*/  LEA R14, P3, R8, R17, 0x1 ;  /* 0x00000011080e7211 */ /* 0x010fc800078608ff */
[----:B------:R-:W-:Y:S02]  /*96f30*/  LEA.HI.X.SX32 R15, R8, R16, 0x1, P3 ;  /* 0x00000010080f7211 */ /* 0x000fe400018f0eff */
[----:B------:R-:W4:Y:S01]  /*96f40*/  LDL.LU R8, [R1+0x3b8] ;  /* 0x0003b80001087983 */ /* 0x000f220000300800 */
[----:B------:R-:W-:-:S03]  /*96f50*/  LEA R10, P2, R22, R17, 0x1 ;  /* 0x00000011160a7211 */ /* 0x000fc600078408ff */
[----:B------:R0:W-:Y:S01]  /*96f60*/  STL.64 [R1+0x220], R14 ;  /* 0x0002200e01007387 */ /* 0x0001e20000100a00 */
[----:B------:R-:W-:Y:S02]  /*96f70*/  LEA.HI.X.SX32 R11, R22, R16, 0x1, P2 ;  /* 0x00000010160b7211 */ /* 0x000fe400010f0eff */
[----:B--2---:R-:W-:-:S03]  /*96f80*/  LEA R22, P2, R24, R17, 0x1 ;  /* 0x0000001118167211 */ /* 0x004fc600078408ff */
[----:B------:R1:W-:Y:S01]  /*96f90*/  STL.64 [R1+0x228], R10 ;  /* 0x0002280a01007387 */ /* 0x0003e20000100a00 */
[----:B0-----:R-:W-:-:S04]  /*96fa0*/  LEA R14, P1, R26, R17, 0x1 ;  /* 0x000000111a0e7211 */ /* 0x001fc800078208ff */
[-C--:B------:R-:W-:Y:S02]  /*96fb0*/  LEA.HI.X.SX32 R15, R26, R16.reuse, 0x1, P1 ;  /* 0x000000101a0f7211 */ /* 0x080fe400008f0eff */
[C---:B-1----:R-:W-:Y:S02]  /*96fc0*/  LEA R10, P3, R13.reuse, R17, 0x1 ;  /* 0x000000110d0a7211 */ /* 0x042fe400078608ff */
[-C--:B------:R-:W-:Y:S01]  /*96fd0*/  LEA.HI.X.SX32 R23, R24, R16.reuse, 0x1, P2 ;  /* 0x0000001018177211 */ /* 0x080fe200010f0eff */
[----:B------:R0:W-:Y:S01]  /*96fe0*/  STL.64 [R1+0x230], R14 ;  /* 0x0002300e01007387 */ /* 0x0001e20000100a00 */
[----:B------:R-:W-:-:S03]  /*96ff0*/  LEA.HI.X.SX32 R11, R13, R16, 0x1, P3 ;  /* 0x000000100d0b7211 */ /* 0x000fc600018f0eff */
[----:B------:R-:W2:Y:S04]  /*97000*/  LDL.LU R26, [R1+0x3bc] ;  /* 0x0003bc00011a7983 */ /* 0x000ea80000300800 */
[----:B------:R1:W-:Y:S04]  /*97010*/  STL.64 [R1+0x248], R10 ;  /* 0x0002480a01007387 */ /* 0x0003e80000100a00 */
        /* <DEDUP_REMOVED lines=9> */
[----:B------:R1:W-:Y:S04]  /*970b0*/  STL.64 [R1+0x258], R10 ;  /* 0x0002580a01007387 */ /* 0x0003e80000100a00 */
[----:B------:R-:W2:Y:S01]  /*970c0*/  LDL.LU R28, [R1+0x3cc] ;  /* 0x0003cc00011c7983 */ /* 0x000ea20000300800 */
[CC--:B------:R-:W-:Y:S02]  /*970d0*/  LEA R22, P1, R21.reuse, R17.reuse, 0x1 ;  /* 0x0000001115167211 */ /* 0x0c0fe400078208ff */
[C---:B0-----:R-:W-:Y:S02]  /*970e0*/  LEA R14, P3, R12.reuse, R17, 0x1 ;  /* 0x000000110c0e7211 */ /* 0x041fe400078608ff */
[-C--:B------:R-:W-:Y:S02]  /*970f0*/  LEA.HI.X.SX32 R23, R21, R16.reuse, 0x1, P1 ;  /* 0x0000001015177211 */ /* 0x080fe400008f0eff */
[----:B------:R-:W-:-:S02]  /*97100*/  LEA.HI.X.SX32 R15, R12, R16, 0x1, P3 ;  /* 0x000000100c0f7211 */ /* 0x000fc400018f0eff */
[----:B------:R-:W2:Y:S01]  /*97110*/  LDL.LU R12, [R1+0x3e8] ;  /* 0x0003e800010c7983 */ /* 0x000ea20000300800 */
[----:B-1----:R-:W-:-:S03]  /*97120*/  LEA R10, P2, R20, R17, 0x1 ;  /* 0x00000011140a7211 */ /* 0x002fc600078408ff */
[----:B------:R-:W-:Y:S01]  /*97130*/  STL.64 [R1+0x260], R22 ;  /* 0x0002601601007387 */ /* 0x000fe20000100a00 */
[----:B------:R-:W-:-:S03]  /*97140*/  LEA.HI.X.SX32 R11, R20, R16, 0x1, P2 ;  /* 0x00000010140b7211 */ /* 0x000fc600010f0eff */
[----:B------:R0:W-:Y:S04]  /*97150*/  STL.64 [R1+0x268], R14 ;  /* 0x0002680e01007387 */ /* 0x0001e80000100a00 */
[----:B------:R-:W2:Y:S04]  /*97160*/  LDL.LU R21, [R1+0x3d4] ;  /* 0x0003d40001157983 */ /* 0x000ea80000300800 */
[----:B------:R-:W2:Y:S01]  /*97170*/  LDL.LU R20, [R1+0x3d0] ;  /* 0x0003d00001147983 */ /* 0x000ea20000300800 */
[----:B0-----:R-:W-:-:S03]  /*97180*/  LEA R14, P1, R25, R17, 0x1 ;  /* 0x00000011190e7211 */ /* 0x001fc600078208ff */
[----:B------:R3:W-:Y:S01]  /*97190*/  STL.64 [R1+0x280], R10 ;  /* 0x0002800a01007387 */ /* 0x0007e20000100a00 */
[----:B------:R-:W-:-:S05]  /*971a0*/  LEA.HI.X.SX32 R15, R25, R16, 0x1, P1 ;  /* 0x00000010190f7211 */ /* 0x000fca00008f0eff */
[----:B------:R4:W-:Y:S01]  /*971b0*/  STL.64 [R1+0x288], R14 ;  /* 0x0002880e01007387 */ /* 0x0009e20000100a00 */
[CC--:B---3--:R-:W-:Y:S02]  /*971c0*/  LEA R10, P3, R18.reuse, R17.reuse, 0x1 ;  /* 0x00000011120a7211 */ /* 0x0c8fe400078608ff */
[C---:B------:R-:W-:Y:S02]  /*971d0*/  LEA R22, P2, R19.reuse, R17, 0x1 ;  /* 0x0000001113167211 */ /* 0x040fe400078408ff */
[-C--:B------:R-:W-:Y:S02]  /*971e0*/  LEA.HI.X.SX32 R11, R18, R16.reuse, 0x1, P3 ;  /* 0x00000010120b7211 */ /* 0x080fe400018f0eff */
[----:B------:R-:W-:-:S05]  /*971f0*/  LEA.HI.X.SX32 R23, R19, R16, 0x1, P2 ;  /* 0x0000001013177211 */ /* 0x000fca00010f0eff */
[----:B------:R-:W-:Y:S04]  /*97200*/  STL.64 [R1+0x290], R22 ;  /* 0x0002901601007387 */ /* 0x000fe80000100a00 */
[----:B------:R-:W3:Y:S04]  /*97210*/  LDL.LU R25, [R1+0x3ec] ;  /* 0x0003ec0001197983 */ /* 0x000ee80000300800 */
[----:B------:R2:W-:Y:S04]  /*97220*/  STL.64 [R1+0x298], R10 ;  /* 0x0002980a01007387 */ /* 0x0005e80000100a00 */
[----:B------:R-:W3:Y:S04]  /*97230*/  LDL.LU R19, [R1+0x40c] ;  /* 0x00040c0001137983 */ /* 0x000ee80000300800 */
[----:B------:R-:W3:Y:S01]  /*97240*/  LDL.LU R18, [R1+0x408] ;  /* 0x0004080001127983 */ /* 0x000ee20000300800 */
[----:B----4-:R-:W-:-:S04]  /*97250*/  LEA R14, P1, R8, R17, 0x1 ;  /* 0x00000011080e7211 */ /* 0x010fc800078208ff */
[----:B------:R-:W-:Y:S02]  /*97260*/  LEA.HI.X.SX32 R15, R8, R16, 0x1, P1 ;  /* 0x00000010080f7211 */ /* 0x000fe400008f0eff */
[----:B------:R-:W4:Y:S01]  /*97270*/  LDL.LU R8, [R1+0x410] ;  /* 0x0004100001087983 */ /* 0x000f220000300800 */
[----:B--2---:R-:W-:-:S03]  /*97280*/  LEA R10, P2, R26, R17, 0x1 ;  /* 0x000000111a0a7211 */ /* 0x004fc600078408ff */
[----:B------:R0:W-:Y:S01]  /*97290*/  STL.64 [R1+0x2a0], R14 ;  /* 0x0002a00e01007387 */ /* 0x0001e20000100a00 */
[----:B------:R-:W-:-:S05]  /*972a0*/  LEA.HI.X.SX32 R11, R26, R16, 0x1, P2 ;  /* 0x000000101a0b7211 */ /* 0x000fca00010f0eff */
[----:B------:R1:W-:Y:S01]  /*972b0*/  STL.64 [R1+0x2a8], R10 ;  /* 0x0002a80a01007387 */ /* 0x0003e20000100a00 */
[----:B------:R-:W-:-:S03]  /*972c0*/  LEA R22, P1, R24, R17, 0x1 ;  /* 0x0000001118167211 */ /* 0x000fc600078208ff */
[----:B------:R-:W2:Y:S01]  /*972d0*/  LDL.LU R27, [R1+0x414] ;  /* 0x00041400011b7983 */ /* 0x000ea20000300800 */
[CC--:B0-----:R-:W-:Y:S02]  /*972e0*/  LEA R14, P3, R13.reuse, R17.reuse, 0x1 ;  /* 0x000000110d0e7211 */ /* 0x0c1fe400078608ff */
[-C--:B------:R-:W-:Y:S02]  /*972f0*/  LEA.HI.X.SX32 R23, R24, R16.reuse, 0x1, P1 ;  /* 0x0000001018177211 */ /* 0x080fe400008f0eff */
[-C--:B------:R-:W-:Y:S02]  /*97300*/  LEA.HI.X.SX32 R15, R13, R16.reuse, 0x1, P3 ;  /* 0x000000100d0f7211 */ /* 0x080fe400018f0eff */
[C---:B-1----:R-:W-:Y:S01]  /*97310*/  LEA R10, P2, R9.reuse, R17, 0x1 ;  /* 0x00000011090a7211 */ /* 0x042fe200078408ff */
[----:B------:R-:W-:Y:S04]  /*97320*/  STL.64 [R1+0x2b0], R22 ;  /* 0x0002b01601007387 */ /* 0x000fe80000100a00 */
        /* <DEDUP_REMOVED lines=9> */
[----:B------:R1:W-:Y:S01]  /*973c0*/  STL.64 [R1+0x2d0], R14 ;  /* 0x0002d00e01007387 */ /* 0x0003e20000100a00 */
[CC--:B------:R-:W-:Y:S02]  /*973d0*/  LEA R22, P2, R21.reuse, R17.reuse, 0x1 ;  /* 0x0000001115167211 */ /* 0x0c0fe400078408ff */
[C---:B0-----:R-:W-:Y:S02]  /*973e0*/  LEA R10, P3, R20.reuse, R17, 0x1 ;  /* 0x00000011140a7211 */ /* 0x041fe400078608ff */
[-C--:B------:R-:W-:Y:S02]  /*973f0*/  LEA.HI.X.SX32 R23, R21, R16.reuse, 0x1, P2 ;  /* 0x0000001015177211 */ /* 0x080fe400010f0eff */
[----:B------:R-:W-:-:S03]  /*97400*/  LEA.HI.X.SX32 R11, R20, R16, 0x1, P3 ;  /* 0x00000010140b7211 */ /* 0x000fc600018f0eff */
[----:B------:R-:W-:Y:S04]  /*97410*/  STL.64 [R1+0x2d8], R22 ;  /* 0x0002d81601007387 */ /* 0x000fe80000100a00 */
[----:B------:R3:W-:Y:S04]  /*97420*/  STL.64 [R1+0x2e0], R10 ;  /* 0x0002e00a01007387 */ /* 0x0007e80000100a00 */
[----:B------:R-:W2:Y:S01]  /*97430*/  LDL.LU R21, [R1+0x44c] ;  /* 0x00044c0001157983 */ /* 0x000ea20000300800 */
[----:B-1----:R-:W-:-:S03]  /*97440*/  LEA R14, P1, R12, R17, 0x1 ;  /* 0x000000110c0e7211 */ /* 0x002fc600078208ff */
[----:B------:R-:W2:Y:S01]  /*97450*/  LDL.LU R20, [R1+0x448] ;  /* 0x0004480001147983 */ /* 0x000ea20000300800 */
[----:B------:R-:W-:-:S03]  /*97460*/  LEA.HI.X.SX32 R15, R12, R16, 0x1, P1 ;  /* 0x000000100c0f7211 */ /* 0x000fc600008f0eff */
[----:B------:R-:W2:Y:S04]  /*97470*/  LDL.LU R12, [R1+0x450] ;  /* 0x00045000010c7983 */ /* 0x000ea80000300800 */
[----:B------:R0:W-:Y:S01]  /*97480*/  STL.64 [R1+0x2e8], R14 ;  /* 0x0002e80e01007387 */ /* 0x0001e20000100a00 */
[----:B---3--:R-:W-:-:S04]  /*97490*/  LEA R10, P2, R25, R17, 0x1 ;  /* 0x00000011190a7211 */ /* 0x008fc800078408ff */
[-C--:B------:R-:W-:Y:S02]  /*974a0*/  LEA.HI.X.SX32 R11, R25, R16.reuse, 0x1, P2 ;  /* 0x00000010190b7211 */ /* 0x080fe400010f0eff */
[----:B------:R-:W3:Y:S01]  /*974b0*/  LDL.LU R25, [R1+0x454] ;  /* 0x0004540001197983 */ /* 0x000ee20000300800 */
[CC--:B------:R-:W-:Y:S02]  /*974c0*/  LEA R22, P1, R19.reuse, R17.reuse, 0x1 ;  /* 0x0000001113167211 */ /* 0x0c0fe400078208ff */
[CC--:B0-----:R-:W-:Y:S02]  /*974d0*/  LEA R14, P3, R18.reuse, R17.reuse, 0x1 ;  /* 0x00000011120e7211 */ /* 0x0c1fe400078608ff */
[-C--:B------:R-:W-:Y:S02]  /*974e0*/  LEA.HI.X.SX32 R23, R19, R16.reuse, 0x1, P1 ;  /* 0x0000001013177211 */ /* 0x080fe400008f0eff */
[----:B------:R-:W-:Y:S01]  /*974f0*/  LEA.HI.X.SX32 R15, R18, R16, 0x1, P3 ;  /* 0x00000010120f7211 */ /* 0x000fe200018f0eff */
[----:B------:R4:W-:Y:S04]  /*97500*/  STL.64 [R1+0x2f0], R10 ;  /* 0x0002f00a01007387 */ /* 0x0009e80000100a00 */
[----:B------:R2:W-:Y:S04]  /*97510*/  STL.64 [R1+0x300], R14 ;  /* 0x0003000e01007387 */ /* 0x0005e80000100a00 */
[----:B------:R0:W-:Y:S04]  /*97520*/  STL.64 [R1+0x2f8], R22 ;  /* 0x0002f81601007387 */ /* 0x0001e80000100a00 */
[----:B------:R-:W3:Y:S01]  /*97530*/  LDL.LU R19, [R1+0x45c] ;  /* 0x00045c0001137983 */ /* 0x000ee20000300800 */
[----:B----4-:R-:W-:-:S04]  /*97540*/  LEA R10, P2, R8, R17, 0x1 ;  /* 0x00000011080a7211 */ /* 0x010fc800078408ff */
[----:B------:R-:W-:Y:S02]  /*97550*/  LEA.HI.X.SX32 R11, R8, R16, 0x1, P2 ;  /* 0x00000010080b7211 */ /* 0x000fe400010f0eff */
[----:B------:R-:W4:Y:S01]  /*97560*/  LDL.LU R8, [R1+0x458] ;  /* 0x0004580001087983 */ /* 0x000f220000300800 */
[----:B--2---:R-:W-:-:S03]  /*97570*/  LEA R14, P1, R27, R17, 0x1 ;  /* 0x000000111b0e7211 */ /* 0x004fc600078208ff */
[----:B------:R-:W2:Y:S01]  /*97580*/  LDL.LU R18, [R1+0x468] ;  /* 0x0004680001127983 */ /* 0x000ea20000300800 */
[----:B------:R-:W-:-:S03]  /*97590*/  LEA.HI.X.SX32 R15, R27, R16, 0x1, P1 ;  /* 0x000000101b0f7211 */ /* 0x000fc600008f0eff */
[----:B------:R1:W-:Y:S04]  /*975a0*/  STL.64 [R1+0x308], R10 ;  /* 0x0003080a01007387 */ /* 0x0003e80000100a00 */
[----:B------:R-:W2:Y:S04]  /*975b0*/  LDL.LU R27, [R1+0x46c] ;  /* 0x00046c00011b7983 */ /* 0x000ea80000300800 */
[----:B------:R1:W-:Y:S01]  /*975c0*/  STL.64 [R1+0x310], R14 ;  /* 0x0003100e01007387 */ /* 0x0003e20000100a00 */
[-C--:B0-----:R-:W-:Y:S02]  /*975d0*/  LEA R22, P2, R26, R17.reuse, 0x1 ;  /* 0x000000111a167211 */ /* 0x081fe400078408ff */
[----:B-1----:R-:W-:-:S02]  /*975e0*/  LEA R10, P3, R13, R17, 0x1 ;  /* 0x000000110d0a7211 */ /* 0x002fc400078608ff */
[-C--:B------:R-:W-:Y:S02]  /*975f0*/  LEA.HI.X.SX32 R23, R26, R16.reuse, 0x1, P2 ;  /* 0x000000101a177211 */ /* 0x080fe400010f0eff */
[----:B------:R-:W-:Y:S02]  /*97600*/  LEA R14, P1, R9, R17, 0x1 ;  /* 0x00000011090e7211 */ /* 0x000fe400078208ff */
[-C--:B------:R-:W-:Y:S02]  /*97610*/  LEA.HI.X.SX32 R11, R13, R16.reuse, 0x1, P3 ;  /* 0x000000100d0b7211 */ /* 0x080fe400018f0eff */
[----:B------:R-:W-:-:S03]  /*97620*/  LEA.HI.X.SX32 R15, R9, R16, 0x1, P1 ;  /* 0x00000010090f7211 */ /* 0x000fc600008f0eff */
[----:B------:R0:W-:Y:S04]  /*97630*/  STL.64 [R1+0x320], R10 ;  /* 0x0003200a01007387 */ /* 0x0001e80000100a00 */
[----:B------:R1:W-:Y:S04]  /*97640*/  STL.64 [R1+0x318], R22 ;  /* 0x0003181601007387 */ /* 0x0003e80000100a00 */
[----:B------:R1:W-:Y:S04]  /*97650*/  STL.64 [R1+0x328], R14 ;  /* 0x0003280e01007387 */ /* 0x0003e80000100a00 */
[----:B------:R-:W2:Y:S04]  /*97660*/  LDL.LU R26, [R1+0x48c] ;  /* 0x00048c00011a7983 */ /* 0x000ea80000300800 */
[----:B------:R-:W2:Y:S01]  /*97670*/  LDL.LU R13, [R1+0x488] ;  /* 0x00048800010d7983 */ /* 0x000ea20000300800 */
[----:B0-----:R-:W-:Y:S01]  /*97680*/  LEA R10, P2, R24, R17, 0x1 ;  /* 0x00000011180a7211 */ /* 0x001fe200078408ff */
[----:B------:R-:W-:-:S02]  /*97690*/  IMAD.MOV.U32 R9, RZ, RZ, R7 ;  /* 0x000000ffff097224 */ /* 0x000fc400078e0007 */
[----:B------:R-:W2:Y:S01]  /*976a0*/  LDL.LU R7, [R1+0x490] ;  /* 0x0004900001077983 */ /* 0x000ea20000300800 */
[----:B------:R-:W-:-:S05]  /*976b0*/  LEA.HI.X.SX32 R11, R24, R16, 0x1, P2 ;  /* 0x00000010180b7211 */ /* 0x000fca00010f0eff */
[----:B------:R0:W-:Y:S04]  /*976c0*/  STL.64 [R1+0x330], R10 ;  /* 0x0003300a01007387 */ /* 0x0001e80000100a00 */
[----:B------:R-:W2:Y:S01]  /*976d0*/  LDL.LU R24, [R1+0x494] ;  /* 0x0004940001187983 */ /* 0x000ea20000300800 */
[CC--:B-1----:R-:W-:Y:S02]  /*976e0*/  LEA R22, P1, R21.reuse, R17.reuse, 0x1 ;  /* 0x0000001115167211 */ /* 0x0c2fe400078208ff */
[C---:B------:R-:W-:Y:S02]  /*976f0*/  LEA R14, P3, R20.reuse, R17, 0x1 ;  /* 0x00000011140e7211 */ /* 0x040fe400078608ff */
[-C--:B------:R-:W-:Y:S02]  /*97700*/  LEA.HI.X.SX32 R23, R21, R16.reuse, 0x1, P1 ;  /* 0x0000001015177211 */ /* 0x080fe400008f0eff */
[----:B------:R-:W-:-:S02]  /*97710*/  LEA.HI.X.SX32 R15, R20, R16, 0x1, P3 ;  /* 0x00000010140f7211 */ /* 0x000fc400018f0eff */
[----:B0-----:R-:W-:-:S03]  /*97720*/  LEA R10, P2, R12, R17, 0x1 ;  /* 0x000000110c0a7211 */ /* 0x001fc600078408ff */
[----:B------:R3:W-:Y:S01]  /*97730*/  STL.64 [R1+0x348], R14 ;  /* 0x0003480e01007387 */ /* 0x0007e20000100a00 */
[----:B------:R-:W-:-:S03]  /*97740*/  LEA.HI.X.SX32 R11, R12, R16, 0x1, P2 ;  /* 0x000000100c0b7211 */ /* 0x000fc600010f0eff */
[----:B------:R0:W-:Y:S04]  /*97750*/  STL.64 [R1+0x338], R22 ;  /* 0x0003381601007387 */ /* 0x0001e80000100a00 */
[----:B------:R-:W2:Y:S04]  /*97760*/  LDL.LU R21, [R1+0x49c] ;  /* 0x00049c0001157983 */ /* 0x000ea80000300800 */
[----:B------:R-:W2:Y:S04]  /*97770*/  LDL.LU R20, [R1+0x498] ;  /* 0x0004980001147983 */ /* 0x000ea80000300800 */
[----:B------:R4:W-:Y:S04]  /*97780*/  STL.64 [R1+0x350], R10 ;  /* 0x0003500a01007387 */ /* 0x0009e80000100a00 */
[----:B------:R-:W2:Y:S01]  /*97790*/  LDL.LU R12, [R1+0x4a0] ;  /* 0x0004a000010c7983 */ /* 0x000ea20000300800 */
[----:B---3--:R-:W-:-:S04]  /*977a0*/  LEA R14, P1, R25, R17, 0x1 ;  /* 0x00000011190e7211 */ /* 0x008fc800078208ff */
[----:B------:R-:W-:-:S05]  /*977b0*/  LEA.HI.X.SX32 R15, R25, R16, 0x1, P1 ;  /* 0x00000010190f7211 */ /* 0x000fca00008f0eff */
[----:B------:R-:W-:Y:S04]  /*977c0*/  STL.64 [R1+0x358], R14 ;  /* 0x0003580e01007387 */ /* 0x000fe80000100a00 */
[----:B------:R-:W3:Y:S01]  /*977d0*/  LDL.LU R25, [R1+0x4a4] ;  /* 0x0004a40001197983 */ /* 0x000ee20000300800 */
[----:B0-----:R-:W-:-:S04]  /*977e0*/  LEA R22, P2, R19, R17, 0x1 ;  /* 0x0000001113167211 */ /* 0x001fc800078408ff */
[----:B------:R-:W-:Y:S02]  /*977f0*/  LEA.HI.X.SX32 R23, R19, R16, 0x1, P2 ;  /* 0x0000001013177211 */ /* 0x000fe400010f0eff */
[----:B----4-:R-:W-:-:S03]  /*97800*/  LEA R10, P3, R8, R17, 0x1 ;  /* 0x00000011080a7211 */ /* 0x010fc600078608ff */
[----:B------:R0:W-:Y:S01]  /*97810*/  STL.64 [R1+0x360], R22 ;  /* 0x0003601601007387 */ /* 0x0001e20000100a00 */
[----:B------:R-:W-:-:S03]  /*97820*/  LEA.HI.X.SX32 R11, R8, R16, 0x1, P3 ;  /* 0x00000010080b7211 */ /* 0x000fc600018f0eff */
[----:B0-----:R-:W4:Y:S04]  /*97830*/  LDL.LU R23, [R1+0x4c4] ;  /* 0x0004c40001177983 */ /* 0x001f280000300800 */
[----:B------:R-:W4:Y:S01]  /*97840*/  LDL.LU R8, [R1+0x4c0] ;  /* 0x0004c00001087983 */ /* 0x000f220000300800 */
[----:B--2---:R-:W-:-:S03]  /*97850*/  LEA R14, P1, R18, R17, 0x1 ;  /* 0x00000011120e7211 */ /* 0x004fc600078208ff */
[----:B------:R0:W-:Y:S01]  /*97860*/  STL.64 [R1+0x368], R10 ;  /* 0x0003680a01007387 */ /* 0x0001e20000100a00 */
[----:B------:R-:W-:-:S05]  /*97870*/  LEA.HI.X.SX32 R15, R18, R16, 0x1, P1 ;  /* 0x00000010120f7211 */ /* 0x000fca00008f0eff */
[----:B------:R1:W-:Y:S04]  /*97880*/  STL.64 [R1+0x380], R14 ;  /* 0x0003800e01007387 */ /* 0x0003e80000100a00 */
[----:B------:R-:W2:Y:S01]  /*97890*/  LDL.LU R22, [R1+0x4c8] ;  /* 0x0004c80001167983 */ /* 0x000ea20000300800 */
[----:B0-----:R-:W-:-:S04]  /*978a0*/  LEA R10, P2, R27, R17, 0x1 ;  /* 0x000000111b0a7211 */ /* 0x001fc800078408ff */
[----:B------:R-:W-:Y:S02]  /*978b0*/  LEA.HI.X.SX32 R11, R27, R16, 0x1, P2 ;  /* 0x000000101b0b7211 */ /* 0x000fe400010f0eff */
[----:B------:R-:W-:-:S04]  /*978c0*/  LEA R18, P1, R26, R17, 0x1 ;  /* 0x000000111a127211 */ /* 0x000fc800078208ff */
[-C--:B------:R-:W-:Y:S02]  /*978d0*/  LEA.HI.X.SX32 R19, R26, R16.reuse, 0x1, P1 ;  /* 0x000000101a137211 */ /* 0x080fe400008f0eff */
[CC--:B-1----:R-:W-:Y:S01]  /*978e0*/  LEA R14, P3, R13.reuse, R17.reuse, 0x1 ;  /* 0x000000110d0e7211 */ /* 0x0c2fe200078608ff */
[----:B------:R-:W-:Y:S03]  /*978f0*/  STL.64 [R1+0x390], R10 ;  /* 0x0003900a01007387 */ /* 0x000fe60000100a00 */
[----:B------:R-:W-:Y:S01]  /*97900*/  LEA.HI.X.SX32 R15, R13, R16, 0x1, P3 ;  /* 0x000000100d0f7211 */ /* 0x000fe200018f0eff */
[----:B------:R0:W-:Y:S04]  /*97910*/  STL.64 [R1+0x398], R18 ;  /* 0x0003981201007387 */ /* 0x0001e80000100a00 */
[----:B0-----:R-:W2:Y:S01]  /*97920*/  LDL.LU R19, [R1+0x4cc] ;  /* 0x0004cc0001137983 */ /* 0x001ea20000300800 */
[----:B------:R-:W-:-:S03]  /*97930*/  LEA R10, P2, R7, R17, 0x1 ;  /* 0x00000011070a7211 */ /* 0x000fc600078408ff */
[----:B------:R0:W-:Y:S04]  /*97940*/  STL.64 [R1+0x8], R14 ;  /* 0x0000080e01007387 */ /* 0x0001e80000100a00 */
[----:B------:R-:W2:Y:S01]  /*97950*/  LDL.LU R13, [R1+0x4d4] ;  /* 0x0004d400010d7983 */ /* 0x000ea20000300800 */
[----:B------:R-:W-:-:S03]  /*97960*/  LEA.HI.X.SX32 R11, R7, R16, 0x1, P2 ;  /* 0x00000010070b7211 */ /* 0x000fc600010f0eff */
[----:B------:R-:W2:Y:S01]  /*97970*/  LDL.LU R18, [R1+0x4d0] ;  /* 0x0004d00001127983 */ /* 0x000ea20000300800 */
[----:B0-----:R-:W-:-:S03]  /*97980*/  LEA R14, P1, R24, R17, 0x1 ;  /* 0x00000011180e7211 */ /* 0x001fc600078208ff */
[----:B------:R-:W2:Y:S01]  /*97990*/  LDL.LU R7, [R1+0x4e0] ;  /* 0x0004e00001077983 */ /* 0x000ea20000300800 */
[----:B------:R-:W-:-:S03]  /*979a0*/  LEA.HI.X.SX32 R15, R24, R16, 0x1, P1 ;  /* 0x00000010180f7211 */ /* 0x000fc600008f0eff */
[----:B------:R0:W-:Y:S01]  /*979b0*/  STL.64 [R1+0x3b8], R10 ;  /* 0x0003b80a01007387 */ /* 0x0001e20000100a00 */
[----:B------:R-:W-:-:S03]  /*979c0*/  LEA R26, P2, R21, R17, 0x1 ;  /* 0x00000011151a7211 */ /* 0x000fc600078408ff */
[----:B------:R1:W-:Y:S01]  /*979d0*/  STL.64 [R1+0x3c0], R14 ;  /* 0x0003c00e01007387 */ /* 0x0003e20000100a00 */
[----:B------:R-:W-:-:S03]  /*979e0*/  LEA.HI.X.SX32 R27, R21, R16, 0x1, P2 ;  /* 0x00000010151b7211 */ /* 0x000fc600010f0eff */
[----:B------:R-:W2:Y:S01]  /*979f0*/  LDL.LU R21, [R1+0x4e4] ;  /* 0x0004e40001157983 */ /* 0x000ea20000300800 */
[----:B0-----:R-:W-:-:S03]  /*97a00*/  LEA R10, P3, R20, R17, 0x1 ;  /* 0x00000011140a7211 */ /* 0x001fc600078608ff */
[----:B------:R-:W2:Y:S01]  /*97a10*/  LDL.LU R24, [R1+0x4e8] ;  /* 0x0004e80001187983 */ /* 0x000ea20000300800 */
[-C--:B------:R-:W-:Y:S02]  /*97a20*/  LEA.HI.X.SX32 R11, R20, R16.reuse, 0x1, P3 ;  /* 0x00000010140b7211 */ /* 0x080fe400018f0eff */
[CC--:B-1----:R-:W-:Y:S01]  /*97a30*/  LEA R14, P1, R12.reuse, R17.reuse, 0x1 ;  /* 0x000000110c0e7211 */ /* 0x0c2fe200078208ff */
[----:B------:R-:W-:Y:S03]  /*97a40*/  STL.64 [R1+0x3d0], R26 ;  /* 0x0003d01a01007387 */ /* 0x000fe60000100a00 */
[----:B------:R-:W-:Y:S01]  /*97a50*/  LEA.HI.X.SX32 R15, R12, R16, 0x1, P1 ;  /* 0x000000100c0f7211 */ /* 0x000fe200008f0eff */
[----:B------:R-:W2:Y:S04]  /*97a60*/  LDL.LU R20, [R1+0x4f0] ;  /* 0x0004f00001147983 */ /* 0x000ea80000300800 */
[----:B------:R3:W-:Y:S04]  /*97a70*/  STL.64 [R1+0x3c8], R10 ;  /* 0x0003c80a01007387 */ /* 0x0007e80000100a00 */
[----:B------:R-:W2:Y:S04]  /*97a80*/  LDL.LU R12, [R1+0x4ec] ;  /* 0x0004ec00010c7983 */ /* 0x000ea80000300800 */
[----:B------:R4:W-:Y:S01]  /*97a90*/  STL.64 [R1+0x3e8], R14 ;  /* 0x0003e80e01007387 */ /* 0x0009e20000100a00 */
[----:B---3--:R-:W-:-:S04]  /*97aa0*/  LEA R10, P2, R25, R17, 0x1 ;  /* 0x00000011190a7211 */ /* 0x008fc800078408ff */
[----:B------:R-:W-:-:S05]  /*97ab0*/  LEA.HI.X.SX32 R11, R25, R16, 0x1, P2 ;  /* 0x00000010190b7211 */ /* 0x000fca00010f0eff */
[----:B------:R2:W-:Y:S01]  /*97ac0*/  STL.64 [R1+0x408], R10 ;  /* 0x0004080a01007387 */ /* 0x0005e20000100a00 */
[----:B----4-:R-:W-:-:S04]  /*97ad0*/  LEA R14, P3, R8, R17, 0x1 ;  /* 0x00000011080e7211 */ /* 0x010fc800078608ff */
[----:B------:R-:W-:Y:S02]  /*97ae0*/  LEA.HI.X.SX32 R15, R8, R16, 0x1, P3 ;  /* 0x00000010080f7211 */ /* 0x000fe400018f0eff */
[----:B------:R-:W3:Y:S01]  /*97af0*/  LDL.LU R8, [R1+0x4f4] ;  /* 0x0004f40001087983 */ /* 0x000ee20000300800 */
[----:B------:R-:W-:-:S04]  /*97b00*/  LEA R26, P1, R23, R17, 0x1 ;  /* 0x00000011171a7211 */ /* 0x000fc800078208ff */
[----:B------:R-:W-:Y:S02]  /*97b10*/  LEA.HI.X.SX32 R27, R23, R16, 0x1, P1 ;  /* 0x00000010171b7211 */ /* 0x000fe400008f0eff */
[----:B--2---:R-:W-:-:S03]  /*97b20*/  LEA R10, P2, R22, R17, 0x1 ;  /* 0x00000011160a7211 */ /* 0x004fc600078408ff */
[----:B------:R0:W-:Y:S04]  /*97b30*/  STL.64 [R1+0x418], R26 ;  /* 0x0004181a01007387 */ /* 0x0001e80000100a00 */
[----:B------:R1:W-:Y:S01]  /*97b40*/  STL.64 [R1+0x410], R14 ;  /* 0x0004100e01007387 */ /* 0x0003e20000100a00 */
[----:B------:R-:W-:-:S03]  /*97b50*/  LEA.HI.X.SX32 R11, R22, R16, 0x1, P2 ;  /* 0x00000010160b7211 */ /* 0x000fc600010f0eff */
[----:B0-----:R-:W2:Y:S04]  /*97b60*/  LDL.LU R27, [R1+0x4fc] ;  /* 0x0004fc00011b7983 */ /* 0x001ea80000300800 */
[----:B------:R-:W4:Y:S04]  /*97b70*/  LDL.LU R23, [R1+0x4f8] ;  /* 0x0004f80001177983 */ /* 0x000f280000300800 */
[----:B------:R-:W2:Y:S04]  /*97b80*/  LDL.LU R22, [R1+0x518] ;  /* 0x0005180001167983 */ /* 0x000ea80000300800 */
[----:B------:R0:W-:Y:S01]  /*97b90*/  STL.64 [R1+0x440], R10 ;  /* 0x0004400a01007387 */ /* 0x0001e20000100a00 */
[----:B-1----:R-:W-:-:S04]  /*97ba0*/  LEA R14, P1, R19, R17, 0x1 ;  /* 0x00000011130e7211 */ /* 0x002fc800078208ff */
[----:B------:R-:W-:Y:S02]  /*97bb0*/  LEA.HI.X.SX32 R15, R19, R16, 0x1, P1 ;  /* 0x00000010130f7211 */ /* 0x000fe400008f0eff */
[----:B------:R-:W-:-:S03]  /*97bc0*/  LEA R28, P2, R13, R17, 0x1 ;  /* 0x000000110d1c7211 */ /* 0x000fc600078408ff */
[----:B------:R1:W-:Y:S01]  /*97bd0*/  STL.64 [R1+0x448], R14 ;  /* 0x0004480e01007387 */ /* 0x0003e20000100a00 */
[-C--:B------:R-:W-:Y:S02]  /*97be0*/  LEA.HI.X.SX32 R29, R13, R16.reuse, 0x1, P2 ;  /* 0x000000100d1d7211 */ /* 0x080fe400010f0eff */
[CC--:B0-----:R-:W-:Y:S01]  /*97bf0*/  LEA R10, P3, R18.reuse, R17.reuse, 0x1 ;  /* 0x00000011120a7211 */ /* 0x0c1fe200078608ff */
[----:B------:R-:W2:Y:S03]  /*97c00*/  LDL.LU R13, [R1+0x51c] ;  /* 0x00051c00010d7983 */ /* 0x000ea60000300800 */
[----:B------:R-:W-:Y:S01]  /*97c10*/  LEA.HI.X.SX32 R11, R18, R16, 0x1, P3 ;  /* 0x00000010120b7211 */ /* 0x000fe200018f0eff */
[----:B------:R-:W-:Y:S04]  /*97c20*/  STL.64 [R1+0x458], R28 ;  /* 0x0004581c01007387 */ /* 0x000fe80000100a00 */
[----:B------:R-:W2:Y:S01]  /*97c30*/  LDL.LU R26, [R1+0x524] ;  /* 0x00052400011a7983 */ /* 0x000ea20000300800 */
[----:B-1----:R-:W-:-:S03]  /*97c40*/  LEA R14, P1, R7, R17, 0x1 ;  /* 0x00000011070e7211 */ /* 0x002fc600078208ff */
[----:B------:R-:W2:Y:S04]  /*97c50*/  LDL.LU R19, [R1+0x520] ;  /* 0x0005200001137983 */ /* 0x000ea80000300800 */
[----:B------:R0:W-:Y:S04]  /*97c60*/  STL.64 [R1+0x450], R10 ;  /* 0x0004500a01007387 */ /* 0x0001e80000100a00 */
[----:B------:R-:W2:Y:S01]  /*97c70*/  LDL.LU R18, [R1+0x528] ;  /* 0x0005280001127983 */ /* 0x000ea20000300800 */
[----:B------:R-:W-:-:S03]  /*97c80*/  LEA.HI.X.SX32 R15, R7, R16, 0x1, P1 ;  /* 0x00000010070f7211 */ /* 0x000fc600008f0eff */
[----:B------:R-:W2:Y:S01]  /*97c90*/  LDL.LU R7, [R1+0x52c] ;  /* 0x00052c0001077983 */ /* 0x000ea20000300800 */
[----:B0-----:R-:W-:-:S03]  /*97ca0*/  LEA R10, P2, R21, R17, 0x1 ;  /* 0x00000011150a7211 */ /* 0x001fc600078408ff */
        /* <DEDUP_REMOVED lines=8> */
[----:B------:R-:W2:Y:S01]  /*97d30*/  LDL.LU R21, [R1+0x534] ;  /* 0x0005340001157983 */ /* 0x000ea20000300800 */
[----:B0-----:R-:W-:-:S03]  /*97d40*/  LEA R10, P2, R20, R17, 0x1 ;  /* 0x00000011140a7211 */ /* 0x001fc600078408ff */
[----:B------:R-:W2:Y:S01]  /*97d50*/  LDL.LU R12, [R1+0x544] ;  /* 0x00054400010c7983 */ /* 0x000ea20000300800 */
[----:B------:R-:W-:-:S03]  /*97d60*/  LEA.HI.X.SX32 R11, R20, R16, 0x1, P2 ;  /* 0x00000010140b7211 */ /* 0x000fc600010f0eff */
[----:B------:R3:W-:Y:S04]  /*97d70*/  STL.64 [R1+0x490], R14 ;  /* 0x0004900e01007387 */ /* 0x0007e80000100a00 */
[----:B------:R-:W2:Y:S04]  /*97d80*/  LDL.LU R20, [R1+0x564] ;  /* 0x0005640001147983 */ /* 0x000ea80000300800 */
[----:B------:R4:W-:Y:S01]  /*97d90*/  STL.64 [R1+0x4a0], R10 ;  /* 0x0004a00a01007387 */ /* 0x0009e20000100a00 */
[----:B---3--:R-:W-:-:S04]  /*97da0*/  LEA R14, P1, R8, R17, 0x1 ;  /* 0x00000011080e7211 */ /* 0x008fc800078208ff */
[-C--:B------:R-:W-:Y:S02]  /*97db0*/  LEA.HI.X.SX32 R15, R8, R16.reuse, 0x1, P1 ;  /* 0x00000010080f7211 */ /* 0x080fe400008f0eff */
[----:B------:R-:W3:Y:S04]  /*97dc0*/  LDL.LU R8, [R1+0x574] ;  /* 0x0005740001087983 */ /* 0x000ee80000300800 */
[----:B------:R0:W-:Y:S01]  /*97dd0*/  STL.64 [R1+0x4c0], R14 ;  /* 0x0004c00e01007387 */ /* 0x0001e20000100a00 */
[-C--:B----4-:R-:W-:Y:S02]  /*97de0*/  LEA R10, P3, R23, R17.reuse, 0x1 ;  /* 0x00000011170a7211 */ /* 0x090fe400078608ff */
[----:B--2---:R-:W-:Y:S02]  /*97df0*/  LEA R24, P2, R27, R17, 0x1 ;  /* 0x000000111b187211 */ /* 0x004fe400078408ff */
[----:B------:R-:W-:-:S02]  /*97e00*/  LEA.HI.X.SX32 R11, R23, R16, 0x1, P3 ;  /* 0x00000010170b7211 */ /* 0x000fc400018f0eff */
[C---:B0-----:R-:W-:Y:S02]  /*97e10*/  LEA R14, P1, R22.reuse, R17, 0x1 ;  /* 0x00000011160e7211 */ /* 0x041fe400078208ff */
[-C--:B------:R-:W-:Y:S01]  /*97e20*/  LEA.HI.X.SX32 R25, R27, R16.reuse, 0x1, P2 ;  /* 0x000000101b197211 */ /* 0x080fe200010f0eff */
[----:B------:R-:W-:Y:S01]  /*97e30*/  STL.64 [R1+0x4c8], R10 ;  /* 0x0004c80a01007387 */ /* 0x000fe20000100a00 */
[----:B------:R-:W-:-:S03]  /*97e40*/  LEA.HI.X.SX32 R15, R22, R16, 0x1, P1 ;  /* 0x00000010160f7211 */ /* 0x000fc600008f0eff */
[----:B------:R0:W-:Y:S04]  /*97e50*/  STL.64 [R1+0x4d0], R24 ;  /* 0x0004d01801007387 */ /* 0x0001e80000100a00 */
[----:B------:R1:W-:Y:S04]  /*97e60*/  STL.64 [R1+0x4e0], R14 ;  /* 0x0004e00e01007387 */ /* 0x0003e80000100a00 */
[----:B0-----:R-:W2:Y:S01]  /*97e70*/  LDL.LU R25, [R1+0x57c] ;  /* 0x00057c0001197983 */ /* 0x001ea20000300800 */
[----:B------:R-:W-:-:S04]  /*97e80*/  LEA R10, P2, R13, R17, 0x1 ;  /* 0x000000110d0a7211 */ /* 0x000fc800078408ff */
[----:B------:R-:W-:Y:S02]  /*97e90*/  LEA.HI.X.SX32 R11, R13, R16, 0x1, P2 ;  /* 0x000000100d0b7211 */ /* 0x000fe400010f0eff */
[----:B------:R-:W4:Y:S01]  /*97ea0*/  LDL.LU R13, [R1+0x584] ;  /* 0x00058400010d7983 */ /* 0x000f220000300800 */
[----:B------:R-:W-:-:S03]  /*97eb0*/  LEA R22, P1, R26, R17, 0x1 ;  /* 0x000000111a167211 */ /* 0x000fc600078208ff */
[----:B------:R-:W4:Y:S01]  /*97ec0*/  LDL.LU R24, [R1+0x5a4] ;  /* 0x0005a40001187983 */ /* 0x000f220000300800 */
[----:B-1----:R-:W-:-:S03]  /*97ed0*/  LEA R14, P3, R19, R17, 0x1 ;  /* 0x00000011130e7211 */ /* 0x002fc600078608ff */
[----:B------:R0:W-:Y:S01]  /*97ee0*/  STL.64 [R1+0x4e8], R10 ;  /* 0x0004e80a01007387 */ /* 0x0001e20000100a00 */
[-C--:B------:R-:W-:Y:S02]  /*97ef0*/  LEA.HI.X.SX32 R23, R26, R16.reuse, 0x1, P1 ;  /* 0x000000101a177211 */ /* 0x080fe400008f0eff */
[----:B------:R-:W-:Y:S02]  /*97f00*/  LEA.HI.X.SX32 R15, R19, R16, 0x1, P3 ;  /* 0x00000010130f7211 */ /* 0x000fe400018f0eff */
[----:B0-----:R-:W-:-:S03]  /*97f10*/  LEA R10, P2, R18, R17, 0x1 ;  /* 0x00000011120a7211 */ /* 0x001fc600078408ff */
[----:B------:R0:W-:Y:S01]  /*97f20*/  STL.64 [R1+0x4f0], R14 ;  /* 0x0004f00e01007387 */ /* 0x0001e20000100a00 */
[----:B------:R-:W-:-:S03]  /*97f30*/  LEA.HI.X.SX32 R11, R18, R16, 0x1, P2 ;  /* 0x00000010120b7211 */ /* 0x000fc600010f0eff */
[----:B------:R1:W-:Y:S04]  /*97f40*/  STL.64 [R1+0x4f8], R22 ;  /* 0x0004f81601007387 */ /* 0x0003e80000100a00 */
[----:B------:R1:W-:Y:S01]  /*97f50*/  STL.64 [R1+0x518], R10 ;  /* 0x0005180a01007387 */ /* 0x0003e20000100a00 */
[----:B0-----:R-:W-:-:S03]  /*97f60*/  LEA R14, P1, R7, R17, 0x1 ;  /* 0x00000011070e7211 */ /* 0x001fc600078208ff */
[----:B-1----:R-:W4:Y:S01]  /*97f70*/  LDL.LU R23, [R1+0x5ac] ;  /* 0x0005ac0001177983 */ /* 0x002f220000300800 */
[----:B------:R-:W-:Y:S01]  /*97f80*/  LEA.HI.X.SX32 R15, R7, R16, 0x1, P1 ;  /* 0x00000010070f7211 */ /* 0x000fe200008f0eff */
[----:B------:R-:W-:Y:S02]  /*97f90*/  IMAD.MOV.U32 R11, RZ, RZ, R9 ;  /* 0x000000ffff0b7224 */ /* 0x000fe400078e0009 */
[----:B------:R-:W4:Y:S01]  /*97fa0*/  LDL.LU R10, [R1+0x5b4] ;  /* 0x0005b400010a7983 */ /* 0x000f220000300800 */
[----:B------:R-:W-:-:S03]  /*97fb0*/  LEA R26, P2, R21, R17, 0x1 ;  /* 0x00000011151a7211 */ /* 0x000fc600078408ff */
[----:B------:R-:W4:Y:S01]  /*97fc0*/  LDL.LU R9, [R1+0x5c4] ;  /* 0x0005c40001097983 */ /* 0x000f220000300800 */
[----:B------:R-:W-:-:S03]  /*97fd0*/  LEA R18, P3, R12, R17, 0x1 ;  /* 0x000000110c127211 */ /* 0x000fc600078608ff */
[----:B------:R0:W-:Y:S01]  /*97fe0*/  STL.64 [R1+0x520], R14 ;  /* 0x0005200e01007387 */ /* 0x0001e20000100a00 */
[-C--:B------:R-:W-:Y:S02]  /*97ff0*/  LEA.HI.X.SX32 R27, R21, R16.reuse, 0x1, P2 ;  /* 0x00000010151b7211 */ /* 0x080fe400010f0eff */
[----:B------:R-:W-:Y:S01]  /*98000*/  LEA.HI.X.SX32 R19, R12, R16, 0x1, P3 ;  /* 0x000000100c137211 */ /* 0x000fe200018f0eff */
[----:B------:R-:W-:Y:S02]  /*98010*/  IMAD.MOV.U32 R7, RZ, RZ, R5 ;  /* 0x000000ffff077224 */ /* 0x000fe400078e0005 */
[----:B------:R-:W4:Y:S01]  /*98020*/  LDL.LU R5, [R1+0x5cc] ;  /* 0x0005cc0001057983 */ /* 0x000f220000300800 */
[----:B0-----:R-:W-:-:S03]  /*98030*/  LEA R14, P1, R20, R17, 0x1 ;  /* 0x00000011140e7211 */ /* 0x001fc600078208ff */
[----:B------:R-:W-:Y:S01]  /*98040*/  STL.64 [R1+0x530], R26 ;  /* 0x0005301a01007387 */ /* 0x000fe20000100a00 */
[----:B------:R-:W-:-:S03]  /*98050*/  LEA.HI.X.SX32 R15, R20, R16, 0x1, P1 ;  /* 0x00000010140f7211 */ /* 0x000fc600008f0eff */
[----:B------:R-:W-:Y:S04]  /*98060*/  STL.64 [R1+0x528], R18 ;  /* 0x0005281201007387 */ /* 0x000fe80000100a00 */
[----:B------:R-:W4:Y:S01]  /*98070*/  LDL.LU R20, [R1+0x5d4] ;  /* 0x0005d40001147983 */ /* 0x000f220000300800 */
[----:B------:R-:W-:-:S03]  /*98080*/  VIADD R12, R2, UR55 ;  /* 0x00000037020c7c36 */ /* 0x000fc60008000000 */
[----:B------:R0:W-:Y:S01]  /*98090*/  STL.64 [R1+0x540], R14 ;  /* 0x0005400e01007387 */ /* 0x0001e20000100a00 */
[----:B------:R-:W-:-:S03]  /*980a0*/  IMAD.MOV.U32 R28, RZ, RZ, R12 ;  /* 0x000000ffff1c7224 */ /* 0x000fc600078e000c */
[----:B0-----:R-:W4:Y:S04]  /*980b0*/  LDL.LU R15, [R1+0x5dc] ;  /* 0x0005dc00010f7983 */ /* 0x001f280000300800 */
[----:B------:R-:W4:Y:S04]  /*980c0*/  LDL.LU R12, [R1+0x5fc] ;  /* 0x0005fc00010c7983 */ /* 0x000f280000300800 */
[----:B------:R-:W4:Y:S04]  /*980d0*/  LDL.LU R22, [R1+0x604] ;  /* 0x0006040001167983 */ /* 0x000f280000300800 */
[----:B------:R2:W-:Y:S04]  /*980e0*/  STL.64 [R1+0x2028], R2 ;  /* 0x0020280201007387 */ /* 0x0005e80000100a00 */
[----:B------:R-:W4:Y:S04]  /*980f0*/  LDL.LU R21, [R1+0x60c] ;  /* 0x00060c0001157983 */ /* 0x000f280000300800 */
[----:B------:R-:W4:Y:S01]  /*98100*/  LDL.LU R14, [R1+0x614] ;  /* 0x00061400010e7983 */ /* 0x000f220000300800 */
[----:B---3--:R-:W-:-:S04]  /*98110*/  LEA R18, P2, R8, R17, 0x1 ;  /* 0x0000001108127211 */ /* 0x008fc800078408ff */
[----:B------:R-:W-:Y:S02]  /*98120*/  LEA.HI.X.SX32 R19, R8, R16, 0x1, P2 ;  /* 0x0000001008137211 */ /* 0x000fe400010f0eff */
[----:B------:R-:W3:Y:S04]  /*98130*/  LDL.LU R8, [R1+0x624] ;  /* 0x0006240001087983 */ /* 0x000ee80000300800 */
[----:B------:R0:W-:Y:S01]  /*98140*/  STL.64 [R1+0x560], R18 ;  /* 0x0005601201007387 */ /* 0x0001e20000100a00 */
[----:B--2---:R-:W-:-:S04]  /*98150*/  LEA R2, P1, R25, R17, 0x1 ;  /* 0x0000001119027211 */ /* 0x004fc800078208ff */
[----:B------:R-:W-:-:S05]  /*98160*/  LEA.HI.X.SX32 R3, R25, R16, 0x1, P1 ;  /* 0x0000001019037211 */ /* 0x000fca00008f0eff */
[----:B------:R1:W-:Y:S01]  /*98170*/  STL.64 [R1+0x578], R2 ;  /* 0x0005780201007387 */ /* 0x0003e20000100a00 */
[CC--:B----4-:R-:W-:Y:S02]  /*98180*/  LEA R26, P3, R13.reuse, R17.reuse, 0x1 ;  /* 0x000000110d1a7211 */ /* 0x0d0fe400078608ff */
[CC--:B0-----:R-:W-:Y:S02]  /*98190*/  LEA R18, P2, R24.reuse, R17.reuse, 0x1 ;  /* 0x0000001118127211 */ /* 0x0c1fe400078408ff */
[-C--:B------:R-:W-:Y:S02]  /*981a0*/  LEA.HI.X.SX32 R27, R13, R16.reuse, 0x1, P3 ;  /* 0x000000100d1b7211 */ /* 0x080fe400018f0eff */
[----:B------:R-:W-:Y:S01]  /*981b0*/  LEA.HI.X.SX32 R19, R24, R16, 0x1, P2 ;  /* 0x0000001018137211 */ /* 0x000fe200010f0eff */
[----:B------:R-:W-:Y:S02]  /*981c0*/  IMAD.MOV.U32 R13, RZ, RZ, R11 ;  /* 0x000000ffff0d7224 */ /* 0x000fe400078e000b */
[----:B------:R-:W-:Y:S01]  /*981d0*/  IMAD.MOV.U32 R11, RZ, RZ, R0 ;  /* 0x000000ffff0b7224 */ /* 0x000fe200078e0000 */
[----:B------:R-:W-:Y:S04]  /*981e0*/  STL.64 [R1+0x570], R26 ;  /* 0x0005701a01007387 */ /* 0x000fe80000100a00 */
[----:B------:R-:W2:Y:S04]  /*981f0*/  LDL.LU R0, [R1+0x628] ;  /* 0x0006280001007983 */ /* 0x000ea80000300800 */
[----:B------:R0:W-:Y:S01]  /*98200*/  STL.64 [R1+0x580], R18 ;  /* 0x0005801201007387 */ /* 0x0001e20000100a00 */
[----:B-1----:R-:W-:-:S04]  /*98210*/  LEA R2, P1, R23, R17, 0x1 ;  /* 0x0000001117027211 */ /* 0x002fc800078208ff */
[-C--:B------:R-:W-:Y:S02]  /*98220*/  LEA.HI.X.SX32 R3, R23, R16.reuse, 0x1, P1 ;  /* 0x0000001017037211 */ /* 0x080fe400008f0eff */
[CC--:B------:R-:W-:Y:S02]  /*98230*/  LEA R24, P2, R10.reuse, R17.reuse, 0x1 ;  /* 0x000000110a187211 */ /* 0x0c0fe400078408ff */
[CC--:B0-----:R-:W-:Y:S01]  /*98240*/  LEA R18, P3, R9.reuse, R17.reuse, 0x1 ;  /* 0x0000001109127211 */ /* 0x0c1fe200078608ff */
[----:B------:R0:W-:Y:S01]  /*98250*/  STL.64 [R1+0x5a0], R2 ;  /* 0x0005a00201007387 */ /* 0x0001e20000100a00 */
[-C--:B------:R-:W-:Y:S02]  /*98260*/  LEA.HI.X.SX32 R25, R10, R16.reuse, 0x1, P2 ;  /* 0x000000100a197211 */ /* 0x080fe400010f0eff */
[----:B------:R-:W-:Y:S01]  /*98270*/  LEA.HI.X.SX32 R19, R9, R16, 0x1, P3 ;  /* 0x0000001009137211 */ /* 0x000fe200018f0eff */
[----:B------:R-:W4:Y:S04]  /*98280*/  LDL.LU R10, [R1+0x62c] ;  /* 0x00062c00010a7983 */ /* 0x000f280000300800 */
[----:B------:R-:W4:Y:S04]  /*98290*/  LDL.LU R9, [R1+0x634] ;  /* 0x0006340001097983 */ /* 0x000f280000300800 */
[----:B------:R-:W-:Y:S01]  /*982a0*/  STL.64 [R1+0x5b0], R24 ;  /* 0x0005b01801007387 */ /* 0x000fe20000100a00 */
[----:B0-----:R-:W-:-:S03]  /*982b0*/  LEA R2, P1, R5, R17, 0x1 ;  /* 0x0000001105027211 */ /* 0x001fc600078208ff */
[----:B------:R0:W-:Y:S01]  /*982c0*/  STL.64 [R1+0x5a8], R18 ;  /* 0x0005a81201007387 */ /* 0x0001e20000100a00 */
[----:B------:R-:W-:-:S03]  /*982d0*/  LEA.HI.X.SX32 R3, R5, R16, 0x1, P1 ;  /* 0x0000001005037211 */ /* 0x000fc600008f0eff */
[----:B------:R-:W4:Y:S01]  /*982e0*/  LDL.LU R5, [R1+0x658] ;  /* 0x0006580001057983 */ /* 0x000f220000300800 */
[----:B0-----:R-:W-:-:S04]  /*982f0*/  LEA R18, P2, R20, R17, 0x1 ;  /* 0x0000001114127211 */ /* 0x001fc800078408ff */
[----:B------:R-:W-:Y:S01]  /*98300*/  LEA.HI.X.SX32 R19, R20, R16, 0x1, P2 ;  /* 0x0000001014137211 */ /* 0x000fe200010f0eff */
[----:B------:R0:W-:Y:S04]  /*98310*/  STL.64 [R1+0x5c0], R2 ;  /* 0x0005c00201007387 */ /* 0x0001e80000100a00 */
[----:B------:R1:W-:Y:S01]  /*98320*/  STL.64 [R1+0x5c8], R18 ;  /* 0x0005c81201007387 */ /* 0x0003e20000100a00 */
[----:B------:R-:W-:-:S03]  /*98330*/  LEA R24, P1, R15, R17, 0x1 ;  /* 0x000000110f187211 */ /* 0x000fc600078208ff */
[----:B------:R-:W4:Y:S01]  /*98340*/  LDL.LU R20, [R1+0x65c] ;  /* 0x00065c0001147983 */ /* 0x000f220000300800 */
[-C--:B------:R-:W-:Y:S02]  /*98350*/  LEA.HI.X.SX32 R25, R15, R16.reuse, 0x1, P1 ;  /* 0x000000100f197211 */ /* 0x080fe400008f0eff */
[-C--:B0-----:R-:W-:Y:S01]  /*98360*/  LEA R2, P3, R12, R17.reuse, 0x1 ;  /* 0x000000110c027211 */ /* 0x081fe200078608ff */
[----:B------:R-:W4:Y:S01]  /*98370*/  LDL.LU R15, [R1+0x664] ;  /* 0x00066400010f7983 */ /* 0x000f220000300800 */
[----:B-1----:R-:W-:Y:S02]  /*98380*/  LEA R18, P2, R22, R17, 0x1 ;  /* 0x0000001116127211 */ /* 0x002fe400078408ff */
[-C--:B------:R-:W-:Y:S01]  /*98390*/  LEA.HI.X.SX32 R3, R12, R16.reuse, 0x1, P3 ;  /* 0x000000100c037211 */ /* 0x080fe200018f0eff */
[----:B------:R-:W-:Y:S01]  /*983a0*/  STL.64 [R1+0x5d8], R24 ;  /* 0x0005d81801007387 */ /* 0x000fe20000100a00 */
[----:B------:R-:W-:-:S03]  /*983b0*/  LEA.HI.X.SX32 R19, R22, R16, 0x1, P2 ;  /* 0x0000001016137211 */ /* 0x000fc600010f0eff */
[----:B------:R-:W4:Y:S04]  /*983c0*/  LDL.LU R12, [R1+0x668] ;  /* 0x00066800010c7983 */ /* 0x000f280000300800 */
[----:B------:R0:W-:Y:S01]  /*983d0*/  STL.64 [R1+0x5d0], R2 ;  /* 0x0005d00201007387 */ /* 0x0001e20000100a00 */
[----:B------:R-:W-:-:S03]  /*983e0*/  LEA R22, P2, R14, R17, 0x1 ;  /* 0x000000110e167211 */ /* 0x000fc600078408ff */
[----:B------:R3:W-:Y:S01]  /*983f0*/  STL.64 [R1+0x5f8], R18 ;  /* 0x0005f81201007387 */ /* 0x0007e20000100a00 */
[----:B------:R-:W-:Y:S02]  /*98400*/  LEA.HI.X.SX32 R23, R14, R16, 0x1, P2 ;  /* 0x000000100e177211 */ /* 0x000fe400010f0eff */
[----:B0-----:R-:W-:-:S04]  /*98410*/  LEA R2, P1, R21, R17, 0x1 ;  /* 0x0000001115027211 */ /* 0x001fc800078208ff */
[----:B------:R-:W-:-:S05]  /*98420*/  LEA.HI.X.SX32 R3, R21, R16, 0x1, P1 ;  /* 0x0000001015037211 */ /* 0x000fca00008f0eff */
[----:B------:R-:W-:Y:S04]  /*98430*/  STL.64 [R1+0x600], R2 ;  /* 0x0006000201007387 */ /* 0x000fe80000100a00 */
[----:B------:R0:W-:Y:S01]  /*98440*/  STL.64 [R1+0x610], R22 ;  /* 0x0006101601007387 */ /* 0x0001e20000100a00 */
[----:B---3--:R-:W-:-:S04]  /*98450*/  LEA R18, P3, R8, R17, 0x1 ;  /* 0x0000001108127211 */ /* 0x008fc800078608ff */
[----:B------:R-:W-:-:S05]  /*98460*/  LEA.HI.X.SX32 R19, R8, R16, 0x1, P3 ;  /* 0x0000001008137211 */ /* 0x000fca00018f0eff */
[----:B------:R1:W-:Y:S04]  /*98470*/  STL.64 [R1+0x608], R18 ;  /* 0x0006081201007387 */ /* 0x0003e80000100a00 */
[----:B0-----:R-:W3:Y:S04]  /*98480*/  LDL.LU R23, [R1+0x66c] ;  /* 0x00066c0001177983 */ /* 0x001ee80000300800 */
[----:B------:R-:W3:Y:S01]  /*98490*/  LDL.LU R8, [R1+0x684] ;  /* 0x0006840001087983 */ /* 0x000ee20000300800 */
[----:B------:R-:W-:-:S03]  /*984a0*/  VIADD R29, R28, UR50 ;  /* 0x000000321c1d7c36 */ /* 0x000fc60008000000 */
[----:B------:R-:W3:Y:S01]  /*984b0*/  LDL.LU R14, [R1+0x68c] ;  /* 0x00068c00010e7983 */ /* 0x000ee20000300800 */
[----:B--2---:R-:W-:-:S04]  /*984c0*/  LEA R2, P1, R0, R17, 0x1 ;  /* 0x0000001100027211 */ /* 0x004fc800078208ff */
[----:B------:R-:W-:-:S05]  /*984d0*/  LEA.HI.X.SX32 R3, R0, R16, 0x1, P1 ;  /* 0x0000001000037211 */ /* 0x000fca00008f0eff */
[----:B------:R0:W-:Y:S04]  /*984e0*/  STL.64 [R1+0x620], R2 ;  /* 0x0006200201007387 */ /* 0x0001e80000100a00 */
[----:B------:R-:W-:Y:S01]  /*984f0*/  STL.64 [R1+0x2020], R28 ;  /* 0x0020201c01007387 */ /* 0x000fe20000100a00 */
[----:B------:R-:W-:Y:S01]  /*98500*/  VIADD R0, R29, UR46 ;  /* 0x0000002e1d007c36 */ /* 0x000fe20008000000 */
[CC--:B----4-:R-:W-:Y:S02]  /*98510*/  LEA R24, P1, R10.reuse, R17.reuse, 0x1 ;  /* 0x000000110a187211 */ /* 0x0d0fe400078208ff */
[----:B-1----:R-:W-:Y:S02]  /*98520*/  LEA R18, P2, R9, R17, 0x1 ;  /* 0x0000001109127211 */ /* 0x002fe400078408ff */
[----:B------:R-:W-:-:S02]  /*98530*/  LEA.HI.X.SX32 R25, R10, R16, 0x1, P1 ;  /* 0x000000100a197211 */ /* 0x000fc400008f0eff */
[----:B------:R-:W-:-:S03]  /*98540*/  LEA.HI.X.SX32 R19, R9, R16, 0x1, P2 ;  /* 0x0000001009137211 */ /* 0x000fc600010f0eff */
[----:B------:R1:W-:Y:S04]  /*98550*/  STL.64 [R1+0x628], R24 ;  /* 0x0006281801007387 */ /* 0x0003e80000100a00 */
[----:B------:R2:W-:Y:S04]  /*98560*/  STL.64 [R1+0x638], R18 ;  /* 0x0006381201007387 */ /* 0x0005e80000100a00 */
[----:B------:R-:W4:Y:S04]  /*98570*/  LDL.LU R22, [R1+0x69c] ;  /* 0x00069c0001167983 */ /* 0x000f280000300800 */
[----:B------:R-:W4:Y:S01]  /*98580*/  LDL.LU R10, [R1+0x694] ;  /* 0x00069400010a7983 */ /* 0x000f220000300800 */
[----:B0-----:R-:W-:-:S03]  /*98590*/  LEA R2, P3, R5, R17, 0x1 ;  /* 0x0000001105027211 */ /* 0x001fc600078608ff */
[----:B------:R-:W4:Y:S01]  /*985a0*/  LDL.LU R21, [R1+0x6bc] ;  /* 0x0006bc0001157983 */ /* 0x000f220000300800 */
[----:B------:R-:W-:Y:S01]  /*985b0*/  IMAD.MOV.U32 R9, RZ, RZ, R4 ;  /* 0x000000ffff097224 */ /* 0x000fe200078e0004 */
[-C--:B------:R-:W-:Y:S01]  /*985c0*/  LEA.HI.X.SX32 R3, R5, R16.reuse, 0x1, P3 ;  /* 0x0000001005037211 */ /* 0x080fe200018f0eff */
[----:B------:R-:W-:Y:S01]  /*985d0*/  VIADD R4, R0, UR45 ;  /* 0x0000002d00047c36 */ /* 0x000fe20008000000 */
[-C--:B-1----:R-:W-:Y:S02]  /*985e0*/  LEA R24, P1, R20, R17.reuse, 0x1 ;  /* 0x0000001114187211 */ /* 0x082fe400078208ff */
[CC--:B--2---:R-:W-:Y:S01]  /*985f0*/  LEA R18, P2, R15.reuse, R17.reuse, 0x1 ;  /* 0x000000110f127211 */ /* 0x0c4fe200078408ff */
[----:B------:R-:W-:Y:S01]  /*98600*/  VIADD R5, R4, UR44 ;  /* 0x0000002c04057c36 */ /* 0x000fe20008000000 */
[-C--:B------:R-:W-:Y:S02]  /*98610*/  LEA.HI.X.SX32 R25, R20, R16.reuse, 0x1, P1 ;  /* 0x0000001014197211 */ /* 0x080fe400008f0eff */
[----:B------:R-:W-:Y:S01]  /*98620*/  LEA.HI.X.SX32 R19, R15, R16, 0x1, P2 ;  /* 0x000000100f137211 */ /* 0x000fe200010f0eff */
[----:B------:R0:W-:Y:S04]  /*98630*/  STL.64 [R1+0x630], R2 ;  /* 0x0006300201007387 */ /* 0x0001e80000100a00 */
[----:B------:R1:W-:Y:S04]  /*98640*/  STL.64 [R1+0x660], R18 ;  /* 0x0006601201007387 */ /* 0x0003e80000100a00 */
[----:B------:R3:W-:Y:S04]  /*98650*/  STL.64 [R1+0x658], R24 ;  /* 0x0006581801007387 */ /* 0x0007e80000100a00 */
[----:B------:R2:W-:Y:S01]  /*98660*/  STL.64 [R1+0x2030], R4 ;  /* 0x0020300401007387 */ /* 0x0005e20000100a00 */
[----:B0-----:R-:W-:-:S03]  /*98670*/  LEA R2, P3, R12, R17, 0x1 ;  /* 0x000000110c027211 */ /* 0x001fc600078608ff */
[----:B------:R-:W4:Y:S01]  /*98680*/  LDL.LU R20, [R1+0x6c4] ;  /* 0x0006c40001147983 */ /* 0x000f220000300800 */
[----:B------:R-:W-:Y:S01]  /*98690*/  LEA.HI.X.SX32 R3, R12, R16, 0x1, P3 ;  /* 0x000000100c037211 */ /* 0x000fe200018f0eff */
[----:B------:R-:W-:Y:S02]  /*986a0*/  IMAD.MOV.U32 R15, RZ, RZ, R6 ;  /* 0x000000ffff0f7224 */ /* 0x000fe400078e0006 */
[----:B------:R-:W4:Y:S01]  /*986b0*/  LDL.LU R12, [R1+0x6d4] ;  /* 0x0006d400010c7983 */ /* 0x000f220000300800 */
[----:B------:R-:W-:Y:S02]  /*986c0*/  VIADD R6, R5, UR40 ;  /* 0x0000002805067c36 */ /* 0x000fe40008000000 */
[----:B-1----:R-:W-:Y:S02]  /*986d0*/  IMAD.MOV.U32 R19, RZ, RZ, R7 ;  /* 0x000000ffff137224 */ /* 0x002fe400078e0007 */
[----:B------:R-:W-:Y:S01]  /*986e0*/  VIADD R7, R6, UR42 ;  /* 0x0000002a06077c36 */ /* 0x000fe20008000000 */
[----:B------:R-:W-:Y:S01]  /*986f0*/  STL.64 [R1+0x670], R2 ;  /* 0x0006700201007387 */ /* 0x000fe20000100a00 */
[----:B------:R-:W-:-:S03]  /*98700*/  IMAD.MOV.U32 R18, RZ, RZ, R13 ;  /* 0x000000ffff127224 */ /* 0x000fc600078e000d */
[----:B------:R-:W4:Y:S04]  /*98710*/  LDL.LU R13, [R1+0x6cc] ;  /* 0x0006cc00010d7983 */ /* 0x000f280000300800 */
[----:B------:R-:W-:Y:S01]  /*98720*/  STL.64 [R1+0x2038], R6 ;  /* 0x0020380601007387 */ /* 0x000fe20000100a00 */
[CC--:B---3--:R-:W-:Y:S02]  /*98730*/  LEA R24, P1, R23.reuse, R17.reuse, 0x1 ;  /* 0x0000001117187211 */ /* 0x0c8fe400078208ff */
[C---:B--2---:R-:W-:Y:S02]  /*98740*/  LEA R4, P2, R8.reuse, R17, 0x1 ;  /* 0x0000001108047211 */ /* 0x044fe400078408ff */
[-C--:B------:R-:W-:Y:S02]  /*98750*/  LEA.HI.X.SX32 R25, R23, R16.reuse, 0x1, P1 ;  /* 0x0000001017197211 */ /* 0x080fe400008f0eff */
[----:B------:R-:W-:-:S03]  /*98760*/  LEA.HI.X.SX32 R5, R8, R16, 0x1, P2 ;  /* 0x0000001008057211 */ /* 0x000fc600010f0eff */
[----:B------:R0:W-:Y:S04]  /*98770*/  STL.64 [R1+0x668], R24 ;  /* 0x0006681801007387 */ /* 0x0001e80000100a00 */
[----:B------:R1:W-:Y:S04]  /*98780*/  STL.64 [R1+0x680], R4 ;  /* 0x0006800401007387 */ /* 0x0003e80000100a00 */
[----:B0-----:R-:W2:Y:S01]  /*98790*/  LDL.LU R24, [R1+0x6e4] ;  /* 0x0006e40001187983 */ /* 0x001ea20000300800 */
[----:B------:R-:W-:Y:S01]  /*987a0*/  LEA R2, P3, R14, R17, 0x1 ;  /* 0x000000110e027211 */ /* 0x000fe200078608ff */
[----:B------:R-:W-:-:S02]  /*987b0*/  VIADD R8, R7, UR43 ;  /* 0x0000002b07087c36 */ /* 0x000fc40008000000 */
[----:B------:R-:W3:Y:S01]  /*987c0*/  LDL.LU R23, [R1+0x6ec] ;  /* 0x0006ec0001177983 */ /* 0x000ee20000300800 */
[----:B------:R-:W-:Y:S01]  /*987d0*/  LEA.HI.X.SX32 R3, R14, R16, 0x1, P3 ;  /* 0x000000100e037211 */ /* 0x000fe200018f0eff */
[----:B------:R-:W-:Y:S02]  /*987e0*/  IMAD.MOV.U32 R14, RZ, RZ, R9 ;  /* 0x000000ffff0e7224 */ /* 0x000fe400078e0009 */
[----:B------:R-:W-:Y:S02]  /*987f0*/  VIADD R9, R8, UR41 ;  /* 0x0000002908097c36 */ /* 0x000fe40008000000 */
[----:B------:R0:W-:Y:S04]  /*98800*/  STL.64 [R1+0x688], R2 ;  /* 0x0006880201007387 */ /* 0x0001e80000100a00 */
[----:B------:R-:W3:Y:S04]  /*98810*/  LDL.LU R27, [R1+0x6f0] ;  /* 0x0006f000011b7983 */ /* 0x000ee80000300800 */
[----:B------:R-:W-:Y:S01]  /*98820*/  STL.64 [R1+0x2040], R8 ;  /* 0x0020400801007387 */ /* 0x000fe20000100a00 */
[----:B------:R-:W-:Y:S01]  /*98830*/  IMAD.MOV.U32 R25, RZ, RZ, R18 ;  /* 0x000000ffff197224 */ /* 0x000fe200078e0012 */
[----:B----4-:R-:W-:-:S02]  /*98840*/  LEA R6, P1, R22, R17, 0x1 ;  /* 0x0000001116067211 */ /* 0x010fc400078208ff */
[-C--:B-1----:R-:W-:Y:S02]  /*98850*/  LEA R4, P2, R10, R17.reuse, 0x1 ;  /* 0x000000110a047211 */ /* 0x082fe400078408ff */
[-C--:B------:R-:W-:Y:S02]  /*98860*/  LEA.HI.X.SX32 R7, R22, R16.reuse, 0x1, P1 ;  /* 0x0000001016077211 */ /* 0x080fe400008f0eff */
[C---:B0-----:R-:W-:Y:S02]  /*98870*/  LEA R2, P3, R21.reuse, R17, 0x1 ;  /* 0x0000001115027211 */ /* 0x041fe400078608ff */
[-C--:B------:R-:W-:Y:S02]  /*98880*/  LEA.HI.X.SX32 R5, R10, R16.reuse, 0x1, P2 ;  /* 0x000000100a057211 */ /* 0x080fe400010f0eff */
[----:B------:R-:W-:Y:S01]  /*98890*/  LEA.HI.X.SX32 R3, R21, R16, 0x1, P3 ;  /* 0x0000001015037211 */ /* 0x000fe200018f0eff */
[----:B------:R-:W-:Y:S04]  /*988a0*/  STL.64 [R1+0x698], R6 ;  /* 0x0006980601007387 */ /* 0x000fe80000100a00 */
[----:B------:R0:W-:Y:S04]  /*988b0*/  STL.64 [R1+0x690], R4 ;  /* 0x0006900401007387 */ /* 0x0001e80000100a00 */
[----:B------:R1:W-:Y:S04]  /*988c0*/  STL.64 [R1+0x6b8], R2 ;  /* 0x0006b80201007387 */ /* 0x0003e80000100a00 */
[----:B0-----:R-:W4:Y:S04]  /*988d0*/  LDL.LU R4, [R1+0x6f4] ;  /* 0x0006f40001047983 */ /* 0x001f280000300800 */
[----:B------:R-:W4:Y:S01]  /*988e0*/  LDL.LU R18, [R1+0x71c] ;  /* 0x00071c0001127983 */ /* 0x000f220000300800 */
[----:B------:R-:W-:-:S03]  /*988f0*/  VIADD R10, R9, UR66 ;  /* 0x00000042090a7c36 */ /* 0x000fc60008000000 */
[----:B------:R-:W4:Y:S01]  /*98900*/  LDL.LU R5, [R1+0x724] ;  /* 0x0007240001057983 */ /* 0x000f220000300800 */
[----:B------:R-:W-:-:S04]  /*98910*/  LEA R8, P1, R20, R17, 0x1 ;  /* 0x0000001114087211 */ /* 0x000fc800078208ff */
[-C--:B------:R-:W-:Y:S02]  /*98920*/  LEA.HI.X.SX32 R9, R20, R16.reuse, 0x1, P1 ;  /* 0x0000001014097211 */ /* 0x080fe400008f0eff */
[CC--:B------:R-:W-:Y:S01]  /*98930*/  LEA R6, P2, R12.reuse, R17.reuse, 0x1 ;  /* 0x000000110c067211 */ /* 0x0c0fe200078408ff */
[----:B------:R-:W4:Y:S03]  /*98940*/  LDL.LU R20, [R1+0x72c] ;  /* 0x00072c0001147983 */ /* 0x000f260000300800 */
[----:B------:R-:W-:Y:S01]  /*98950*/  LEA.HI.X.SX32 R7, R12, R16, 0x1, P2 ;  /* 0x000000100c077211 */ /* 0x000fe200010f0eff */
[----:B------:R2:W-:Y:S04]  /*98960*/  STL.64 [R1+0x6c0], R8 ;  /* 0x0006c00801007387 */ /* 0x0005e80000100a00 */
[----:B------:R-:W4:Y:S04]  /*98970*/  LDL.LU R21, [R1+0x744] ;  /* 0x0007440001157983 */ /* 0x000f280000300800 */
[----:B------:R-:W-:Y:S04]  /*98980*/  STL.64 [R1+0x6d0], R6 ;  /* 0x0006d00601007387 */ /* 0x000fe80000100a00 */
[----:B------:R-:W4:Y:S01]  /*98990*/  LDL.LU R28, [R1+0x74c] ;  /* 0x00074c00011c7983 */ /* 0x000f220000300800 */
[----:B-1----:R-:W-:-:S03]  /*989a0*/  LEA R2, P3, R13, R17, 0x1 ;  /* 0x000000110d027211 */ /* 0x002fc600078608ff */
[----:B------:R-:W4:Y:S04]  /*989b0*/  LDL.LU R22, [R1+0x75c] ;  /* 0x00075c0001167983 */ /* 0x000f280000300800 */
[----:B------:R-:W4:Y:S01]  /*989c0*/  LDL.LU R29, [R1+0x754] ;  /* 0x00075400011d7983 */ /* 0x000f220000300800 */
[----:B------:R-:W-:-:S05]  /*989d0*/  LEA.HI.X.SX32 R3, R13, R16, 0x1, P3 ;  /* 0x000000100d037211 */ /* 0x000fca00018f0eff */
[----:B------:R-:W-:Y:S01]  /*989e0*/  STL.64 [R1+0x6c8], R2 ;  /* 0x0006c80201007387 */ /* 0x000fe20000100a00 */
[----:B--2---:R-:W-:-:S04]  /*989f0*/  LEA R8, P1, R24, R17, 0x1 ;  /* 0x0000001118087211 */ /* 0x004fc800078208ff */
[----:B------:R-:W-:-:S05]  /*98a00*/  LEA.HI.X.SX32 R9, R24, R16, 0x1, P1 ;  /* 0x0000001018097211 */ /* 0x000fca00008f0eff */
[----:B------:R0:W-:Y:S04]  /*98a10*/  STL.64 [R1+0x6e0], R8 ;  /* 0x0006e00801007387 */ /* 0x0001e80000100a00 */
[----:B0-----:R-:W2:Y:S04]  /*98a20*/  LDL.LU.64 R8, [R1+0x2040] ;  /* 0x0020400001087983 */ /* 0x001ea80000300a00 */
[----:B------:R-:W2:Y:S01]  /*98a30*/  LDL.LU R24, [R1+0x784] ;  /* 0x0007840001187983 */ /* 0x000ea20000300800 */
[----:B------:R-:W-:Y:S02]  /*98a40*/  IMAD.MOV.U32 R26, RZ, RZ, R15 ;  /* 0x000000ffff1a7224 */ /* 0x000fe400078e000f */
[----:B------:R-:W-:-:S02]  /*98a50*/  IMAD.MOV.U32 R15, RZ, RZ, R11 ;  /* 0x000000ffff0f7224 */ /* 0x000fc400078e000b */
[----:B------:R-:W-:Y:S01]  /*98a60*/  VIADD R11, R10, UR72 ;  /* 0x000000480a0b7c36 */ /* 0x000fe20008000000 */
[----:B---3--:R-:W-:-:S03]  /*98a70*/  LEA R6, P2, R23, R17, 0x1 ;  /* 0x0000001117067211 */ /* 0x008fc600078408ff */
[----:B------:R-:W-:Y:S01]  /*98a80*/  VIADD R12, R11, UR7 ;  /* 0x000000070b0c7c36 */ /* 0x000fe20008000000 */
[-C--:B------:R-:W-:Y:S01]  /*98a90*/  LEA.HI.X.SX32 R7, R23, R16.reuse, 0x1, P2 ;  /* 0x0000001017077211 */ /* 0x080fe200010f0eff */
[----:B------:R-:W0:Y:S01]  /*98aa0*/  LDCU UR7, c[0x0][0x39c] ;  /* 0x00007380ff0777ac */ /* 0x000e220008000800 */
[C---:B------:R-:W-:Y:S01]  /*98ab0*/  LEA R2, P3, R27.reuse, R17, 0x1 ;  /* 0x000000111b027211 */ /* 0x040fe200078608ff */
[----:B------:R-:W-:Y:S02]  /*98ac0*/  VIADD R13, R12, UR71 ;  /* 0x000000470c0d7c36 */ /* 0x000fe40008000000 */
[----:B------:R4:W-:Y:S01]  /*98ad0*/  STL.64 [R1+0x6e8], R6 ;  /* 0x0006e80601007387 */ /* 0x0009e20000100a00 */
[----:B------:R-:W-:-:S03]  /*98ae0*/  LEA.HI.X.SX32 R3, R27, R16, 0x1, P3 ;  /* 0x000000101b037211 */ /* 0x000fc600018f0eff */
[----:B------:R1:W-:Y:S01]  /*98af0*/  STL.64 [R1+0x2018], R12 ;  /* 0x0020180c01007387 */ /* 0x0003e20000100a00 */
[----:B------:R-:W-:Y:S02]  /*98b00*/  IMAD.MOV.U32 R23, RZ, RZ, R14 ;  /* 0x000000ffff177224 */ /* 0x000fe400078e000e */
[----:B------:R-:W-:Y:S01]  /*98b10*/  VIADD R14, R13, UR70 ;  /* 0x000000460d0e7c36 */ /* 0x000fe20008000000 */
[----:B------:R3:W-:Y:S01]  /*98b20*/  STL.64 [R1+0x6f8], R2 ;  /* 0x0006f80201007387 */ /* 0x0007e20000100a00 */
[----:B------:R-:W-:Y:S02]  /*98b30*/  IMAD.MOV.U32 R27, RZ, RZ, R15 ;  /* 0x000000ffff1b7224 */ /* 0x000fe400078e000f */
[----:B------:R-:W-:Y:S01]  /*98b40*/  VIADD R15, R14, UR69 ;  /* 0x000000450e0f7c36 */ /* 0x000fe20008000000 */
[-C--:B----4-:R-:W-:Y:S02]  /*98b50*/  LEA R6, P1, R4, R17.reuse, 0x1 ;  /* 0x0000001104067211 */ /* 0x090fe400078208ff */
[----:B-1----:R-:W-:-:S02]  /*98b60*/  LEA R12, P2, R18, R17, 0x1 ;  /* 0x00000011120c7211 */ /* 0x002fc400078408ff */
[-C--:B------:R-:W-:Y:S02]  /*98b70*/  LEA.HI.X.SX32 R7, R4, R16.reuse, 0x1, P1 ;  /* 0x0000001004077211 */ /* 0x080fe400008f0eff */
[CC--:B---3--:R-:W-:Y:S02]  /*98b80*/  LEA R2, P3, R5.reuse, R17.reuse, 0x1 ;  /* 0x0000001105027211 */ /* 0x0c8fe400078608ff */
[-C--:B------:R-:W-:Y:S01]  /*98b90*/  LEA.HI.X.SX32 R13, R18, R16.reuse, 0x1, P2 ;  /* 0x00000010120d7211 */ /* 0x080fe200010f0eff */
[----:B------:R1:W-:Y:S01]  /*98ba0*/  STL.64 [R1+0x6f0], R6 ;  /* 0x0006f00601007387 */ /* 0x0003e20000100a00 */
[----:B------:R-:W-:Y:S01]  /*98bb0*/  LEA.HI.X.SX32 R3, R5, R16, 0x1, P3 ;  /* 0x0000001005037211 */ /* 0x000fe200018f0eff */
[----:B------:R-:W-:Y:S02]  /*98bc0*/  VIADD R18, R15, UR68 ;  /* 0x000000440f127c36 */ /* 0x000fe40008000000 */
[----:B-1----:R-:W3:Y:S01]  /*98bd0*/  LDL.LU.64 R6, [R1+0x2038] ;  /* 0x0020380001067983 */ /* 0x002ee20000300a00 */
[----:B------:R-:W-:-:S03]  /*98be0*/  LEA R4, P2, R20, R17, 0x1 ;  /* 0x0000001114047211 */ /* 0x000fc600078408ff */
[----:B------:R1:W-:Y:S01]  /*98bf0*/  STL.64 [R1+0x718], R12 ;  /* 0x0007180c01007387 */ /* 0x0003e20000100a00 */
[----:B------:R-:W-:-:S03]  /*98c00*/  LEA.HI.X.SX32 R5, R20, R16, 0x1, P2 ;  /* 0x0000001014057211 */ /* 0x000fc600010f0eff */
[----:B------:R4:W-:Y:S01]  /*98c10*/  STL.64 [R1+0x720], R2 ;  /* 0x0007200201007387 */ /* 0x0009e20000100a00 */
[----:B-1----:R-:W-:Y:S01]  /*98c20*/  IMAD.MOV.U32 R13, RZ, RZ, R19 ;  /* 0x000000ffff0d7224 */ /* 0x002fe200078e0013 */
[-C--:B------:R-:W-:Y:S02]  /*98c30*/  LEA R12, P1, R19, R17.reuse, 0x1 ;  /* 0x00000011130c7211 */ /* 0x080fe400078208ff */
[-C--:B----4-:R-:W-:Y:S02]  /*98c40*/  LEA R2, P3, R21, R17.reuse, 0x1 ;  /* 0x0000001115027211 */ /* 0x090fe400078608ff */
[-C--:B------:R-:W-:Y:S02]  /*98c50*/  LEA.HI.X.SX32 R13, R13, R16.reuse, 0x1, P1 ;  /* 0x000000100d0d7211 */ /* 0x080fe400008f0eff */
[----:B------:R-:W-:Y:S01]  /*98c60*/  LEA.HI.X.SX32 R3, R21, R16, 0x1, P3 ;  /* 0x0000001015037211 */ /* 0x000fe200018f0eff */
[----:B------:R-:W-:Y:S02]  /*98c70*/  VIADD R19, R18, UR67 ;  /* 0x0000004312137c36 */ /* 0x000fe40008000000 */
[----:B------:R1:W-:Y:S04]  /*98c80*/  STL.64 [R1+0x730], R12 ;  /* 0x0007300c01007387 */ /* 0x0003e80000100a00 */
[----:B------:R4:W-:Y:S01]  /*98c90*/  STL.64 [R1+0x728], R4 ;  /* 0x0007280401007387 */ /* 0x0009e20000100a00 */
[----:B------:R-:W-:Y:S01]  /*98ca0*/  VIADD R20, R19, UR5 ;  /* 0x0000000513147c36 */ /* 0x000fe20008000000 */
[----:B------:R-:W0:Y:S02]  /*98cb0*/  LDCU UR5, c[0x0][0x39c] ;  /* 0x00007380ff0577ac */ /* 0x000e240008000800 */
[----:B------:R0:W-:Y:S01]  /*98cc0*/  STL.64 [R1+0x740], R2 ;  /* 0x0007400201007387 */ /* 0x0001e20000100a00 */
[----:B-1----:R-:W-:-:S02]  /*98cd0*/  LEA R12, P3, R29, R17, 0x1 ;  /* 0x000000111d0c7211 */ /* 0x002fc400078608ff */
[-C--:B----4-:R-:W-:Y:S02]  /*98ce0*/  LEA R4, P1, R28, R17.reuse, 0x1 ;  /* 0x000000111c047211 */ /* 0x090fe400078208ff */
[-C--:B------:R-:W-:Y:S02]  /*98cf0*/  LEA.HI.X.SX32 R13, R29, R16.reuse, 0x1, P3 ;  /* 0x000000101d0d7211 */ /* 0x080fe400018f0eff */
[-C--:B0-----:R-:W-:Y:S01]  /*98d00*/  LEA R2, P2, R22, R17.reuse, 0x1 ;  /* 0x0000001116027211 */ /* 0x081fe200078408ff */
[----:B------:R-:W-:Y:S01]  /*98d10*/  IMAD.MOV.U32 R29, RZ, RZ, R23 ;  /* 0x000000ffff1d7224 */ /* 0x000fe200078e0017 */
[-C--:B------:R-:W-:Y:S02]  /*98d20*/  LEA.HI.X.SX32 R5, R28, R16.reuse, 0x1, P1 ;  /* 0x000000101c057211 */ /* 0x080fe400008f0eff */
[-C--:B------:R-:W-:Y:S02]  /*98d30*/  LEA.HI.X.SX32 R3, R22, R16.reuse, 0x1, P2 ;  /* 0x0000001016037211 */ /* 0x080fe400010f0eff */
[-C--:B------:R-:W-:Y:S01]  /*98d40*/  LEA R28, P1, R23, R17.reuse, 0x1 ;  /* 0x00000011171c7211 */ /* 0x080fe200078208ff */
[----:B------:R-:W-:Y:S01]  /*98d50*/  VIADD R21, R20, UR4 ;  /* 0x0000000414157c36 */ /* 0x000fe20008000000 */
[----:B------:R0:W-:Y:S01]  /*98d60*/  STL.64 [R1+0x748], R4 ;  /* 0x0007480401007387 */ /* 0x0001e20000100a00 */
[----:B------:R-:W1:Y:S01]  /*98d70*/  LDCU UR4, c[0x0][0x39c] ;  /* 0x00007380ff0477ac */ /* 0x000e620008000800 */
[----:B------:R-:W-:Y:S01]  /*98d80*/  LEA.HI.X.SX32 R29, R29, R16, 0x1, P1 ;  /* 0x000000101d1d7211 */ /* 0x000fe200008f0eff */
[----:B------:R-:W-:Y:S01]  /*98d90*/  VIADD R22, R21, UR73 ;  /* 0x0000004915167c36 */ /* 0x000fe20008000000 */
[----:B0-----:R-:W4:Y:S04]  /*98da0*/  LDL.LU.64 R4, [R1+0x2030] ;  /* 0x0020300001047983 */ /* 0x001f280000300a00 */
[----:B------:R0:W-:Y:S04]  /*98db0*/  STL.64 [R1+0x758], R2 ;  /* 0x0007580201007387 */ /* 0x0001e80000100a00 */
[----:B0-----:R-:W3:Y:S04]  /*98dc0*/  LDL.LU.64 R2, [R1+0x2028] ;  /* 0x0020280001027983 */ /* 0x001ee80000300a00 */
[----:B------:R-:W-:Y:S04]  /*98dd0*/  STL.64 [R1+0x2010], R20 ;  /* 0x0020101401007387 */ /* 0x000fe80000100a00 */
[----:B------:R0:W-:Y:S04]  /*98de0*/  STL.64 [R1+0x750], R12 ;  /* 0x0007500c01007387 */ /* 0x0001e80000100a00 */
[----:B------:R1:W-:Y:S01]  /*98df0*/  STL.64 [R1+0x778], R28 ;  /* 0x0007781c01007387 */ /* 0x0003e20000100a00 */
[----:B0-----:R-:W-:-:S02]  /*98e00*/  LEA R12, P3, R25, R17, 0x1 ;  /* 0x00000011190c7211 */ /* 0x001fc400078608ff */
[-C--:B-1----:R-:W-:Y:S02]  /*98e10*/  LEA R28, P1, R27, R17.reuse, 0x1 ;  /* 0x000000111b1c7211 */ /* 0x082fe400078208ff */
[-C--:B------:R-:W-:Y:S02]  /*98e20*/  LEA.HI.X.SX32 R13, R25, R16.reuse, 0x1, P3 ;  /* 0x00000010190d7211 */ /* 0x080fe400018f0eff */
[----:B------:R-:W-:Y:S02]  /*98e30*/  LEA.HI.X.SX32 R29, R27, R16, 0x1, P1 ;  /* 0x000000101b1d7211 */ /* 0x000fe400008f0eff */
[----:B--2---:R-:W-:-:S04]  /*98e40*/  LEA R20, P2, R24, R17, 0x1 ;  /* 0x0000001118147211 */ /* 0x004fc800078408ff */
[----:B------:R-:W-:-:S05]  /*98e50*/  LEA.HI.X.SX32 R21, R24, R16, 0x1, P2 ;  /* 0x0000001018157211 */ /* 0x000fca00010f0eff */
[----:B------:R-:W-:Y:S04]  /*98e60*/  STL.64 [R1+0x780], R20 ;  /* 0x0007801401007387 */ /* 0x000fe80000100a00 */
[----:B------:R-:W-:Y:S04]  /*98e70*/  STL.64 [R1+0x798], R12 ;  /* 0x0007980c01007387 */ /* 0x000fe80000100a00 */
[----:B------:R0:W-:Y:S04]  /*98e80*/  STL.64 [R1+0x790], R28 ;  /* 0x0007901c01007387 */ /* 0x0001e80000100a00 */
[----:B0-----:R-:W2:Y:S01]  /*98e90*/  LDL.LU.64 R28, [R1+0x2020] ;  /* 0x00202000011c7983 */ /* 0x001ea20000300a00 */
[----:B------:R-:W-:-:S04]  /*98ea0*/  LEA R20, P2, R26, R17, 0x1 ;  /* 0x000000111a147211 */ /* 0x000fc800078408ff */
[----:B------:R-:W-:-:S05]  /*98eb0*/  LEA.HI.X.SX32 R21, R26, R16, 0x1, P2 ;  /* 0x000000101a157211 */ /* 0x000fca00010f0eff */
[----:B------:R0:W-:Y:S01]  /*98ec0*/  STL.64 [R1+0x7b8], R20 ;  /* 0x0007b81401007387 */ /* 0x0001e20000100a00 */
[----:B---3--:R-:W-:-:S04]  /*98ed0*/  LEA R12, P3, R3, R17, 0x1 ;  /* 0x00000011030c7211 */ /* 0x008fc800078608ff */
[----:B------:R-:W-:Y:S01]  /*98ee0*/  LEA.HI.X.SX32 R13, R3, R16, 0x1, P3 ;  /* 0x00000010030d7211 */ /* 0x000fe200018f0eff */
[----:B0-----:R-:W-:Y:S01]  /*98ef0*/  IMAD.MOV.U32 R21, RZ, RZ, R2 ;  /* 0x000000ffff157224 */ /* 0x001fe200078e0002 */
[----:B------:R-:W-:-:S03]  /*98f00*/  LEA R20, P1, R2, R17, 0x1 ;  /* 0x0000001102147211 */ /* 0x000fc600078208ff */
[----:B------:R-:W-:Y:S01]  /*98f10*/  STL.64 [R1+0x7c8], R12 ;  /* 0x0007c80c01007387 */ /* 0x000fe20000100a00 */
[----:B------:R-:W-:-:S05]  /*98f20*/  LEA.HI.X.SX32 R21, R21, R16, 0x1, P1 ;  /* 0x0000001015157211 */ /* 0x000fca00008f0eff */
[----:B------:R0:W-:Y:S02]  /*98f30*/  STL.64 [R1+0x7e0], R20 ;  /* 0x0007e01401007387 */ /* 0x0001e40000100a00 */
[----:B0-----:R-:W-:-:S04]  /*98f40*/  LEA R20, P1, R0, R17, 0x1 ;  /* 0x0000001100147211 */ /* 0x001fc800078208ff */
[----:B------:R-:W-:Y:S02]  /*98f50*/  LEA.HI.X.SX32 R21, R0, R16, 0x1, P1 ;  /* 0x0000001000157211 */ /* 0x000fe400008f0eff */
[----:B--2---:R-:W-:-:S04]  /*98f60*/  LEA R12, P2, R28, R17, 0x1 ;  /* 0x000000111c0c7211 */ /* 0x004fc800078408ff */
[----:B------:R-:W-:Y:S02]  /*98f70*/  LEA.HI.X.SX32 R13, R28, R16, 0x1, P2 ;  /* 0x000000101c0d7211 */ /* 0x000fe400010f0eff */
[----:B------:R-:W-:-:S03]  /*98f80*/  LEA R2, P3, R29, R17, 0x1 ;  /* 0x000000111d027211 */ /* 0x000fc600078608ff */
[----:B------:R4:W-:Y:S01]  /*98f90*/  STL.64 [R1+0x7d8], R12 ;  /* 0x0007d80c01007387 */ /* 0x0009e20000100a00 */
[----:B------:R-:W-:Y:S02]  /*98fa0*/  LEA.HI.X.SX32 R3, R29, R16, 0x1, P3 ;  /* 0x000000101d037211 */ /* 0x000fe400018f0eff */
[----:B----4-:R-:W-:-:S03]  /*98fb0*/  LEA R12, P2, R4, R17, 0x1 ;  /* 0x00000011040c7211 */ /* 0x010fc600078408ff */
[----:B------:R0:W-:Y:S01]  /*98fc0*/  STL.64 [R1+0x800], R2 ;  /* 0x0008000201007387 */ /* 0x0001e20000100a00 */
[----:B------:R-:W-:-:S03]  /*98fd0*/  LEA.HI.X.SX32 R13, R4, R16, 0x1, P2 ;  /* 0x00000010040d7211 */ /* 0x000fc600010f0eff */
[----:B------:R1:W-:Y:S04]  /*98fe0*/  STL.64 [R1+0x810], R20 ;  /* 0x0008101401007387 */ /* 0x0003e80000100a00 */
[----:B------:R2:W-:Y:S01]  /*98ff0*/  STL.64 [R1+0x838], R12 ;  /* 0x0008380c01007387 */ /* 0x0005e20000100a00 */
[CC--:B0-----:R-:W-:Y:S02]  /*99000*/  LEA R2, P3, R5.reuse, R17.reuse, 0x1 ;  /* 0x0000001105027211 */ /* 0x0c1fe400078608ff */
[-C--:B-1----:R-:W-:Y:S02]  /*99010*/  LEA R20, P1, R6, R17.reuse, 0x1 ;  /* 0x0000001106147211 */ /* 0x082fe400078208ff */
[----:B------:R-:W-:Y:S02]  /*99020*/  LEA.HI.X.SX32 R3, R5, R16, 0x1, P3 ;  /* 0x0000001005037211 */ /* 0x000fe400018f0eff */
[----:B--2---:R-:W-:-:S02]  /*99030*/  LEA R12, P2, R7, R17, 0x1 ;  /* 0x00000011070c7211 */ /* 0x004fc400078408ff */
[-C--:B------:R-:W-:Y:S02]  /*99040*/  LEA.HI.X.SX32 R21, R6, R16.reuse, 0x1, P1 ;  /* 0x0000001006157211 */ /* 0x080fe400008f0eff */
[----:B------:R-:W-:Y:S01]  /*99050*/  LEA.HI.X.SX32 R13, R7, R16, 0x1, P2 ;  /* 0x00000010070d7211 */ /* 0x000fe200010f0eff */
[----:B------:R0:W-:Y:S04]  /*99060*/  STL.64 [R1+0x848], R2 ;  /* 0x0008480201007387 */ /* 0x0001e80000100a00 */
[----:B------:R-:W-:Y:S04]  /*99070*/  STL.64 [R1+0x830], R20 ;  /* 0x0008301401007387 */ /* 0x000fe80000100a00 */
[----:B------:R1:W-:Y:S01]  /*99080*/  STL.64 [R1+0x850], R12 ;  /* 0x0008500c01007387 */ /* 0x0003e20000100a00 */
[----:B0-----:R-:W-:-:S04]  /*99090*/  LEA R2, P3, R8, R17, 0x1 ;  /* 0x0000001108027211 */ /* 0x001fc800078608ff */
[----:B------:R-:W-:Y:S02]  /*990a0*/  LEA.HI.X.SX32 R3, R8, R16, 0x1, P3 ;  /* 0x0000001008037211 */ /* 0x000fe400018f0eff */
[----:B-1----:R-:W-:-:S04]  /*990b0*/  LEA R12, P1, R9, R17, 0x1 ;  /* 0x00000011090c7211 */ /* 0x002fc800078208ff */
[----:B------:R-:W-:Y:S01]  /*990c0*/  LEA.HI.X.SX32 R13, R9, R16, 0x1, P1 ;  /* 0x00000010090d7211 */ /* 0x000fe200008f0eff */
[----:B------:R-:W-:Y:S04]  /*990d0*/  STL.64 [R1+0x870], R2 ;  /* 0x0008700201007387 */ /* 0x000fe80000100a00 */
[----:B------:R0:W-:Y:S04]  /*990e0*/  STL.64 [R1+0x828], R12 ;  /* 0x0008280c01007387 */ /* 0x0001e80000100a00 */
[----:B0-----:R-:W2:Y:S01]  /*990f0*/  LDL.LU.64 R12, [R1+0x2018] ;  /* 0x00201800010c7983 */ /* 0x001ea20000300a00 */
[----:B------:R-:W-:-:S04]  /*99100*/  LEA R20, P2, R10, R17, 0x1 ;  /* 0x000000110a147211 */ /* 0x000fc800078408ff */
[----:B------:R-:W-:Y:S02]  /*99110*/  LEA.HI.X.SX32 R21, R10, R16, 0x1, P2 ;  /* 0x000000100a157211 */ /* 0x000fe400010f0eff */
[----:B------:R-:W-:-:S03]  /*99120*/  LEA R2, P3, R11, R17, 0x1 ;  /* 0x000000110b027211 */ /* 0x000fc600078608ff */
[----:B------:R-:W-:Y:S01]  /*99130*/  STL.64 [R1+0x868], R20 ;  /* 0x0008681401007387 */ /* 0x000fe20000100a00 */
[----:B------:R-:W-:-:S05]  /*99140*/  LEA.HI.X.SX32 R3, R11, R16, 0x1, P3 ;  /* 0x000000100b037211 */ /* 0x000fca00018f0eff */
[----:B------:R0:W-:Y:S02]  /*99150*/  STL.64 [R1+0x9c8], R2 ;  /* 0x0009c80201007387 */ /* 0x0001e40000100a00 */
[----:B0-----:R-:W-:-:S04]  /*99160*/  LEA R2, P3, R14, R17, 0x1 ;  /* 0x000000110e027211 */ /* 0x001fc800078608ff */
[-C--:B------:R-:W-:Y:S02]  /*99170*/  LEA.HI.X.SX32 R3, R14, R16.reuse, 0x1, P3 ;  /* 0x000000100e037211 */ /* 0x080fe400018f0eff */
[CC--:B--2---:R-:W-:Y:S02]  /*99180*/  LEA R10, P1, R12.reuse, R17.reuse, 0x1 ;  /* 0x000000110c0a7211 */ /* 0x0c4fe400078208ff */
[C---:B------:R-:W-:Y:S02]  /*99190*/  LEA R20, P2, R13.reuse, R17, 0x1 ;  /* 0x000000110d147211 */ /* 0x040fe400078408ff */
[-C--:B------:R-:W-:Y:S02]  /*991a0*/  LEA.HI.X.SX32 R11, R12, R16.reuse, 0x1, P1 ;  /* 0x000000100c0b7211 */ /* 0x080fe400008f0eff */
[----:B------:R-:W-:-:S03]  /*991b0*/  LEA.HI.X.SX32 R21, R13, R16, 0x1, P2 ;  /* 0x000000100d157211 */ /* 0x000fc600010f0eff */
[----:B------:R-:W-:Y:S04]  /*991c0*/  STL.64 [R1+0x860], R10 ;  /* 0x0008600a01007387 */ /* 0x000fe80000100a00 */
[----:B------:R0:W-:Y:S04]  /*991d0*/  STL.64 [R1+0x858], R20 ;  /* 0x0008581401007387 */ /* 0x0001e80000100a00 */
[----:B------:R-:W-:Y:S01]  /*991e0*/  STL.64 [R1+0x9e8], R2 ;  /* 0x0009e80201007387 */ /* 0x000fe20000100a00 */
[----:B0-----:R-:W-:-:S04]  /*991f0*/  LEA R20, P1, R15, R17, 0x1 ;  /* 0x000000110f147211 */ /* 0x001fc800078208ff */
[----:B------:R-:W-:-:S05]  /*99200*/  LEA.HI.X.SX32 R21, R15, R16, 0x1, P1 ;  /* 0x000000100f157211 */ /* 0x000fca00008f0eff */
[----:B------:R0:W-:Y:S04]  /*99210*/  STL.64 [R1+0x9c0], R20 ;  /* 0x0009c01401007387 */ /* 0x0001e80000100a00 */
[----:B0-----:R-:W2:Y:S01]  /*99220*/  LDL.LU.64 R20, [R1+0x2010] ;  /* 0x0020100001147983 */ /* 0x001ea20000300a00 */
[----:B------:R-:W-:-:S04]  /*99230*/  VIADD R23, R22, UR35 ;  /* 0x0000002316177c36 */ /* 0x000fc80008000000 */
[----:B------:R-:W-:-:S04]  /*99240*/  VIADD R24, R23, UR74 ;  /* 0x0000004a17187c36 */ /* 0x000fc80008000000 */
[----:B------:R-:W-:-:S04]  /*99250*/  VIADD R25, R24, UR34 ;  /* 0x0000002218197c36 */ /* 0x000fc80008000000 */
[----:B------:R-:W-:-:S04]  /*99260*/  VIADD R26, R25, UR75 ;  /* 0x0000004b191a7c36 */ /* 0x000fc80008000000 */
[----:B------:R-:W-:Y:S01]  /*99270*/  VIADD R27, R26, UR33 ;  /* 0x000000211a1b7c36 */ /* 0x000fe20008000000 */
[----:B------:R-:W-:-:S03]  /*99280*/  LEA R12, P2, R18, R17, 0x1 ;  /* 0x00000011120c7211 */ /* 0x000fc600078408ff */
[----:B------:R-:W-:Y:S01]  /*99290*/  VIADD R28, R27, UR32 ;  /* 0x000000201b1c7c36 */ /* 0x000fe20008000000 */
[----:B------:R-:W-:-:S03]  /*992a0*/  LEA R2, P3, R19, R17, 0x1 ;  /* 0x0000001113027211 */ /* 0x000fc600078608ff */
[----:B------:R-:W-:Y:S01]  /*992b0*/  VIADD R29, R28, UR76 ;  /* 0x0000004c1c1d7c36 */ /* 0x000fe20008000000 */
[-C--:B------:R-:W-:Y:S02]  /*992c0*/  LEA.HI.X.SX32 R13, R18, R16.reuse, 0x1, P2 ;  /* 0x00000010120d7211 */ /* 0x080fe400010f0eff */
[----:B------:R-:W-:Y:S01]  /*992d0*/  LEA.HI.X.SX32 R3, R19, R16, 0x1, P3 ;  /* 0x0000001013037211 */ /* 0x000fe200018f0eff */
[----:B------:R-:W-:Y:S02]  /*992e0*/  VIADD R0, R29, UR31 ;  /* 0x0000001f1d007c36 */ /* 0x000fe40008000000 */
[----:B------:R-:W-:Y:S02]  /*992f0*/  STL.64 [R1+0x9e0], R12 ;  /* 0x0009e00c01007387 */ /* 0x000fe40000100a00 */
[----:B------:R-:W-:Y:S02]  /*99300*/  VIADD R4, R0, UR77 ;  /* 0x0000004d00047c36 */ /* 0x000fe40008000000 */
[----:B------:R0:W-:Y:S02]  /*99310*/  STL.64 [R1+0x9f0], R2 ;  /* 0x0009f00201007387 */ /* 0x0001e40000100a00 */
[----:B------:R-:W-:-:S04]  /*99320*/  VIADD R5, R4, UR30 ;  /* 0x0000001e04057c36 */ /* 0x000fc80008000000 */
[----:B------:R-:W-:Y:S01]  /*99330*/  VIADD R6, R5, UR29 ;  /* 0x0000001d05067c36 */ /* 0x000fe20008000000 */
[----:B0-----:R-:W-:-:S04]  /*99340*/  LEA R2, P3, R22, R17, 0x1 ;  /* 0x0000001116027211 */ /* 0x001fc800078608ff */
[----:B------:R-:W-:Y:S01]  /*99350*/  LEA.HI.X.SX32 R3, R22, R16, 0x1, P3 ;  /* 0x0000001016037211 */ /* 0x000fe200018f0eff */
[----:B------:R-:W-:-:S04]  /*99360*/  VIADD R7, R6, UR28 ;  /* 0x0000001c06077c36 */ /* 0x000fc80008000000 */
[----:B------:R-:W-:-:S04]  /*99370*/  VIADD R8, R7, UR27 ;  /* 0x0000001b07087c36 */ /* 0x000fc80008000000 */
[----:B------:R-:W-:-:S04]  /*99380*/  VIADD R9, R8, UR26 ;  /* 0x0000001a08097c36 */ /* 0x000fc80008000000 */
[----:B------:R-:W-:-:S04]  /*99390*/  VIADD R10, R9, UR25 ;  /* 0x00000019090a7c36 */ /* 0x000fc80008000000 */
[----:B------:R-:W-:-:S04]  /*993a0*/  VIADD R11, R10, UR24 ;  /* 0x000000180a0b7c36 */ /* 0x000fc80008000000 */
[----:B------:R-:W-:-:S04]  /*993b0*/  VIADD R12, R11, UR23 ;  /* 0x000000170b0c7c36 */ /* 0x000fc80008000000 */
[----:B------:R-:W-:Y:S01]  /*993c0*/  VIADD R13, R12, UR22 ;  /* 0x000000160c0d7c36 */ /* 0x000fe20008000000 */
[----:B--2---:R-:W-:-:S04]  /*993d0*/  LEA R18, P1, R20, R17, 0x1 ;  /* 0x0000001114127211 */ /* 0x004fc800078208ff */
[----:B------:R-:W-:Y:S02]  /*993e0*/  LEA.HI.X.SX32 R19, R20, R16, 0x1, P1 ;  /* 0x0000001014137211 */ /* 0x000fe400008f0eff */
[----:B------:R-:W-:-:S03]  /*993f0*/  LEA R14, P2, R21, R17, 0x1 ;  /* 0x00000011150e7211 */ /* 0x000fc600078408ff */
[----:B------:R-:W-:Y:S01]  /*99400*/  STL.64 [R1+0x9d8], R18 ;  /* 0x0009d81201007387 */ /* 0x000fe20000100a00 */
[----:B------:R-:W-:-:S03]  /*99410*/  LEA.HI.X.SX32 R15, R21, R16, 0x1, P2 ;  /* 0x00000010150f7211 */ /* 0x000fc600010f0eff */
[----:B------:R0:W-:Y:S01]  /*99420*/  STL.64 [R1+0xa18], R2 ;  /* 0x000a180201007387 */ /* 0x0001e20000100a00 */
[----:B------:R-:W-:-:S04]  /*99430*/  LEA R20, P2, R24, R17, 0x1 ;  /* 0x0000001118147211 */ /* 0x000fc800078408ff */
[-C--:B------:R-:W-:Y:S02]  /*99440*/  LEA.HI.X.SX32 R21, R24, R16.reuse, 0x1, P2 ;  /* 0x0000001018157211 */ /* 0x080fe400010f0eff */
[-C--:B0-----:R-:W-:Y:S02]  /*99450*/  LEA R2, P1, R23, R17.reuse, 0x1 ;  /* 0x0000001117027211 */ /* 0x081fe400078208ff */
[-C--:B------:R-:W-:Y:S02]  /*99460*/  LEA R18, P3, R25, R17.reuse, 0x1 ;  /* 0x0000001119127211 */ /* 0x080fe400078608ff */
[----:B------:R-:W-:Y:S02]  /*99470*/  LEA.HI.X.SX32 R3, R23, R16, 0x1, P1 ;  /* 0x0000001017037211 */ /* 0x000fe400008f0eff */
[-C--:B------:R-:W-:Y:S01]  /*99480*/  LEA R24, P1, R26, R17.reuse, 0x1 ;  /* 0x000000111a187211 */ /* 0x080fe200078208ff */
[----:B------:R-:W-:Y:S01]  /*99490*/  STL.64 [R1+0x9f8], R14 ;  /* 0x0009f80e01007387 */ /* 0x000fe20000100a00 */
[----:B------:R-:W-:-:S02]  /*994a0*/  LEA R22, P2, R27, R17, 0x1 ;  /* 0x000000111b167211 */ /* 0x000fc400078408ff */
[-C--:B------:R-:W-:Y:S01]  /*994b0*/  LEA.HI.X.SX32 R19, R25, R16.reuse, 0x1, P3 ;  /* 0x0000001019137211 */ /* 0x080fe200018f0eff */
[----:B------:R0:W-:Y:S01]  /*994c0*/  STL.64 [R1+0x9d0], R2 ;  /* 0x0009d00201007387 */ /* 0x0001e20000100a00 */
[-C--:B------:R-:W-:Y:S02]  /*994d0*/  LEA.HI.X.SX32 R25, R26, R16.reuse, 0x1, P1 ;  /* 0x000000101a197211 */ /* 0x080fe400008f0eff */
[----:B------:R-:W-:Y:S02]  /*994e0*/  LEA.HI.X.SX32 R23, R27, R16, 0x1, P2 ;  /* 0x000000101b177211 */ /* 0x000fe400010f0eff */
[-C--:B------:R-:W-:Y:S01]  /*994f0*/  LEA R26, P1, R29, R17.reuse, 0x1 ;  /* 0x000000111d1a7211 */ /* 0x080fe200078208ff */
[----:B0-----:R-:W2:Y:S04]  /*99500*/  LDL.LU.64 R2, [R1+0x2008] ;  /* 0x0020080001027983 */ /* 0x001ea80000300a00 */
[----:B------:R0:W-:Y:S04]  /*99510*/  STL.64 [R1+0xa10], R20 ;  /* 0x000a101401007387 */ /* 0x0001e80000100a00 */
[----:B------:R-:W-:Y:S04]  /*99520*/  STL.64 [R1+0xa28], R18 ;  /* 0x000a281201007387 */ /* 0x000fe80000100a00 */
[----:B------:R1:W-:Y:S01]  /*99530*/  STL.64 [R1+0xa08], R24 ;  /* 0x000a081801007387 */ /* 0x0003e20000100a00 */
[----:B0-----:R-:W-:-:S03]  /*99540*/  LEA R20, P3, R28, R17, 0x1 ;  /* 0x000000111c147211 */ /* 0x001fc600078608ff */
[----:B------:R0:W-:Y:S01]  /*99550*/  STL.64 [R1+0xa00], R22 ;  /* 0x000a001601007387 */ /* 0x0001e20000100a00 */
[-C--:B------:R-:W-:Y:S02]  /*99560*/  LEA.HI.X.SX32 R21, R28, R16.reuse, 0x1, P3 ;  /* 0x000000101c157211 */ /* 0x080fe400018f0eff */
[-C--:B-1----:R-:W-:Y:S02]  /*99570*/  LEA R24, P2, R0, R17.reuse, 0x1 ;  /* 0x0000001100187211 */ /* 0x082fe400078408ff */
[-C--:B------:R-:W-:Y:S02]  /*99580*/  LEA.HI.X.SX32 R27, R29, R16.reuse, 0x1, P1 ;  /* 0x000000101d1b7211 */ /* 0x080fe400008f0eff */
[----:B0-----:R-:W-:Y:S02]  /*99590*/  LEA R22, P3, R4, R17, 0x1 ;  /* 0x0000001104167211 */ /* 0x001fe400078608ff */
[-C--:B------:R-:W-:Y:S02]  /*995a0*/  LEA.HI.X.SX32 R25, R0, R16.reuse, 0x1, P2 ;  /* 0x0000001000197211 */ /* 0x080fe400010f0eff */
[----:B------:R-:W-:Y:S01]  /*995b0*/  LEA.HI.X.SX32 R23, R4, R16, 0x1, P3 ;  /* 0x0000001004177211 */ /* 0x000fe200018f0eff */
[----:B------:R-:W-:Y:S04]  /*995c0*/  STL.64 [R1+0xac8], R20 ;  /* 0x000ac81401007387 */ /* 0x000fe80000100a00 */
[----:B------:R0:W-:Y:S01]  /*995d0*/  STL.64 [R1+0xa20], R26 ;  /* 0x000a201a01007387 */ /* 0x0001e20000100a00 */
[----:B------:R-:W-:-:S03]  /*995e0*/  VIADD R14, R13, UR21 ;  /* 0x000000150d0e7c36 */ /* 0x000fc60008000000 */
[----:B------:R1:W-:Y:S04]  /*995f0*/  STL.64 [R1+0xac0], R24 ;  /* 0x000ac01801007387 */ /* 0x0003e80000100a00 */
[----:B------:R3:W-:Y:S01]  /*99600*/  STL.64 [R1+0xad0], R22 ;  /* 0x000ad01601007387 */ /* 0x0007e20000100a00 */
[CC--:B0-----:R-:W-:Y:S02]  /*99610*/  LEA R26, P1, R5.reuse, R17.reuse, 0x1 ;  /* 0x00000011051a7211 */ /* 0x0c1fe400078208ff */
[-C--:B-1----:R-:W-:Y:S02]  /*99620*/  LEA R24, P2, R6, R17.reuse, 0x1 ;  /* 0x0000001106187211 */ /* 0x082fe400078408ff */
[----:B------:R-:W-:Y:S02]  /*99630*/  LEA.HI.X.SX32 R27, R5, R16, 0x1, P1 ;  /* 0x00000010051b7211 */ /* 0x000fe400008f0eff */
[----:B---3--:R-:W-:-:S02]  /*99640*/  LEA R22, P3, R7, R17, 0x1 ;  /* 0x0000001107167211 */ /* 0x008fc400078608ff */
[-C--:B------:R-:W-:Y:S01]  /*99650*/  LEA.HI.X.SX32 R25, R6, R16.reuse, 0x1, P2 ;  /* 0x0000001006197211 */ /* 0x080fe200010f0eff */
[----:B------:R-:W-:Y:S01]  /*99660*/  VIADD R15, R14, UR20 ;  /* 0x000000140e0f7c36 */ /* 0x000fe20008000000 */
[----:B------:R-:W-:Y:S01]  /*99670*/  LEA.HI.X.SX32 R23, R7, R16, 0x1, P3 ;  /* 0x0000001007177211 */ /* 0x000fe200018f0eff */
[----:B------:R0:W-:Y:S02]  /*99680*/  STL.64 [R1+0xab8], R26 ;  /* 0x000ab81a01007387 */ /* 0x0001e40000100a00 */
[----:B------:R-:W-:Y:S02]  /*99690*/  VIADD R18, R15, UR19 ;  /* 0x000000130f127c36 */ /* 0x000fe40008000000 */
[----:B------:R1:W-:Y:S04]  /*996a0*/  STL.64 [R1+0xad8], R24 ;  /* 0x000ad81801007387 */ /* 0x0003e80000100a00 */
[----:B------:R3:W-:Y:S01]  /*996b0*/  STL.64 [R1+0xb08], R22 ;  /* 0x000b081601007387 */ /* 0x0007e20000100a00 */
[----:B0-----:R-:W-:-:S02]  /*996c0*/  LEA R26, P1, R8, R17, 0x1 ;  /* 0x00000011081a7211 */ /* 0x001fc400078208ff */
[CC--:B-1----:R-:W-:Y:S01]  /*996d0*/  LEA R24, P2, R9.reuse, R17.reuse, 0x1 ;  /* 0x0000001109187211 */ /* 0x0c2fe200078408ff */
[----:B------:R-:W-:Y:S01]  /*996e0*/  VIADD R19, R18, UR18 ;  /* 0x0000001212137c36 */ /* 0x000fe20008000000 */
[-C--:B------:R-:W-:Y:S02]  /*996f0*/  LEA.HI.X.SX32 R27, R8, R16.reuse, 0x1, P1 ;  /* 0x00000010081b7211 */ /* 0x080fe400008f0eff */
[CC--:B---3--:R-:W-:Y:S02]  /*99700*/  LEA R22, P3, R10.reuse, R17.reuse, 0x1 ;  /* 0x000000110a167211 */ /* 0x0c8fe400078608ff */
[-C--:B------:R-:W-:Y:S02]  /*99710*/  LEA.HI.X.SX32 R25, R9, R16.reuse, 0x1, P2 ;  /* 0x0000001009197211 */ /* 0x080fe400010f0eff */
[----:B------:R-:W-:Y:S01]  /*99720*/  LEA.HI.X.SX32 R23, R10, R16, 0x1, P3 ;  /* 0x000000100a177211 */ /* 0x000fe200018f0eff */
[----:B------:R-:W-:Y:S01]  /*99730*/  VIADD R20, R19, UR17 ;  /* 0x0000001113147c36 */ /* 0x000fe20008000000 */
[----:B------:R-:W-:Y:S01]  /*99740*/  STL.64 [R1+0xab0], R26 ;  /* 0x000ab01a01007387 */ /* 0x000fe20000100a00 */
[----:B------:R-:W-:-:S03]  /*99750*/  LEA R8, P2, R12, R17, 0x1 ;  /* 0x000000110c087211 */ /* 0x000fc600078408ff */
[----:B------:R0:W-:Y:S01]  /*99760*/  STL.64 [R1+0xb00], R24 ;  /* 0x000b001801007387 */ /* 0x0001e20000100a00 */
[----:B------:R-:W-:-:S03]  /*99770*/  VIADD R21, R20, UR14 ;  /* 0x0000000e14157c36 */ /* 0x000fc60008000000 */
[----:B------:R1:W-:Y:S01]  /*99780*/  STL.64 [R1+0xb18], R22 ;  /* 0x000b181601007387 */ /* 0x0003e20000100a00 */
[-C--:B------:R-:W-:Y:S01]  /*99790*/  LEA.HI.X.SX32 R9, R12, R16.reuse, 0x1, P2 ;  /* 0x000000100c097211 */ /* 0x080fe200010f0eff */
[----:B------:R-:W-:Y:S01]  /*997a0*/  VIADD R0, R21, UR13 ;  /* 0x0000000d15007c36 */ /* 0x000fe20008000000 */
[-C--:B0-----:R-:W-:Y:S02]  /*997b0*/  LEA R24, P1, R11, R17.reuse, 0x1 ;  /* 0x000000110b187211 */ /* 0x081fe400078208ff */
[-C--:B-1----:R-:W-:Y:S02]  /*997c0*/  LEA R22, P3, R13, R17.reuse, 0x1 ;  /* 0x000000110d167211 */ /* 0x082fe400078608ff */
[-C--:B------:R-:W-:Y:S02]  /*997d0*/  LEA.HI.X.SX32 R25, R11, R16.reuse, 0x1, P1 ;  /* 0x000000100b197211 */ /* 0x080fe400008f0eff */
[----:B------:R-:W-:Y:S01]  /*997e0*/  LEA.HI.X.SX32 R23, R13, R16, 0x1, P3 ;  /* 0x000000100d177211 */ /* 0x000fe200018f0eff */
[----:B------:R-:W-:Y:S01]  /*997f0*/  STL.64 [R1+0xb10], R8 ;  /* 0x000b100801007387 */ /* 0x000fe20000100a00 */
[----:B------:R-:W-:Y:S01]  /*99800*/  LEA R10, P2, R15, R17, 0x1 ;  /* 0x000000110f0a7211 */ /* 0x000fe200078408ff */
[----:B------:R-:W-:-:S02]  /*99810*/  VIADD R4, R0, UR12 ;  /* 0x0000000c00047c36 */ /* 0x000fc40008000000 */
[----:B------:R0:W-:Y:S01]  /*99820*/  STL.64 [R1+0xaf8], R24 ;  /* 0x000af81801007387 */ /* 0x0001e20000100a00 */
[----:B------:R-:W-:-:S03]  /*99830*/  LEA.HI.X.SX32 R11, R15, R16, 0x1, P2 ;  /* 0x000000100f0b7211 */ /* 0x000fc600010f0eff */
[----:B------:R1:W-:Y:S01]  /*99840*/  STL.64 [R1+0xb40], R22 ;  /* 0x000b401601007387 */ /* 0x0003e20000100a00 */
[----:B------:R-:W-:Y:S01]  /*99850*/  VIADD R5, R4, UR11 ;  /* 0x0000000b04057c36 */ /* 0x000fe20008000000 */
[-C--:B0-----:R-:W-:Y:S02]  /*99860*/  LEA R24, P1, R14, R17.reuse, 0x1 ;  /* 0x000000110e187211 */ /* 0x081fe400078208ff */
[----:B-1----:R-:W-:Y:S02]  /*99870*/  LEA R22, P3, R18, R17, 0x1 ;  /* 0x0000001112167211 */ /* 0x002fe400078608ff */
[-C--:B------:R-:W-:Y:S02]  /*99880*/  LEA.HI.X.SX32 R25, R14, R16.reuse, 0x1, P1 ;  /* 0x000000100e197211 */ /* 0x080fe400008f0eff */
[----:B------:R-:W-:Y:S01]  /*99890*/  LEA.HI.X.SX32 R23, R18, R16, 0x1, P3 ;  /* 0x0000001012177211 */ /* 0x000fe200018f0eff */
[----:B------:R-:W-:Y:S01]  /*998a0*/  VIADD R6, R5, UR36 ;  /* 0x0000002405067c36 */ /* 0x000fe20008000000 */
[----:B------:R-:W-:Y:S04]  /*998b0*/  STL.64 [R1+0xb38], R10 ;  /* 0x000b380a01007387 */ /* 0x000fe80000100a00 */
[----:B------:R-:W-:Y:S01]  /*998c0*/  STL.64 [R1+0xaf0], R24 ;  /* 0x000af01801007387 */ /* 0x000fe20000100a00 */
[----:B------:R-:W-:-:S03]  /*998d0*/  VIADD R7, R6, UR15 ;  /* 0x0000000f06077c36 */ /* 0x000fc60008000000 */
[----:B------:R0:W-:Y:S01]  /*998e0*/  STL.64 [R1+0xb58], R22 ;  /* 0x000b581601007387 */ /* 0x0001e20000100a00 */
[-C--:B------:R-:W-:Y:S01]  /*998f0*/  LEA R14, P3, R21, R17.reuse, 0x1 ;  /* 0x00000011150e7211 */ /* 0x080fe200078608ff */
[----:B------:R-:W-:Y:S01]  /*99900*/  VIADD R8, R7, UR16 ;  /* 0x0000001007087c36 */ /* 0x000fe20008000000 */
[-C--:B------:R-:W-:Y:S02]  /*99910*/  LEA R12, P2, R20, R17.reuse, 0x1 ;  /* 0x00000011140c7211 */ /* 0x080fe400078408ff */
[----:B------:R-:W-:Y:S02]  /*99920*/  LEA.HI.X.SX32 R15, R21, R16, 0x1, P3 ;  /* 0x00000010150f7211 */ /* 0x000fe400018f0eff */
[----:B0-----:R-:W-:-:S04]  /*99930*/  LEA R22, P1, R19, R17, 0x1 ;  /* 0x0000001113167211 */ /* 0x001fc800078208ff */
[-C--:B------:R-:W-:Y:S01]  /*99940*/  LEA.HI.X.SX32 R23, R19, R16.reuse, 0x1, P1 ;  /* 0x0000001013177211 */ /* 0x080fe200008f0eff */
[----:B------:R-:W-:Y:S01]  /*99950*/  VIADD R9, R8, UR6 ;  /* 0x0000000608097c36 */ /* 0x000fe20008000000 */
[-C--:B------:R-:W-:Y:S01]  /*99960*/  LEA.HI.X.SX32 R13, R20, R16.reuse, 0x1, P2 ;  /* 0x00000010140d7211 */ /* 0x080fe200010f0eff */
[----:B------:R-:W0:Y:S01]  /*99970*/  LDCU UR6, c[0x0][0x39c] ;  /* 0x00007380ff0677ac */ /* 0x000e220008000800 */
[CC--:B------:R-:W-:Y:S01]  /*99980*/  LEA R24, P2, R4.reuse, R17.reuse, 0x1 ;  /* 0x0000001104187211 */ /* 0x0c0fe200078408ff */
[----:B------:R1:W-:Y:S01]  /*99990*/  STL.64 [R1+0xb30], R22 ;  /* 0x000b301601007387 */ /* 0x0003e20000100a00 */
[----:B------:R-:W-:Y:S01]  /*999a0*/  VIADD R10, R9, UR10 ;  /* 0x0000000a090a7c36 */ /* 0x000fe20008000000 */
[----:B------:R-:W3:Y:S01]  /*999b0*/  LDCU UR10, c[0x0][0x39c] ;  /* 0x00007380ff0a77ac */ /* 0x000ee20008000800 */
[----:B------:R-:W-:Y:S01]  /*999c0*/  LEA.HI.X.SX32 R25, R4, R16, 0x1, P2 ;  /* 0x0000001004197211 */ /* 0x000fe200010f0eff */
[----:B------:R-:W-:Y:S04]  /*999d0*/  STL.64 [R1+0x2000], R14 ;  /* 0x0020000e01007387 */ /* 0x000fe80000100a00 */
[----:B------:R4:W-:Y:S01]  /*999e0*/  STL.64 [R1+0xb50], R12 ;  /* 0x000b500c01007387 */ /* 0x0009e20000100a00 */
[----:B-1----:R-:W-:Y:S01]  /*999f0*/  LEA R22, P3, R5, R17, 0x1 ;  /* 0x0000001105167211 */ /* 0x002fe200078608ff */
[----:B------:R-:W-:-:S03]  /*99a00*/  VIADD R11, R10, UR37 ;  /* 0x000000250a0b7c36 */ /* 0x000fc60008000000 */
[-C--:B------:R-:W-:Y:S02]  /*99a10*/  LEA.HI.X.SX32 R23, R5, R16.reuse, 0x1, P3 ;  /* 0x0000001005177211 */ /* 0x080fe400018f0eff */
[CC--:B----4-:R-:W-:Y:S01]  /*99a20*/  LEA R12, P1, R0.reuse, R17.reuse, 0x1 ;  /* 0x00000011000c7211 */ /* 0x0d0fe200078208ff */
[----:B------:R1:W-:Y:S03]  /*99a30*/  STL.64 [R1+0xb80], R24 ;  /* 0x000b801801007387 */ /* 0x0003e60000100a00 */
[----:B------:R-:W-:Y:S01]  /*99a40*/  LEA.HI.X.SX32 R13, R0, R16, 0x1, P1 ;  /* 0x00000010000d7211 */ /* 0x000fe200008f0eff */
[----:B------:R4:W-:Y:S01]  /*99a50*/  STL.64 [R1+0xba8], R22 ;  /* 0x000ba81601007387 */ /* 0x0009e20000100a00 */
[----:B------:R-:W-:Y:S01]  /*99a60*/  VIADD R19, R11, UR38 ;  /* 0x000000260b137c36 */ /* 0x000fe20008000000 */
[-C--:B------:R-:W-:Y:S02]  /*99a70*/  LEA R14, P3, R8, R17.reuse, 0x1 ;  /* 0x00000011080e7211 */ /* 0x080fe400078608ff */
[----:B-1----:R-:W-:-:S02]  /*99a80*/  LEA R24, P1, R6, R17, 0x1 ;  /* 0x0000001106187211 */ /* 0x002fc400078208ff */
[----:B----4-:R-:W-:Y:S02]  /*99a90*/  LEA R22, P2, R7, R17, 0x1 ;  /* 0x0000001107167211 */ /* 0x010fe400078408ff */
[-C--:B------:R-:W-:Y:S01]  /*99aa0*/  LEA.HI.X.SX32 R25, R6, R16.reuse, 0x1, P1 ;  /* 0x0000001006197211 */ /* 0x080fe200008f0eff */
[----:B------:R-:W-:Y:S01]  /*99ab0*/  VIADD R20, R19, UR39 ;  /* 0x0000002713147c36 */ /* 0x000fe20008000000 */
[-C--:B------:R-:W-:Y:S02]  /*99ac0*/  LEA.HI.X.SX32 R23, R7, R16.reuse, 0x1, P2 ;  /* 0x0000001007177211 */ /* 0x080fe400010f0eff */
[----:B------:R-:W-:Y:S01]  /*99ad0*/  LEA.HI.X.SX32 R15, R8, R16, 0x1, P3 ;  /* 0x00000010080f7211 */ /* 0x000fe200018f0eff */
[----:B------:R1:W-:Y:S01]  /*99ae0*/  STL.64 [R1+0xb78], R24 ;  /* 0x000b781801007387 */ /* 0x0003e20000100a00 */
[----:B------:R-:W-:-:S03]  /*99af0*/  VIADD R4, R20, UR64 ;  /* 0x0000004014047c36 */ /* 0x000fc60008000000 */
[----:B------:R4:W-:Y:S01]  /*99b00*/  STL.64 [R1+0xb70], R22 ;  /* 0x000b701601007387 */ /* 0x0009e20000100a00 */
[----:B------:R-:W-:-:S03]  /*99b10*/  VIADD R18, R4, UR61 ;  /* 0x0000003d04127c36 */ /* 0x000fc60008000000 */
[----:B------:R0:W-:Y:S01]  /*99b20*/  STL.64 [R1+0xbd8], R14 ;  /* 0x000bd80e01007387 */ /* 0x0001e20000100a00 */
[CC--:B-1----:R-:W-:Y:S02]  /*99b30*/  LEA R24, P1, R9.reuse, R17.reuse, 0x1 ;  /* 0x0000001109187211 */ /* 0x0c2fe400078208ff */
[CC--:B----4-:R-:W-:Y:S02]  /*99b40*/  LEA R22, P2, R10.reuse, R17.reuse, 0x1 ;  /* 0x000000110a167211 */ /* 0x0d0fe400078408ff */
[-C--:B------:R-:W-:Y:S02]  /*99b50*/  LEA.HI.X.SX32 R25, R9, R16.reuse, 0x1, P1 ;  /* 0x0000001009197211 */ /* 0x080fe400008f0eff */
[C---:B0-----:R-:W-:Y:S02]  /*99b60*/  LEA R14, P3, R11.reuse, R17, 0x1 ;  /* 0x000000110b0e7211 */ /* 0x041fe400078608ff */
[-C--:B------:R-:W-:Y:S02]  /*99b70*/  LEA.HI.X.SX32 R23, R10, R16.reuse, 0x1, P2 ;  /* 0x000000100a177211 */ /* 0x080fe400010f0eff */
[----:B------:R-:W-:Y:S01]  /*99b80*/  LEA.HI.X.SX32 R15, R11, R16, 0x1, P3 ;  /* 0x000000100b0f7211 */ /* 0x000fe200018f0eff */
[----:B------:R-:W-:Y:S01]  /*99b90*/  VIADD R6, R18, UR62 ;  /* 0x0000003e12067c36 */ /* 0x000fe20008000000 */
[----:B------:R0:W-:Y:S04]  /*99ba0*/  STL.64 [R1+0xbb0], R24 ;  /* 0x000bb01801007387 */ /* 0x0001e80000100a00 */
[----:B------:R1:W-:Y:S01]  /*99bb0*/  STL.64 [R1+0xbd0], R22 ;  /* 0x000bd01601007387 */ /* 0x0003e20000100a00 */
[----:B------:R-:W-:-:S03]  /*99bc0*/  VIADD R8, R6, UR63 ;  /* 0x0000003f06087c36 */ /* 0x000fc60008000000 */
[----:B------:R4:W-:Y:S01]  /*99bd0*/  STL.64 [R1+0xbb8], R14 ;  /* 0x000bb80e01007387 */ /* 0x0009e20000100a00 */
[CC--:B0-----:R-:W-:Y:S02]  /*99be0*/  LEA R24, P1, R19.reuse, R17.reuse, 0x1 ;  /* 0x0000001113187211 */ /* 0x0c1fe400078208ff */
[-C--:B-1----:R-:W-:Y:S02]  /*99bf0*/  LEA R22, P2, R20, R17.reuse, 0x1 ;  /* 0x0000001114167211 */ /* 0x082fe400078408ff */
[-C--:B------:R-:W-:Y:S02]  /*99c00*/  LEA.HI.X.SX32 R25, R19, R16.reuse, 0x1, P1 ;  /* 0x0000001013197211 */ /* 0x080fe400008f0eff */
[-C--:B----4-:R-:W-:Y:S01]  /*99c10*/  LEA R14, P3, R4, R17.reuse, 0x1 ;  /* 0x00000011040e7211 */ /* 0x090fe200078608ff */
[----:B------:R-:W-:Y:S01]  /*99c20*/  VIADD R5, R8, UR60 ;  /* 0x0000003c08057c36 */ /* 0x000fe20008000000 */
[-C--:B------:R-:W-:Y:S02]  /*99c30*/  LEA.HI.X.SX32 R23, R20, R16.reuse, 0x1, P2 ;  /* 0x0000001014177211 */ /* 0x080fe400010f0eff */
[-C--:B------:R-:W-:Y:S01]  /*99c40*/  LEA.HI.X.SX32 R15, R4, R16.reuse, 0x1, P3 ;  /* 0x00000010040f7211 */ /* 0x080fe200018f0eff */
[----:B------:R-:W-:Y:S01]  /*99c50*/  STL.64 [R1+0xbe0], R24 ;  /* 0x000be01801007387 */ /* 0x000fe20000100a00 */
[-C--:B------:R-:W-:Y:S01]  /*99c60*/  LEA R20, P1, R18, R17.reuse, 0x1 ;  /* 0x0000001112147211 */ /* 0x080fe200078208ff */
[----:B------:R-:W-:Y:S01]  /*99c70*/  VIADD R7, R5, UR65 ;  /* 0x0000004105077c36 */ /* 0x000fe20008000000 */
[----:B------:R-:W-:Y:S01]  /*99c80*/  LEA R10, P2, R6, R17, 0x1 ;  /* 0x00000011060a7211 */ /* 0x000fe200078408ff */
[----:B------:R-:W-:Y:S01]  /*99c90*/  STL.64 [R1+0xc00], R22 ;  /* 0x000c001601007387 */ /* 0x000fe20000100a00 */
[----:B------:R-:W-:-:S03]  /*99ca0*/  LEA.HI.X.SX32 R21, R18, R16, 0x1, P1 ;  /* 0x0000001012157211 */ /* 0x000fc600008f0eff */
[----:B------:R0:W-:Y:S01]  /*99cb0*/  STL.64 [R1+0xc18], R14 ;  /* 0x000c180e01007387 */ /* 0x0001e20000100a00 */
[----:B------:R-:W-:Y:S01]  /*99cc0*/  VIADD R0, R7, UR57 ;  /* 0x0000003907007c36 */ /* 0x000fe20008000000 */
[-C--:B------:R-:W-:Y:S02]  /*99cd0*/  LEA.HI.X.SX32 R11, R6, R16.reuse, 0x1, P2 ;  /* 0x00000010060b7211 */ /* 0x080fe400010f0eff */
[-C--:B------:R-:W-:Y:S02]  /*99ce0*/  LEA R28, P1, R5, R17.reuse, 0x1 ;  /* 0x00000011051c7211 */ /* 0x080fe400078208ff */
[-C--:B------:R-:W-:Y:S02]  /*99cf0*/  LEA R26, P2, R7, R17.reuse, 0x1 ;  /* 0x00000011071a7211 */ /* 0x080fe400078408ff */
[----:B0-----:R-:W-:Y:S01]  /*99d00*/  LEA R14, P3, R8, R17, 0x1 ;  /* 0x00000011080e7211 */ /* 0x001fe200078608ff */
[----:B------:R-:W-:Y:S01]  /*99d10*/  STL.64 [R1+0xc10], R10 ;  /* 0x000c100a01007387 */ /* 0x000fe20000100a00 */
[----:B------:R-:W-:-:S02]  /*99d20*/  LEA.HI.X.SX32 R29, R5, R16, 0x1, P1 ;  /* 0x00000010051d7211 */ /* 0x000fc400008f0eff */
[-C--:B------:R-:W-:Y:S01]  /*99d30*/  LEA.HI.X.SX32 R15, R8, R16.reuse, 0x1, P3 ;  /* 0x00000010080f7211 */ /* 0x080fe200018f0eff */
[----:B------:R-:W-:Y:S01]  /*99d40*/  STL.64 [R1+0xbe8], R20 ;  /* 0x000be81401007387 */ /* 0x000fe20000100a00 */
[C---:B------:R-:W-:Y:S02]  /*99d50*/  LEA R6, P3, R0.reuse, R17, 0x1 ;  /* 0x0000001100067211 */ /* 0x040fe400078608ff */
[-C--:B------:R-:W-:Y:S01]  /*99d60*/  LEA.HI.X.SX32 R27, R7, R16.reuse, 0x1, P2 ;  /* 0x00000010071b7211 */ /* 0x080fe200010f0eff */
[----:B------:R0:W-:Y:S01]  /*99d70*/  STL.64 [R1], R14 ;  /* 0x0000000e01007387 */ /* 0x0001e20000100a00 */
[----:B------:R-:W-:-:S03]  /*99d80*/  LEA.HI.X.SX32 R7, R0, R16, 0x1, P3 ;  /* 0x0000001000077211 */ /* 0x000fc600018f0eff */
[----:B0-----:R-:W4:Y:S04]  /*99d90*/  LDL.LU R14, [R1+0xa50] ;  /* 0x000a5000010e7983 */ /* 0x001f280000300800 */
[----:B------:R0:W-:Y:S04]  /*99da0*/  STL.64 [R1+0x1fc8], R28 ;  /* 0x001fc81c01007387 */ /* 0x0001e80000100a00 */
[----:B0-----:R-:W2:Y:S04]  /*99db0*/  LDL.LU R28, [R1+0x878] ;  /* 0x00087800011c7983 */ /* 0x001ea80000300800 */
[----:B------:R-:W2:Y:S04]  /*99dc0*/  LDL.LU R29, [R1+0x87c] ;  /* 0x00087c00011d7983 */ /* 0x000ea80000300800 */
[----:B------:R0:W-:Y:S04]  /*99dd0*/  STL.64 [R1+0x1fd0], R26 ;  /* 0x001fd01a01007387 */ /* 0x0001e80000100a00 */
[----:B0-----:R-:W2:Y:S04]  /*99de0*/  LDL.LU.64 R26, [R1+0xda8] ;  /* 0x000da800011a7983 */ /* 0x001ea80000300a00 */
[----:B------:R0:W-:Y:S04]  /*99df0*/  STL.64 [R1+0x1fd8], R6 ;  /* 0x001fd80601007387 */ /* 0x0001e80000100a00 */
[----:B0-----:R-:W2:Y:S01]  /*99e00*/  LDL.LU.64 R6, [R1+0xdb8] ;  /* 0x000db80001067983 */ /* 0x001ea20000300a00 */
[----:B------:R-:W-:-:S04]  /*99e10*/  VIADD R4, R0, UR56 ;  /* 0x0000003800047c36 */ /* 0x000fc80008000000 */
[C---:B------:R-:W-:Y:S01]  /*99e20*/  VIADD R11, R4.reuse, UR59 ;  /* 0x0000003b040b7c36 */ /* 0x040fe20008000000 */
[----:B------:R-:W-:-:S03]  /*99e30*/  LEA R8, P1, R4, R17, 0x1 ;  /* 0x0000001104087211 */ /* 0x000fc600078208ff */
[C---:B------:R-:W-:Y:S01]  /*99e40*/  VIADD R18, R11.reuse, UR58 ;  /* 0x0000003a0b127c36 */ /* 0x040fe20008000000 */
[----:B------:R-:W-:-:S03]  /*99e50*/  LEA R10, P2, R11, R17, 0x1 ;  /* 0x000000110b0a7211 */ /* 0x000fc600078408ff */
[----:B------:R-:W-:Y:S01]  /*99e60*/  VIADD R5, R18, UR54 ;  /* 0x0000003612057c36 */ /* 0x000fe20008000000 */
[-C--:B------:R-:W-:Y:S02]  /*99e70*/  LEA.HI.X.SX32 R9, R4, R16.reuse, 0x1, P1 ;  /* 0x0000001004097211 */ /* 0x080fe400008f0eff */
[CC--:B------:R-:W-:Y:S02]  /*99e80*/  LEA R20, P3, R18.reuse, R17.reuse, 0x1 ;  /* 0x0000001112147211 */ /* 0x0c0fe400078608ff */
[-C--:B------:R-:W-:Y:S02]  /*99e90*/  LEA.HI.X.SX32 R11, R11, R16.reuse, 0x1, P2 ;  /* 0x000000100b0b7211 */ /* 0x080fe400010f0eff */
[C---:B------:R-:W-:Y:S01]  /*99ea0*/  LEA R22, P1, R5.reuse, R17, 0x1 ;  /* 0x0000001105167211 */ /* 0x040fe200078208ff */
[----:B------:R-:W-:Y:S01]  /*99eb0*/  STL.64 [R1+0x1fe0], R8 ;  /* 0x001fe00801007387 */ /* 0x000fe20000100a00 */
[-C--:B------:R-:W-:Y:S02]  /*99ec0*/  LEA.HI.X.SX32 R21, R18, R16.reuse, 0x1, P3 ;  /* 0x0000001012157211 */ /* 0x080fe400018f0eff */
[C---:B------:R-:W-:Y:S01]  /*99ed0*/  LEA.HI.X.SX32 R23, R5.reuse, R16, 0x1, P1 ;  /* 0x0000001005177211 */ /* 0x040fe200008f0eff */
[----:B------:R0:W-:Y:S04]  /*99ee0*/  STL.64 [R1+0x1fe8], R10 ;  /* 0x001fe80a01007387 */ /* 0x0001e80000100a00 */
[----:B0-----:R-:W3:Y:S04]  /*99ef0*/  LDL.LU.64 R10, [R1+0xdb0] ;  /* 0x000db000010a7983 */ /* 0x001ee80000300a00 */
[----:B------:R0:W-:Y:S04]  /*99f00*/  STL.64 [R1+0x1ff0], R20 ;  /* 0x001ff01401007387 */ /* 0x0001e80000100a00 */
[----:B0-----:R-:W4:Y:S04]  /*99f10*/  LDL.LU.64 R20, [R1+0xd98] ;  /* 0x000d980001147983 */ /* 0x001f280000300a00 */
[----:B------:R0:W-:Y:S04]  /*99f20*/  STL.64 [R1+0x1ff8], R22 ;  /* 0x001ff81601007387 */ /* 0x0001e80000100a00 */
[----:B0-----:R-:W4:Y:S04]  /*99f30*/  LDL.LU.64 R22, [R1+0xda0] ;  /* 0x000da00001167983 */ /* 0x001f280000300a00 */
[----:B------:R-:W4:Y:S04]  /*99f40*/  LDL.LU.64 R8, [R1+0xd90] ;  /* 0x000d900001087983 */ /* 0x000f280000300a00 */
[----:B--2---:R0:W-:Y:S04]  /*99f50*/  @P5 STG.E.U16 desc[UR8][R6.64], R28 ;  /* 0x0000001c06005986 */ /* 0x0041e8000c101508 */
[----:B0-----:R-:W2:Y:S04]  /*99f60*/  LDL.LU.64 R6, [R1+0xd88] ;  /* 0x000d880001067983 */ /* 0x001ea80000300a00 */
[----:B------:R-:W2:Y:S01]  /*99f70*/  LDL.LU R15, [R1+0xa54] ;  /* 0x000a5400010f7983 */ /* 0x000ea20000300800 */
[----:B------:R-:W-:-:S04]  /*99f80*/  VIADD R0, R5, UR51 ;  /* 0x0000003305007c36 */ /* 0x000fc80008000000 */
[C---:B------:R-:W-:Y:S01]  /*99f90*/  VIADD R19, R0.reuse, UR48 ;  /* 0x0000003000137c36 */ /* 0x040fe20008000000 */
[----:B------:R-:W-:-:S04]  /*99fa0*/  LEA R4, P2, R0, R17, 0x1 ;  /* 0x0000001100047211 */ /* 0x000fc800078408ff */
[----:B------:R-:W-:Y:S01]  /*99fb0*/  LEA.HI.X.SX32 R5, R0, R16, 0x1, P2 ;  /* 0x0000001000057211 */ /* 0x000fe200010f0eff */
[C---:B------:R-:W-:Y:S01]  /*99fc0*/  VIADD R0, R2.reuse, 0x96 ;  /* 0x0000009602007836 */ /* 0x040fe20000000000 */
[----:B------:R-:W-:Y:S01]  /*99fd0*/  LEA R24, P3, R19, R17, 0x1 ;  /* 0x0000001113187211 */ /* 0x000fe200078608ff */
[----:B------:R-:W-:-:S03]  /*99fe0*/  VIADD R17, R2, 0x97 ;  /* 0x0000009702117836 */ /* 0x000fc60000000000 */
[----:B------:R-:W-:Y:S01]  /*99ff0*/  LEA.HI.X.SX32 R25, R19, R16, 0x1, P3 ;  /* 0x0000001013197211 */ /* 0x000fe200018f0eff */
[----:B------:R-:W-:Y:S01]  /*9a000*/  VIADD R16, R2, 0x98 ;  /* 0x0000009802107836 */ /* 0x000fe20000000000 */
[----:B------:R-:W-:Y:S01]  /*9a010*/  ISETP.LT.AND P1, PT, R0, UR52, !P0 ;  /* 0x0000003400007c0c */ /* 0x000fe2000c721270 */
[----:B------:R-:W-:Y:S01]  /*9a020*/  VIADD R0, R2, 0x99 ;  /* 0x0000009902007836 */ /* 0x000fe20000000000 */
[----:B------:R-:W-:Y:S02]  /*9a030*/  ISETP.LT.AND P2, PT, R17, UR53, !P0 ;  /* 0x0000003511007c0c */ /* 0x000fe4000c741270 */
[----:B------:R-:W-:Y:S02]  /*9a040*/  ISETP.LT.AND P3, PT, R16, UR49, !P0 ;  /* 0x0000003110007c0c */ /* 0x000fe4000c761270 */
[----:B------:R-:W-:Y:S02]  /*9a050*/  PRMT R16, R28, 0x7632, R16 ;  /* 0x000076321c107816 */ /* 0x000fe40000000010 */
[----:B------:R-:W-:Y:S01]  /*9a060*/  ISETP.LT.AND P4, PT, R0, UR47, !P0 ;  /* 0x0000002f00007c0c */ /* 0x000fe2000c781270 */
[----:B------:R-:W-:-:S02]  /*9a070*/  VIADD R0, R2, 0x9a ;  /* 0x0000009a02007836 */ /* 0x000fc40000000000 */
[----:B---3--:R0:W-:Y:S04]  /*9a080*/  @P6 STG.E.U16 desc[UR8][R10.64], R16 ;  /* 0x000000100a006986 */ /* 0x0081e8000c101508 */
[----:B------:R1:W-:Y:S01]  /*9a090*/  @P1 STG.E.U16 desc[UR8][R26.64], R29 ;  /* 0x0000001d1a001986 */ /* 0x0003e2000c101508 */
[----:B------:R-:W-:-:S03]  /*9a0a0*/  ISETP.LT.AND P5, PT, R0, UR4, !P0 ;  /* 0x0000000400007c0c */ /* 0x000fc6000c7a1270 */
[----:B0-----:R-:W3:Y:S01]  /*9a0b0*/  LDL.LU.64 R10, [R1+0xd80] ;  /* 0x000d8000010a7983 */ /* 0x001ee20000300a00 */
[----:B------:R-:W-:Y:S01]  /*9a0c0*/  PRMT R16, R29, 0x7632, R16 ;  /* 0x000076321d107816 */ /* 0x000fe20000000010 */
[----:B------:R-:W-:Y:S01]  /*9a0d0*/  VIADD R0, R2, 0x9b ;  /* 0x0000009b02007836 */ /* 0x000fe20000000000 */
[----:B------:R-:W0:Y:S01]  /*9a0e0*/  LDCU UR4, c[0x0][0x39c] ;  /* 0x00007380ff0477ac */ /* 0x000e220008000800 */
[----:B-1----:R-:W3:Y:S04]  /*9a0f0*/  LDL.LU.64 R26, [R1+0xd78] ;  /* 0x000d7800011a7983 */ /* 0x002ee80000300a00 */
[----:B------:R-:W3:Y:S04]  /*9a100*/  LDL.LU R28, [R1+0xa58] ;  /* 0x000a5800011c7983 */ /* 0x000ee80000300800 */
[----:B----4-:R1:W-:Y:S04]  /*9a110*/  @P2 STG.E.U16 desc[UR8][R22.64], R16 ;  /* 0x0000001016002986 */ /* 0x0103e8000c101508 */
[----:B------:R4:W-:Y:S04]  /*9a120*/  @P3 STG.E.U16 desc[UR8][R20.64], R14 ;  /* 0x0000000e14003986 */ /* 0x0009e8000c101508 */
[----:B-1----:R-:W3:Y:S01]  /*9a130*/  LDL.LU.64 R22, [R1+0xd70] ;  /* 0x000d700001167983 */ /* 0x002ee20000300a00 */
[----:B------:R-:W-:-:S03]  /*9a140*/  PRMT R16, R14, 0x7632, R16 ;  /* 0x000076320e107816 */ /* 0x000fc60000000010 */
[----:B----4-:R-:W4:Y:S04]  /*9a150*/  LDL.LU.64 R20, [R1+0xd58] ;  /* 0x000d580001147983 */ /* 0x010f280000300a00 */
[----:B------:R-:W4:Y:S04]  /*9a160*/  LDL.LU R29, [R1+0xa5c] ;  /* 0x000a5c00011d7983 */ /* 0x000f280000300800 */
[----:B------:R1:W-:Y:S04]  /*9a170*/  @P4 STG.E.U16 desc[UR8][R8.64], R16 ;  /* 0x0000001008004986 */ /* 0x0003e8000c101508 */
[----:B-1----:R-:W4:Y:S04]  /*9a180*/  LDL.LU.64 R8, [R1+0xd50] ;  /* 0x000d500001087983 */ /* 0x002f280000300a00 */
[----:B--2---:R1:W-:Y:S04]  /*9a190*/  @P5 STG.E.U16 desc[UR8][R6.64], R15 ;  /* 0x0000000f06005986 */ /* 0x0043e8000c101508 */
[----:B-1----:R-:W2:Y:S04]  /*9a1a0*/  LDL.LU.64 R6, [R1+0xd48] ;  /* 0x000d480001067983 */ /* 0x002ea80000300a00 */
[----:B------:R-:W2:Y:S01]  /*9a1b0*/  LDL.LU R14, [R1+0xa40] ;  /* 0x000a4000010e7983 */ /* 0x000ea20000300800 */
[----:B------:R-:W-:Y:S01]  /*9a1c0*/  ISETP.LT.AND P6, PT, R0, UR5, !P0 ;  /* 0x0000000500007c0c */ /* 0x000fe2000c7c1270 */
[----:B------:R-:W-:Y:S01]  /*9a1d0*/  VIADD R0, R2, 0x9c ;  /* 0x0000009c02007836 */ /* 0x000fe20000000000 */
[----:B------:R-:W1:Y:S04]  /*9a1e0*/  LDCU UR5, c[0x0][0x39c] ;  /* 0x00007380ff0577ac */ /* 0x000e680008000800 */
[----:B------:R-:W-:Y:S01]  /*9a1f0*/  ISETP.LT.AND P1, PT, R0, UR6, !P0 ;  /* 0x0000000600007c0c */ /* 0x000fe2000c721270 */
[----:B------:R-:W-:Y:S01]  /*9a200*/  VIADD R0, R2, 0x9d ;  /* 0x0000009d02007836 */ /* 0x000fe20000000000 */
[----:B------:R-:W3:Y:S04]  /*9a210*/  LDCU UR6, c[0x0][0x39c] ;  /* 0x00007380ff0677ac */ /* 0x000ee80008000800 */
[----:B------:R-:W-:Y:S01]  /*9a220*/  ISETP.LT.AND P2, PT, R0, UR7, !P0 ;  /* 0x0000000700007c0c */ /* 0x000fe2000c741270 */
[----:B------:R-:W-:Y:S01]  /*9a230*/  VIADD R0, R2, 0x9e ;  /* 0x0000009e02007836 */ /* 0x000fe20000000000 */
[----:B------:R-:W-:Y:S01]  /*9a240*/  PRMT R16, R15, 0x7632, R16 ;  /* 0x000076320f107816 */ /* 0x000fe20000000010 */
[----:B------:R-:W2:Y:S03]  /*9a250*/  LDCU UR7, c[0x0][0x39c] ;  /* 0x00007380ff0777ac */ /* 0x000ea60008000800 */
[----:B0-----:R-:W-:Y:S01]  /*9a260*/  ISETP.LT.AND P3, PT, R0, UR4, !P0 ;  /* 0x0000000400007c0c */ /* 0x001fe2000c761270 */
[----:B------:R-:W-:Y:S01]  /*9a270*/  VIADD R0, R2, 0x9f ;  /* 0x0000009f02007836 */ /* 0x000fe20000000000 */
[----:B------:R-:W0:Y:S04]  /*9a280*/  LDCU UR4, c[0x0][0x39c] ;  /* 0x00007380ff0477ac */ /* 0x000e280008000800 */
[----:B-1----:R-:W-:Y:S01]  /*9a290*/  ISETP.LT.AND P4, PT, R0, UR5, !P0 ;  /* 0x0000000500007c0c */ /* 0x002fe2000c781270 */
[----:B------:R-:W-:Y:S01]  /*9a2a0*/  VIADD R0, R2, 0xa0 ;  /* 0x000000a002007836 */ /* 0x000fe20000000000 */
[----:B---3--:R1:W-:Y:S01]  /*9a2b0*/  @P6 STG.E.U16 desc[UR8][R10.64], R16 ;  /* 0x000000100a006986 */ /* 0x0083e2000c101508 */
[----:B------:R-:W3:Y:S03]  /*9a2c0*/  LDCU UR5, c[0x0][0x39c] ;  /* 0x00007380ff0577ac */ /* 0x000ee60008000800 */
[----:B------:R0:W-:Y:S01]  /*9a2d0*/  @P1 STG.E.U16 desc[UR8][R26.64], R28 ;  /* 0x0000001c1a001986 */ /* 0x0001e2000c101508 */
[----:B------:R-:W-:-:S03]  /*9a2e0*/  ISETP.LT.AND P5, PT, R0, UR6, !P0 ;  /* 0x0000000600007c0c */ /* 0x000fc6000c7a1270 */
[----:B-1----:R-:W3:Y:S01]  /*9a2f0*/  LDL.LU.64 R10, [R1+0xd40] ;  /* 0x000d4000010a7983 */ /* 0x002ee20000300a00 */
[----:B------:R-:W-:Y:S01]  /*9a300*/  PRMT R16, R28, 0x7632, R16 ;  /* 0x000076321c107816 */ /* 0x000fe20000000010 */
[----:B------:R-:W-:Y:S01]  /*9a310*/  VIADD R0, R2, 0xa1 ;  /* 0x000000a102007836 */ /* 0x000fe20000000000 */
[----:B------:R-:W1:Y:S01]  /*9a320*/  LDCU UR6, c[0x0][0x39c] ;  /* 0x00007380ff0677ac */ /* 0x000e620008000800 */
[----:B0-----:R-:W3:Y:S04]  /*9a330*/  LDL.LU.64 R26, [R1+0xd28] ;  /* 0x000d2800011a7983 */ /* 0x001ee80000300a00 */
[----:B------:R-:W3:Y:S04]  /*9a340*/  LDL.LU R15, [R1+0xa44] ;  /* 0x000a4400010f7983 */ /* 0x000ee80000300800 */
[----:B------:R0:W-:Y:S04]  /*9a350*/  @P2 STG.E.U16 desc[UR8][R22.64], R16 ;  /* 0x0000001016002986 */ /* 0x0001e8000c101508 */
[----:B----4-:R4:W-:Y:S04]  /*9a360*/  @P3 STG.E.U16 desc[UR8][R20.64], R29 ;  /* 0x0000001d14003986 */ /* 0x0109e8000c101508 */
[----:B0-----:R-:W3:Y:S01]  /*9a370*/  LDL.LU.64 R22, [R1+0xd20] ;  /* 0x000d200001167983 */ /* 0x001ee20000300a00 */
[----:B------:R-:W-:-:S03]  /*9a380*/  PRMT R16, R29, 0x7632, R16 ;  /* 0x000076321d107816 */ /* 0x000fc60000000010 */
[----:B----4-:R-:W4:Y:S04]  /*9a390*/  LDL.LU.64 R20, [R1+0xd18] ;  /* 0x000d180001147983 */ /* 0x010f280000300a00 */
[----:B------:R-:W4:Y:S04]  /*9a3a0*/  LDL.LU R28, [R1+0xa48] ;  /* 0x000a4800011c7983 */ /* 0x000f280000300800 */
[----:B------:R0:W-:Y:S04]  /*9a3b0*/  @P4 STG.E.U16 desc[UR8][R8.64], R16 ;  /* 0x0000001008004986 */ /* 0x0001e8000c101508 */
[----:B0-----:R-:W4:Y:S04]  /*9a3c0*/  LDL.LU.64 R8, [R1+0xd10] ;  /* 0x000d100001087983 */ /* 0x001f280000300a00 */
[----:B--2---:R0:W-:Y:S04]  /*9a3d0*/  @P5 STG.E.U16 desc[UR8][R6.64], R14 ;  /* 0x0000000e06005986 */ /* 0x0041e8000c101508 */
[----:B0-----:R-:W2:Y:S04]  /*9a3e0*/  LDL.LU.64 R6, [R1+0xcf8] ;  /* 0x000cf80001067983 */ /* 0x001ea80000300a00 */
[----:B------:R-:W2:Y:S01]  /*9a3f0*/  LDL.LU R29, [R1+0xa4c] ;  /* 0x000a4c00011d7983 */ /* 0x000ea20000300800 */
[----:B------:R-:W-:Y:S01]  /*9a400*/  ISETP.LT.AND P6, PT, R0, UR7, !P0 ;  /* 0x0000000700007c0c */ /* 0x000fe2000c7c1270 */
[----:B------:R-:W-:Y:S01]  /*9a410*/  VIADD R0, R2, 0xa2 ;  /* 0x000000a202007836 */ /* 0x000fe20000000000 */
[----:B------:R-:W0:Y:S04]  /*9a420*/  LDCU UR7, c[0x0][0x39c] ;  /* 0x00007380ff0777ac */ /* 0x000e280008000800 */
[----:B------:R-:W-:Y:S01]  /*9a430*/  ISETP.LT.AND P1, PT, R0, UR4, !P0 ;  /* 0x0000000400007c0c */ /* 0x000fe2000c721270 */
[----:B------:R-:W-:Y:S01]  /*9a440*/  VIADD R0, R2, 0xa3 ;  /* 0x000000a302007836 */ /* 0x000fe20000000000 */
[----:B------:R-:W3:Y:S04]  /*9a450*/  LDCU UR4, c[0x0][0x39c] ;  /* 0x00007380ff0477ac */ /* 0x000ee80008000800 */
[----:B---3--:R-:W-:Y:S01]  /*9a460*/  ISETP.LT.AND P2, PT, R0, UR5, !P0 ;  /* 0x0000000500007c0c */ /* 0x008fe2000c741270 */
[----:B------:R-:W-:Y:S01]  /*9a470*/  VIADD R0, R2, 0xa4 ;  /* 0x000000a402007836 */ /* 0x000fe20000000000 */
[----:B------:R-:W-:Y:S01]  /*9a480*/  PRMT R16, R14, 0x7632, R16 ;  /* 0x000076320e107816 */ /* 0x000fe20000000010 */
[----:B------:R-:W3:Y:S03]  /*9a490*/  LDCU UR5, c[0x0][0x39c] ;  /* 0x00007380ff0577ac */ /* 0x000ee60008000800 */
[----:B-1----:R-:W-:Y:S01]  /*9a4a0*/  ISETP.LT.AND P3, PT, R0, UR6, !P0 ;  /* 0x0000000600007c0c */ /* 0x002fe2000c761270 */
[----:B------:R-:W-:Y:S01]  /*9a4b0*/  VIADD R0, R2, 0xa5 ;  /* 0x000000a502007836 */ /* 0x000fe20000000000 */
[----:B------:R-:W1:Y:S01]  /*9a4c0*/  LDCU UR6, c[0x0][0x39c] ;  /* 0x00007380ff0677ac */ /* 0x000e620008000800 */
[----:B------:R1:W-:Y:S03]  /*9a4d0*/  @P6 STG.E.U16 desc[UR8][R10.64], R16 ;  /* 0x000000100a006986 */ /* 0x0003e6000c101508 */
[----:B0-----:R-:W-:Y:S01]  /*9a4e0*/  ISETP.LT.AND P4, PT, R0, UR7, !P0 ;  /* 0x0000000700007c0c */ /* 0x001fe2000c781270 */
[----:B------:R-:W-:Y:S01]  /*9a4f0*/  VIADD R0, R2, 0xa6 ;  /* 0x000000a602007836 */ /* 0x000fe20000000000 */
[----:B------:R-:W0:Y:S01]  /*9a500*/  LDCU UR7, c[0x0][0x39c] ;  /* 0x00007380ff0777ac */ /* 0x000e220008000800 */
[----:B------:R0:W-:Y:S01]  /*9a510*/  @P1 STG.E.U16 desc[UR8][R26.64], R15 ;  /* 0x0000000f1a001986 */ /* 0x0001e2000c101508 */
[----:B-1----:R-:W-:-:S03]  /*9a520*/  PRMT R16, R15, 0x7632, R16 ;  /* 0x000076320f107816 */ /* 0x002fc60000000010 */
[----:B------:R-:W3:Y:S01]  /*9a530*/  LDL.LU.64 R10, [R1+0xcf0] ;  /* 0x000cf000010a7983 */ /* 0x000ee20000300a00 */
[----:B------:R-:W-:-:S03]  /*9a540*/  ISETP.LT.AND P5, PT, R0, UR4, !P0 ;  /* 0x0000000400007c0c */ /* 0x000fc6000c7a1270 */
[----:B0-----:R-:W3:Y:S04]  /*9a550*/  LDL.LU.64 R26, [R1+0xcd8] ;  /* 0x000cd800011a7983 */ /* 0x001ee80000300a00 */
[----:B------:R0:W-:Y:S01]  /*9a560*/  @P2 STG.E.U16 desc[UR8][R22.64], R16 ;  /* 0x0000001016002986 */ /* 0x0001e2000c101508 */
[----:B------:R-:W-:Y:S01]  /*9a570*/  VIADD R0, R2, 0xa7 ;  /* 0x000000a702007836 */ /* 0x000fe20000000000 */
[----:B------:R-:W1:Y:S02]  /*9a580*/  LDCU UR4, c[0x0][0x39c] ;  /* 0x00007380ff0477ac */ /* 0x000e640008000800 */
[----:B------:R-:W3:Y:S04]  /*9a590*/  LDL.LU R14, [R1+0xa30] ;  /* 0x000a3000010e7983 */ /* 0x000ee80000300800 */
        /* <DEDUP_REMOVED lines=10> */
[----:B---3--:R-:W-:Y:S01]  /*9a640*/  ISETP.LT.AND P6, PT, R0, UR5, !P0 ;  /* 0x0000000500007c0c */ /* 0x008fe2000c7c1270 */
[----:B------:R-:W-:Y:S01]  /*9a650*/  VIADD R0, R2, 0xa8 ;  /* 0x000000a802007836 */ /* 0x000fe20000000000 */
[----:B------:R-:W0:Y:S04]  /*9a660*/  LDCU UR5, c[0x0][0x39c] ;  /* 0x00007380ff0577ac */ /* 0x000e280008000800 */
[----:B------:R-:W-:Y:S01]  /*9a670*/  ISETP.LT.AND P1, PT, R0, UR6, !P0 ;  /* 0x0000000600007c0c */ /* 0x000fe2000c721270 */
[----:B------:R-:W-:Y:S01]  /*9a680*/  VIADD R0, R2, 0xa9 ;  /* 0x000000a902007836 */ /* 0x000fe20000000000 */
[----:B------:R-:W3:Y:S04]  /*9a690*/  LDCU UR6, c[0x0][0x39c] ;  /* 0x00007380ff0677ac */ /* 0x000ee80008000800 */
[----:B------:R-:W-:Y:S01]  /*9a6a0*/  ISETP.LT.AND P2, PT, R0, UR7, !P0 ;  /* 0x0000000700007c0c */ /* 0x000fe2000c741270 */
[----:B------:R-:W-:Y:S01]  /*9a6b0*/  VIADD R0, R2, 0xaa ;  /* 0x000000aa02007836 */ /* 0x000fe20000000000 */
[----:B------:R-:W-:Y:S01]  /*9a6c0*/  PRMT R16, R29, 0x7632, R16 ;  /* 0x000076321d107816 */ /* 0x000fe20000000010 */
[----:B------:R-:W2:Y:S03]  /*9a6d0*/  LDCU UR7, c[0x0][0x39c] ;  /* 0x00007380ff0777ac */ /* 0x000ea60008000800 */
[----:B-1----:R-:W-:Y:S01]  /*9a6e0*/  ISETP.LT.AND P3, PT, R0, UR4, !P0 ;  /* 0x0000000400007c0c */ /* 0x002fe2000c761270 */
[----:B------:R-:W-:Y:S01]  /*9a6f0*/  VIADD R0, R2, 0xab ;  /* 0x000000ab02007836 */ /* 0x000fe20000000000 */
[----:B------:R1:W-:Y:S01]  /*9a700*/  @P6 STG.E.U16 desc[UR8][R10.64], R16 ;  /* 0x000000100a006986 */ /* 0x0003e2000c101508 */
[----:B------:R-:W2:Y:S03]  /*9a710*/  LDCU UR4, c[0x0][0x39c] ;  /* 0x00007380ff0477ac */ /* 0x000ea60008000800 */
[----:B0-----:R-:W-:Y:S01]  /*9a720*/  ISETP.LT.AND P4, PT, R0, UR5, !P0 ;  /* 0x0000000500007c0c */ /* 0x001fe2000c781270 */
[----:B------:R-:W-:Y:S01]  /*9a730*/  VIADD R0, R2, 0xac ;  /* 0x000000ac02007836 */ /* 0x000fe20000000000 */
[----:B------:R-:W0:Y:S01]  /*9a740*/  LDCU UR5, c[0x0][0x39c] ;  /* 0x00007380ff0577ac */ /* 0x000e220008000800 */
[----:B-1----:R-:W2:Y:S03]  /*9a750*/  LDL.LU.64 R10, [R1+0xca0] ;  /* 0x000ca000010a7983 */ /* 0x002ea60000300a00 */
[----:B---3--:R-:W-:Y:S01]  /*9a760*/  ISETP.LT.AND P5, PT, R0, UR6, !P0 ;  /* 0x0000000600007c0c */ /* 0x008fe2000c7a1270 */
[----:B------:R1:W-:Y:S01]  /*9a770*/  @P1 STG.E.U16 desc[UR8][R26.64], R14 ;  /* 0x0000000e1a001986 */ /* 0x0003e2000c101508 */
[----:B------:R-:W-:Y:S01]  /*9a780*/  PRMT R16, R14, 0x7632, R16 ;  /* 0x000076320e107816 */ /* 0x000fe20000000010 */
[----:B------:R-:W-:Y:S01]  /*9a790*/  VIADD R0, R2, 0xad ;  /* 0x000000ad02007836 */ /* 0x000fe20000000000 */
[----:B------:R-:W3:Y:S03]  /*9a7a0*/  LDCU UR6, c[0x0][0x39c] ;  /* 0x00007380ff0677ac */ /* 0x000ee60008000800 */
[----:B------:R0:W-:Y:S04]  /*9a7b0*/  @P2 STG.E.U16 desc[UR8][R22.64], R16 ;  /* 0x0000001016002986 */ /* 0x0001e8000c101508 */
[----:B-1----:R-:W3:Y:S04]  /*9a7c0*/  LDL.LU.64 R26, [R1+0xc88] ;  /* 0x000c8800011a7983 */ /* 0x002ee80000300a00 */
[----:B------:R-:W3:Y:S04]  /*9a7d0*/  LDL.LU R29, [R1+0xa3c] ;  /* 0x000a3c00011d7983 */ /* 0x000ee80000300800 */
[----:B0-----:R-:W3:Y:S04]  /*9a7e0*/  LDL.LU.64 R22, [R1+0xc80] ;  /* 0x000c800001167983 */ /* 0x001ee80000300a00 */
[----:B----4-:R0:W-:Y:S01]  /*9a7f0*/  @P3 STG.E.U16 desc[UR8][R20.64], R15 ;  /* 0x0000000f14003986 */ /* 0x0101e2000c101508 */
[----:B------:R-:W-:-:S03]  /*9a800*/  PRMT R16, R15, 0x7632, R16 ;  /* 0x000076320f107816 */ /* 0x000fc60000000010 */
[----:B0-----:R-:W4:Y:S04]  /*9a810*/  LDL.LU.64 R20, [R1+0xc68] ;  /* 0x000c680001147983 */ /* 0x001f280000300a00 */
        /* <DEDUP_REMOVED lines=11> */
[----:B------:R-:W1:Y:S04]  /*9a8d0*/  LDCU UR4, c[0x0][0x39c] ;  /* 0x00007380ff0477ac */ /* 0x000e680008000800 */
[----:B------:R-:W-:Y:S01]  /*9a8e0*/  ISETP.LT.AND P2, PT, R0, UR5, !P0 ;  /* 0x0000000500007c0c */ /* 0x000fe2000c741270 */
[----:B------:R-:W-:Y:S01]  /*9a8f0*/  VIADD R0, R2, 0xb0 ;  /* 0x000000b002007836 */ /* 0x000fe20000000000 */
[----:B------:R-:W-:Y:S01]  /*9a900*/  PRMT R16, R28, 0x7632, R16 ;  /* 0x000076321c107816 */ /* 0x000fe20000000010 */
[----:B------:R-:W1:Y:S03]  /*9a910*/  LDCU UR5, c[0x0][0x39c] ;  /* 0x00007380ff0577ac */ /* 0x000e660008000800 */
[----:B---3--:R-:W-:Y:S01]  /*9a920*/  ISETP.LT.AND P3, PT, R0, UR6, !P0 ;  /* 0x0000000600007c0c */ /* 0x008fe2000c761270 */
[----:B------:R-:W-:Y:S01]  /*9a930*/  VIADD R0, R2, 0xb1 ;  /* 0x000000b102007836 */ /* 0x000fe20000000000 */
[----:B------:R3:W-:Y:S01]  /*9a940*/  @P6 STG.E.U16 desc[UR8][R10.64], R16 ;  /* 0x000000100a006986 */ /* 0x0007e2000c101508 */
[----:B------:R-:W2:Y:S03]  /*9a950*/  LDCU UR6, c[0x0][0x39c] ;  /* 0x00007380ff0677ac */ /* 0x000ea60008000800 */
[----:B0-----:R-:W-:Y:S01]  /*9a960*/  ISETP.LT.AND P4, PT, R0, UR7, !P0 ;  /* 0x0000000700007c0c */ /* 0x001fe2000c781270 */
[----:B------:R-:W-:Y:S01]  /*9a970*/  VIADD R0, R2, 0xb2 ;  /* 0x000000b202007836 */ /* 0x000fe20000000000 */
[----:B------:R-:W0:Y:S01]  /*9a980*/  LDCU UR7, c[0x0][0x39c] ;  /* 0x00007380ff0777ac */ /* 0x000e220008000800 */
[----:B---3--:R-:W3:Y:S03]  /*9a990*/  LDL.LU.64 R10, [R1+0xc40] ;  /* 0x000c4000010a7983 */ /* 0x008ee60000300a00 */
[----:B-1----:R-:W-:-:S02]  /*9a9a0*/  ISETP.LT.AND P5, PT, R0, UR4, !P0 ;  /* 0x0000000400007c0c */ /* 0x002fc4000c7a1270 */
[----:B------:R-:W-:Y:S01]  /*9a9b0*/  PRMT R16, R29, 0x7632, R16 ;  /* 0x000076321d107816 */ /* 0x000fe20000000010 */
[----:B------:R1:W-:Y:S01]  /*9a9c0*/  @P1 STG.E.U16 desc[UR8][R26.64], R29 ;  /* 0x0000001d1a001986 */ /* 0x0003e2000c101508 */
[----:B------:R-:W-:Y:S01]  /*9a9d0*/  VIADD R0, R2, 0xb3 ;  /* 0x000000b302007836 */ /* 0x000fe20000000000 */
[----:B------:R-:W0:Y:S02]  /*9a9e0*/  LDCU UR4, c[0x0][0x39c] ;  /* 0x00007380ff0477ac */ /* 0x000e240008000800 */
        /* <DEDUP_REMOVED lines=23> */
[----:B------:R-:W-:Y:S01]  /*9ab60*/  ISETP.LT.AND P3, PT, R0, UR4, !P0 ;  /* 0x0000000400007c0c */ /* 0x000fe2000c761270 */
[----:B------:R-:W-:Y:S01]  /*9ab70*/  VIADD R0, R2, 0xb7 ;  /* 0x000000b702007836 */ /* 0x000fe20000000000 */
[----:B---3--:R3:W-:Y:S01]  /*9ab80*/  @P6 STG.E.U16 desc[UR8][R10.64], R16 ;  /* 0x000000100a006986 */ /* 0x0087e2000c101508 */
[----:B------:R-:W2:Y:S03]  /*9ab90*/  LDCU UR4, c[0x0][0x39c] ;  /* 0x00007380ff0477ac */ /* 0x000ea60008000800 */
[----:B0-----:R-:W-:Y:S01]  /*9aba0*/  ISETP.LT.AND P4, PT, R0, UR5, !P0 ;  /* 0x0000000500007c0c */ /* 0x001fe2000c781270 */
[----:B------:R-:W-:Y:S01]  /*9abb0*/  VIADD R0, R2, 0xb8 ;  /* 0x000000b802007836 */ /* 0x000fe20000000000 */
[----:B------:R-:W0:Y:S01]  /*9abc0*/  LDCU UR5, c[0x0][0x39c] ;  /* 0x00007380ff0577ac */ /* 0x000e220008000800 */
[----:B---3--:R-:W3:Y:S03]  /*9abd0*/  LDL.LU.64 R10, [R1+0xb48] ;  /* 0x000b4800010a7983 */ /* 0x008ee60000300a00 */
[----:B-1----:R-:W-:Y:S01]  /*9abe0*/  ISETP.LT.AND P5, PT, R0, UR6, !P0 ;  /* 0x0000000600007c0c */ /* 0x002fe2000c7a1270 */
[----:B------:R1:W-:Y:S01]  /*9abf0*/  @P1 STG.E.U16 desc[UR8][R26.64], R28 ;  /* 0x0000001c1a001986 */ /* 0x0003e2000c101508 */
[----:B------:R-:W-:Y:S01]  /*9ac00*/  PRMT R16, R28, 0x7632, R16 ;  /* 0x000076321c107816 */ /* 0x000fe20000000010 */
[----:B------:R-:W-:Y:S01]  /*9ac10*/  VIADD R0, R2, 0xb9 ;  /* 0x000000b902007836 */ /* 0x000fe20000000000 */
[----:B------:R-:W0:Y:S03]  /*9ac20*/  LDCU UR6, c[0x0][0x39c] ;  /* 0x00007380ff0677ac */ /* 0x000e260008000800 */
        /* <DEDUP_REMOVED lines=1623> */
[----:B----4-:R1:W-:Y:S01]  /*a11a0*/  @P3 STG.E.U16 desc[UR8][R20.64], R26 ;  /* 0x0000001a14003986 */ /* 0x0103e2000c101508 */
[----:B0-----:R-:W-:-:S03]  /*a11b0*/  PRMT R16, R26, 0x7632, R16 ;  /* 0x000076321a107816 */ /* 0x001fc60000000010 */
[----:B-1----:R-:W4:Y:S04]  /*a11c0*/  LDL.LU.64 R20, [R1+0x9e8] ;  /* 0x0009e80001147983 */ /* 0x002f280000300a00 */
[----:B------:R-:W4:Y:S04]  /*a11d0*/  LDL.LU.64 R18, [R1+0x9c0] ;  /* 0x0009c00001127983 */ /* 0x000f280000300a00 */
[----:B------:R-:W4:Y:S04]  /*a11e0*/  LDL.LU R15, [R1+0xcc4] ;  /* 0x000cc400010f7983 */ /* 0x000f280000300800 */
[----:B------:R0:W-:Y:S04]  /*a11f0*/  @P4 STG.E.U16 desc[UR8][R8.64], R16 ;  /* 0x0000001008004986 */ /* 0x0001e8000c101508 */
[----:B0-----:R-:W4:Y:S01]  /*a1200*/  LDL.LU.64 R8, [R1+0x9e0] ;  /* 0x0009e00001087983 */ /* 0x001f220000300a00 */
[----:B--2---:R-:W-:-:S03]  /*a1210*/  PRMT R16, R27, 0x7632, R16 ;  /* 0x000076321b107816 */ /* 0x004fc60000000010 */
[----:B------:R0:W-:Y:S04]  /*a1220*/  @P5 STG.E.U16 desc[UR8][R6.64], R27 ;  /* 0x0000001b06005986 */ /* 0x0001e8000c101508 */
[----:B0-----:R-:W2:Y:S04]  /*a1230*/  LDL.LU.64 R26, [R1+0x9f0] ;  /* 0x0009f000011a7983 */ /* 0x001ea80000300a00 */
[----:B------:R-:W2:Y:S01]  /*a1240*/  LDL.LU R7, [R1+0xcc8] ;  /* 0x000cc80001077983 */ /* 0x000ea20000300800 */
[----:B------:R-:W-:Y:S01]  /*a1250*/  ISETP.LT.AND P6, PT, R0, UR5, !P0 ;  /* 0x0000000500007c0c */ /* 0x000fe2000c7c1270 */
[----:B------:R-:W-:Y:S01]  /*a1260*/  VIADD R0, R2, 0x1c8 ;  /* 0x000001c802007836 */ /* 0x000fe20000000000 */
[----:B------:R-:W0:Y:S01]  /*a1270*/  LDCU UR5, c[0x0][0x39c] ;  /* 0x00007380ff0577ac */ /* 0x000e220008000800 */
[----:B------:R-:W2:Y:S03]  /*a1280*/  LDL.LU.64 R22, [R1+0x9d8] ;  /* 0x0009d80001167983 */ /* 0x000ea60000300a00 */
[----:B------:R-:W-:Y:S01]  /*a1290*/  ISETP.LT.AND P1, PT, R0, UR6, !P0 ;  /* 0x0000000600007c0c */ /* 0x000fe2000c721270 */
[----:B------:R-:W-:Y:S01]  /*a12a0*/  VIADD R0, R2, 0x1c9 ;  /* 0x000001c902007836 */ /* 0x000fe20000000000 */
[----:B------:R-:W1:Y:S04]  /*a12b0*/  LDCU UR6, c[0x0][0x39c] ;  /* 0x00007380ff0677ac */ /* 0x000e680008000800 */
[----:B------:R-:W-:Y:S01]  /*a12c0*/  ISETP.LT.AND P2, PT, R0, UR7, !P0 ;  /* 0x0000000700007c0c */ /* 0x000fe2000c741270 */
[----:B------:R-:W-:Y:S01]  /*a12d0*/  VIADD R0, R2, 0x1ca ;  /* 0x000001ca02007836 */ /* 0x000fe20000000000 */
[----:B------:R-:W1:Y:S04]  /*a12e0*/  LDCU UR7, c[0x0][0x39c] ;  /* 0x00007380ff0777ac */ /* 0x000e680008000800 */
        /* <DEDUP_REMOVED lines=12> */
[----:B------:R-:W0:Y:S01]  /*a13b0*/  LDCU UR6, c[0x0][0x39c] ;  /* 0x00007380ff0677ac */ /* 0x000e220008000800 */
[----:B-1----:R-:W3:Y:S04]  /*a13c0*/  LDL.LU R29, [R1+0xccc] ;  /* 0x000ccc00011d7983 */ /* 0x002ee80000300800 */
        /* <DEDUP_REMOVED lines=16> */
[----:B------:R-:W1:Y:S04]  /*a14d0*/  LDCU UR4, c[0x0][0x39c] ;  /* 0x00007380ff0477ac */ /* 0x000e680008000800 */
[----:B0-----:R-:W-:Y:S01]  /*a14e0*/  ISETP.LT.AND P2, PT, R0, UR5, !P0 ;  /* 0x0000000500007c0c */ /* 0x001fe2000c741270 */
[----:B------:R-:W-:Y:S01]  /*a14f0*/  VIADD R0, R2, 0x1d0 ;  /* 0x000001d002007836 */ /* 0x000fe20000000000 */
[----:B------:R-:W-:Y:S01]  /*a1500*/  PRMT R16, R7, 0x7632, R16 ;  /* 0x0000763207107816 */ /* 0x000fe20000000010 */
[----:B------:R-:W0:Y:S03]  /*a1510*/  LDCU UR5, c[0x0][0x39c] ;  /* 0x00007380ff0577ac */ /* 0x000e260008000800 */
[----:B------:R-:W-:Y:S01]  /*a1520*/  ISETP.LT.AND P3, PT, R0, UR6, !P0 ;  /* 0x0000000600007c0c */ /* 0x000fe2000c761270 */
[----:B------:R-:W-:Y:S01]  /*a1530*/  VIADD R0, R2, 0x1d1 ;  /* 0x000001d102007836 */ /* 0x000fe20000000000 */
[----:B------:R0:W-:Y:S01]  /*a1540*/  @P6 STG.E.U16 desc[UR8][R22.64], R16 ;  /* 0x0000001016006986 */ /* 0x0001e2000c101508 */
[----:B------:R-:W2:Y:S03]  /*a1550*/  LDCU UR6, c[0x0][0x39c] ;  /* 0x00007380ff0677ac */ /* 0x000ea60008000800 */
[----:B-1----:R-:W-:Y:S01]  /*a1560*/  ISETP.LT.AND P4, PT, R0, UR7, !P0 ;  /* 0x0000000700007c0c */ /* 0x002fe2000c781270 */
[----:B------:R-:W-:Y:S01]  /*a1570*/  VIADD R0, R2, 0x1d2 ;  /* 0x000001d202007836 */ /* 0x000fe20000000000 */
[----:B------:R-:W1:Y:S01]  /*a1580*/  LDCU UR7, c[0x0][0x39c] ;  /* 0x00007380ff0777ac */ /* 0x000e620008000800 */
[----:B0-----:R-:W2:Y:S03]  /*a1590*/  LDL.LU.64 R22, [R1+0xa08] ;  /* 0x000a080001167983 */ /* 0x001ea60000300a00 */
[----:B------:R-:W-:Y:S01]  /*a15a0*/  ISETP.LT.AND P5, PT, R0, UR4, !P0 ;  /* 0x0000000400007c0c */ /* 0x000fe2000c7a1270 */
[----:B---3--:R0:W-:Y:S01]  /*a15b0*/  @P1 STG.E.U16 desc[UR8][R10.64], R29 ;  /* 0x0000001d0a001986 */ /* 0x0081e2000c101508 */
[----:B------:R-:W-:Y:S01]  /*a15c0*/  PRMT R16, R29, 0x7632, R16 ;  /* 0x000076321d107816 */ /* 0x000fe20000000010 */
[----:B------:R-:W-:Y:S01]  /*a15d0*/  VIADD R0, R2, 0x1d3 ;  /* 0x000001d302007836 */ /* 0x000fe20000000000 */
[----:B------:R-:W3:Y:S01]  /*a15e0*/  LDCU UR4, c[0x0][0x39c] ;  /* 0x00007380ff0477ac */ /* 0x000ee20008000800 */
[----:B0-----:R-:W3:Y:S04]  /*a15f0*/  LDL.LU.64 R10, [R1+0xa00] ;  /* 0x000a0000010a7983 */ /* 0x001ee80000300a00 */
[----:B------:R-:W3:Y:S04]  /*a1600*/  LDL.LU R7, [R1+0xce8] ;  /* 0x000ce80001077983 */ /* 0x000ee80000300800 */
[----:B------:R0:W-:Y:S04]  /*a1610*/  @P2 STG.E.U16 desc[UR8][R20.64], R16 ;  /* 0x0000001014002986 */ /* 0x0001e8000c101508 */
[----:B----4-:R4:W-:Y:S01]  /*a1620*/  @P3 STG.E.U16 desc[UR8][R14.64], R6 ;  /* 0x000000060e003986 */ /* 0x0109e2000c101508 */
[----:B0-----:R-:W-:-:S03]  /*a1630*/  PRMT R16, R6, 0x7632, R16 ;  /* 0x0000763206107816 */ /* 0x001fc60000000010 */
[----:B----4-:R-:W4:Y:S04]  /*a1640*/  LDL.LU.64 R14, [R1+0xac8] ;  /* 0x000ac800010e7983 */ /* 0x010f280000300a00 */
[----:B------:R-:W4:Y:S04]  /*a1650*/  LDL.LU.64 R20, [R1+0xa20] ;  /* 0x000a200001147983 */ /* 0x000f280000300a00 */
        /* <DEDUP_REMOVED lines=12> */
[----:B-1----:R-:W-:Y:S01]  /*a1720*/  ISETP.LT.AND P2, PT, R0, UR7, !P0 ;  /* 0x0000000700007c0c */ /* 0x002fe2000c741270 */
[----:B------:R-:W-:Y:S01]  /*a1730*/  VIADD R0, R2, 0x1d6 ;  /* 0x000001d602007836 */ /* 0x000fe20000000000 */
[----:B------:R-:W-:Y:S01]  /*a1740*/  PRMT R16, R28, 0x7632, R16 ;  /* 0x000076321c107816 */ /* 0x000fe20000000010 */
[----:B------:R-:W1:Y:S03]  /*a1750*/  LDCU UR7, c[0x0][0x39c] ;  /* 0x00007380ff0777ac */ /* 0x000e660008000800 */
[----:B---3--:R-:W-:Y:S01]  /*a1760*/  ISETP.LT.AND P3, PT, R0, UR4, !P0 ;  /* 0x0000000400007c0c */ /* 0x008fe2000c761270 */
[----:B------:R-:W-:Y:S01]  /*a1770*/  VIADD R0, R2, 0x1d7 ;  /* 0x000001d702007836 */ /* 0x000fe20000000000 */
[----:B------:R3:W-:Y:S01]  /*a1780*/  @P6 STG.E.U16 desc[UR8][R22.64], R16 ;  /* 0x0000001016006986 */ /* 0x0007e2000c101508 */
[----:B------:R-:W1:Y:S03]  /*a1790*/  LDCU UR4, c[0x0][0x39c] ;  /* 0x00007380ff0477ac */ /* 0x000e660008000800 */
[----:B0-----:R-:W-:Y:S01]  /*a17a0*/  ISETP.LT.AND P4, PT, R0, UR5, !P0 ;  /* 0x0000000500007c0c */ /* 0x001fe2000c781270 */
[----:B------:R-:W-:Y:S01]  /*a17b0*/  VIADD R0, R2, 0x1d8 ;  /* 0x000001d802007836 */ /* 0x000fe20000000000 */
[----:B------:R-:W0:Y:S04]  /*a17c0*/  LDCU UR5, c[0x0][0x39c] ;  /* 0x00007380ff0577ac */ /* 0x000e280008000800 */
[----:B------:R-:W-:Y:S01]  /*a17d0*/  ISETP.LT.AND P5, PT, R0, UR6, !P0 ;  /* 0x0000000600007c0c */ /* 0x000fe2000c7a1270 */
[----:B------:R0:W-:Y:S01]  /*a17e0*/  @P1 STG.E.U16 desc[UR8][R10.64], R7 ;  /* 0x000000070a001986 */ /* 0x0001e2000c101508 */
[----:B---3--:R-:W-:Y:S01]  /*a17f0*/  PRMT R16, R7, 0x7632, R16 ;  /* 0x0000763207107816 */ /* 0x008fe20000000010 */
[----:B------:R-:W-:Y:S01]  /*a1800*/  VIADD R0, R2, 0x1d9 ;  /* 0x000001d902007836 */ /* 0x000fe20000000000 */
[----:B------:R-:W3:Y:S01]  /*a1810*/  LDCU UR6, c[0x0][0x39c] ;  /* 0x00007380ff0677ac */ /* 0x000ee20008000800 */
[----:B0-----:R-:W3:Y:S04]  /*a1820*/  LDL.LU.64 R10, [R1+0xab8] ;  /* 0x000ab800010a7983 */ /* 0x001ee80000300a00 */
[----:B------:R-:W3:Y:S04]  /*a1830*/  LDL.LU.64 R22, [R1+0xad8] ;  /* 0x000ad80001167983 */ /* 0x000ee80000300a00 */
[----:B------:R-:W3:Y:S04]  /*a1840*/  LDL.LU R28, [R1+0xd04] ;  /* 0x000d0400011c7983 */ /* 0x000ee80000300800 */
[----:B----4-:R0:W-:Y:S04]  /*a1850*/  @P2 STG.E.U16 desc[UR8][R14.64], R16 ;  /* 0x000000100e002986 */ /* 0x0101e8000c101508 */
[----:B------:R4:W-:Y:S04]  /*a1860*/  @P3 STG.E.U16 desc[UR8][R20.64], R29 ;  /* 0x0000001d14003986 */ /* 0x0009e8000c101508 */
[----:B0-----:R-:W3:Y:S01]  /*a1870*/  LDL.LU.64 R14, [R1+0xb08] ;  /* 0x000b0800010e7983 */ /* 0x001ee20000300a00 */
[----:B------:R-:W-:-:S03]  /*a1880*/  PRMT R16, R29, 0x7632, R16 ;  /* 0x000076321d107816 */ /* 0x000fc60000000010 */
[----:B----4-:R-:W4:Y:S04]  /*a1890*/  LDL.LU.64 R20, [R1+0xab0] ;  /* 0x000ab00001147983 */ /* 0x010f280000300a00 */
[----:B------:R-:W4:Y:S04]  /*a18a0*/  LDL.LU R7, [R1+0xd08] ;  /* 0x000d080001077983 */ /* 0x000f280000300800 */
[----:B------:R-:W-:Y:S04]  /*a18b0*/  @P4 STG.E.U16 desc[UR8][R8.64], R16 ;  /* 0x0000001008004986 */ /* 0x000fe8000c101508 */
[----:B--2---:R0:W-:Y:S04]  /*a18c0*/  @P5 STG.E.U16 desc[UR8][R26.64], R6 ;  /* 0x000000061a005986 */ /* 0x0041e8000c101508 */
[----:B0-----:R-:W2:Y:S04]  /*a18d0*/  LDL.LU.64 R26, [R1+0xb00] ;  /* 0x000b0000011a7983 */ /* 0x001ea80000300a00 */
[----:B------:R-:W2:Y:S04]  /*a18e0*/  LDL.LU.64 R8, [R1+0xb18] ;  /* 0x000b180001087983 */ /* 0x000ea80000300a00 */
[----:B------:R-:W2:Y:S01]  /*a18f0*/  LDL.LU R29, [R1+0xd0c] ;  /* 0x000d0c00011d7983 */ /* 0x000ea20000300800 */
[----:B-1----:R-:W-:Y:S01]  /*a1900*/  ISETP.LT.AND P6, PT, R0, UR7, !P0 ;  /* 0x0000000700007c0c */ /* 0x002fe2000c7c1270 */
        /* <DEDUP_REMOVED lines=8> */
[----:B------:R-:W2:Y:S03]  /*a1990*/  LDCU UR5, c[0x0][0x39c] ;  /* 0x00007380ff0577ac */ /* 0x000ea60008000800 */
[----:B---3--:R-:W-:Y:S01]  /*a19a0*/  ISETP.LT.AND P3, PT, R0, UR6, !P0 ;  /* 0x0000000600007c0c */ /* 0x008fe2000c761270 */
[----:B------:R-:W-:Y:S01]  /*a19b0*/  VIADD R0, R2, 0x1dd ;  /* 0x000001dd02007836 */ /* 0x000fe20000000000 */
[----:B------:R-:W3:Y:S04]  /*a19c0*/  LDCU UR6, c[0x0][0x39c] ;  /* 0x00007380ff0677ac */ /* 0x000ee80008000800 */
[----:B0-----:R-:W-:Y:S01]  /*a19d0*/  ISETP.LT.AND P4, PT, R0, UR7, !P0 ;  /* 0x0000000700007c0c */ /* 0x001fe2000c781270 */
[----:B------:R-:W-:Y:S01]  /*a19e0*/  VIADD R0, R2, 0x1de ;  /* 0x000001de02007836 */ /* 0x000fe20000000000 */
[----:B------:R-:W0:Y:S04]  /*a19f0*/  LDCU UR7, c[0x0][0x39c] ;  /* 0x00007380ff0777ac */ /* 0x000e280008000800 */
[----:B-1----:R-:W-:Y:S01]  /*a1a00*/  ISETP.LT.AND P5, PT, R0, UR4, !P0 ;  /* 0x0000000400007c0c */ /* 0x002fe2000c7a1270 */
[----:B------:R1:W-:Y:S01]  /*a1a10*/  @P6 STG.E.U16 desc[UR8][R10.64], R16 ;  /* 0x000000100a006986 */ /* 0x0003e2000c101508 */
[----:B------:R-:W-:Y:S01]  /*a1a20*/  VIADD R0, R2, 0x1df ;  /* 0x000001df02007836 */ /* 0x000fe20000000000 */
[----:B------:R-:W0:Y:S02]  /*a1a30*/  LDCU UR4, c[0x0][0x39c] ;  /* 0x00007380ff0477ac */ /* 0x000e240008000800 */
[----:B------:R-:W-:Y:S01]  /*a1a40*/  @P1 STG.E.U16 desc[UR8][R22.64], R28 ;  /* 0x0000001c16001986 */ /* 0x000fe2000c101508 */
[----:B-1----:R-:W-:-:S03]  /*a1a50*/  PRMT R16, R28, 0x7632, R16 ;  /* 0x000076321c107816 */ /* 0x002fc60000000010 */
[----:B------:R-:W3:Y:S04]  /*a1a60*/  LDL.LU.64 R10, [R1+0xaf8] ;  /* 0x000af800010a7983 */ /* 0x000ee80000300a00 */
[----:B------:R1:W-:Y:S04]  /*a1a70*/  @P2 STG.E.U16 desc[UR8][R14.64], R16 ;  /* 0x000000100e002986 */ /* 0x0003e8000c101508 */
[----:B-1----:R-:W3:Y:S04]  /*a1a80*/  LDL.LU.64 R14, [R1+0xb10] ;  /* 0x000b1000010e7983 */ /* 0x002ee80000300a00 */
[----:B------:R-:W3:Y:S01]  /*a1a90*/  LDL.LU R6, [R1+0xd30] ;  /* 0x000d300001067983 */ /* 0x000ee20000300800 */
[----:B----4-:R-:W-:-:S03]  /*a1aa0*/  PRMT R16, R7, 0x7632, R16 ;  /* 0x0000763207107816 */ /* 0x010fc60000000010 */
[----:B------:R-:W4:Y:S04]  /*a1ab0*/  LDL.LU.64 R18, [R1+0xb40] ;  /* 0x000b400001127983 */ /* 0x000f280000300a00 */
[----:B------:R-:W4:Y:S04]  /*a1ac0*/  LDL.LU.64 R22, [R1+0xaf0] ;  /* 0x000af00001167983 */ /* 0x000f280000300a00 */
[----:B------:R-:W4:Y:S04]  /*a1ad0*/  LDL.LU R28, [R1+0xd34] ;  /* 0x000d3400011c7983 */ /* 0x000f280000300800 */
[----:B------:R-:W-:Y:S04]  /*a1ae0*/  @P3 STG.E.U16 desc[UR8][R20.64], R7 ;  /* 0x0000000714003986 */ /* 0x000fe8000c101508 */
[----:B--2---:R1:W-:Y:S04]  /*a1af0*/  @P4 STG.E.U16 desc[UR8][R26.64], R16 ;  /* 0x000000101a004986 */ /* 0x0043e8000c101508 */
[----:B------:R2:W-:Y:S04]  /*a1b00*/  @P5 STG.E.U16 desc[UR8][R8.64], R29 ;  /* 0x0000001d08005986 */ /* 0x0005e8000c101508 */
[----:B-1----:R-:W4:Y:S01]  /*a1b10*/  LDL.LU.64 R26, [R1+0xb38] ;  /* 0x000b3800011a7983 */ /* 0x002f220000300a00 */
[----:B------:R-:W-:-:S03]  /*a1b20*/  PRMT R16, R29, 0x7632, R16 ;  /* 0x000076321d107816 */ /* 0x000fc60000000010 */
[----:B--2---:R-:W2:Y:S04]  /*a1b30*/  LDL.LU.64 R8, [R1+0xb58] ;  /* 0x000b580001087983 */ /* 0x004ea80000300a00 */
[----:B------:R-:W2:Y:S01]  /*a1b40*/  LDL.LU R29, [R1+0xd38] ;  /* 0x000d3800011d7983 */ /* 0x000ea20000300800 */
[----:B------:R-:W-:Y:S01]  /*a1b50*/  ISETP.LT.AND P6, PT, R0, UR5, !P0 ;  /* 0x0000000500007c0c */ /* 0x000fe2000c7c1270 */
[----:B------:R-:W-:Y:S01]  /*a1b60*/  VIADD R0, R2, 0x1e0 ;  /* 0x000001e002007836 */ /* 0x000fe20000000000 */
[----:B------:R-:W1:Y:S01]  /*a1b70*/  LDCU UR5, c[0x0][0x39c] ;  /* 0x00007380ff0577ac */ /* 0x000e620008000800 */
[----:B------:R-:W2:Y:S03]  /*a1b80*/  LDL.LU.64 R20, [R1+0xb30] ;  /* 0x000b300001147983 */ /* 0x000ea60000300a00 */
[----:B---3--:R-:W-:Y:S01]  /*a1b90*/  ISETP.LT.AND P1, PT, R0, UR6, !P0 ;  /* 0x0000000600007c0c */ /* 0x008fe2000c721270 */
[----:B------:R-:W-:Y:S01]  /*a1ba0*/  VIADD R0, R2, 0x1e1 ;  /* 0x000001e102007836 */ /* 0x000fe20000000000 */
[----:B------:R-:W3:Y:S04]  /*a1bb0*/  LDCU UR6, c[0x0][0x39c] ;  /* 0x00007380ff0677ac */ /* 0x000ee80008000800 */
[----:B0-----:R-:W-:Y:S01]  /*a1bc0*/  ISETP.LT.AND P2, PT, R0, UR7, !P0 ;  /* 0x0000000700007c0c */ /* 0x001fe2000c741270 */
[----:B------:R-:W-:Y:S01]  /*a1bd0*/  VIADD R0, R2, 0x1e2 ;  /* 0x000001e202007836 */ /* 0x000fe20000000000 */
[----:B------:R-:W0:Y:S04]  /*a1be0*/  LDCU UR7, c[0x0][0x39c] ;  /* 0x00007380ff0777ac */ /* 0x000e280008000800 */
[----:B------:R-:W-:Y:S01]  /*a1bf0*/  ISETP.LT.AND P3, PT, R0, UR4, !P0 ;  /* 0x0000000400007c0c */ /* 0x000fe2000c761270 */
[----:B------:R-:W-:Y:S01]  /*a1c00*/  VIADD R0, R2, 0x1e3 ;  /* 0x000001e302007836 */ /* 0x000fe20000000000 */
[----:B------:R-:W0:Y:S04]  /*a1c10*/  LDCU UR4, c[0x0][0x39c] ;  /* 0x00007380ff0477ac */ /* 0x000e280008000800 */
[----:B-1----:R-:W-:Y:S01]  /*a1c20*/  ISETP.LT.AND P4, PT, R0, UR5, !P0 ;  /* 0x0000000500007c0c */ /* 0x002fe2000c781270 */
[----:B------:R-:W-:Y:S01]  /*a1c30*/  VIADD R0, R2, 0x1e4 ;  /* 0x000001e402007836 */ /* 0x000fe20000000000 */
[----:B------:R-:W1:Y:S04]  /*a1c40*/  LDCU UR5, c[0x0][0x39c] ;  /* 0x00007380ff0577ac */ /* 0x000e680008000800 */
[----:B---3--:R-:W-:Y:S01]  /*a1c50*/  ISETP.LT.AND P5, PT, R0, UR6, !P0 ;  /* 0x0000000600007c0c */ /* 0x008fe2000c7a1270 */
[----:B------:R3:W-:Y:S01]  /*a1c60*/  @P6 STG.E.U16 desc[UR8][R10.64], R16 ;  /* 0x000000100a006986 */ /* 0x0007e2000c101508 */
[----:B------:R-:W-:Y:S01]  /*a1c70*/  VIADD R0, R2, 0x1e5 ;  /* 0x000001e502007836 */ /* 0x000fe20000000000 */
[----:B------:R-:W0:Y:S02]  /*a1c80*/  LDCU UR6, c[0x0][0x39c] ;  /* 0x00007380ff0677ac */ /* 0x000e240008000800 */
[----:B---3--:R-:W3:Y:S04]  /*a1c90*/  LDL.LU.64 R10, [R1+0xb50] ;  /* 0x000b5000010a7983 */ /* 0x008ee80000300a00 */
[----:B------:R-:W3:Y:S01]  /*a1ca0*/  LDL.LU R7, [R1+0xd3c] ;  /* 0x000d3c0001077983 */ /* 0x000ee20000300800 */
[----:B------:R-:W-:-:S03]  /*a1cb0*/  PRMT R16, R6, 0x7632, R16 ;  /* 0x0000763206107816 */ /* 0x000fc60000000010 */
[----:B------:R0:W-:Y:S04]  /*a1cc0*/  @P1 STG.E.U16 desc[UR8][R14.64], R6 ;  /* 0x000000060e001986 */ /* 0x0001e8000c101508 */
[----:B----4-:R4:W-:Y:S04]  /*a1cd0*/  @P2 STG.E.U16 desc[UR8][R18.64], R16 ;  /* 0x0000001012002986 */ /* 0x0109e8000c101508 */
[----:B0-----:R-:W3:Y:S01]  /*a1ce0*/  LDL.LU.64 R14, [R1+0x2000] ;  /* 0x00200000010e7983 */ /* 0x001ee20000300a00 */
[----:B----4-:R-:W-:-:S03]  /*a1cf0*/  PRMT R16, R28, 0x7632, R16 ;  /* 0x000076321c107816 */ /* 0x010fc60000000010 */
[----:B------:R-:W4:Y:S04]  /*a1d00*/  LDL.LU R19, [R1+0xd60] ;  /* 0x000d600001137983 */ /* 0x000f280000300800 */
[----:B------:R-:W-:Y:S04]  /*a1d10*/  @P3 STG.E.U16 desc[UR8][R22.64], R28 ;  /* 0x0000001c16003986 */ /* 0x000fe8000c101508 */
        /* <DEDUP_REMOVED lines=15> */
[----:B------:R-:W-:Y:S01]  /*a1e10*/  ISETP.LT.AND P3, PT, R0, UR6, !P0 ;  /* 0x0000000600007c0c */ /* 0x000fe2000c761270 */
[----:B------:R-:W-:Y:S01]  /*a1e20*/  VIADD R0, R2, 0x1e9 ;  /* 0x000001e902007836 */ /* 0x000fe20000000000 */
[----:B------:R-:W1:Y:S01]  /*a1e30*/  LDCU UR6, c[0x0][0x39c] ;  /* 0x00007380ff0677ac */ /* 0x000e620008000800 */
[----:B------:R1:W-:Y:S03]  /*a1e40*/  @P6 STG.E.U16 desc[UR8][R20.64], R16 ;  /* 0x0000001014006986 */ /* 0x0003e6000c101508 */
[----:B0-----:R-:W-:Y:S01]  /*a1e50*/  ISETP.LT.AND P4, PT, R0, UR7, !P0 ;  /* 0x0000000700007c0c */ /* 0x001fe2000c781270 */
[----:B------:R-:W-:Y:S01]  /*a1e60*/  VIADD R0, R2, 0x1ea ;  /* 0x000001ea02007836 */ /* 0x000fe20000000000 */
[----:B------:R-:W0:Y:S04]  /*a1e70*/  LDCU UR7, c[0x0][0x39c] ;  /* 0x00007380ff0777ac */ /* 0x000e280008000800 */
[----:B------:R-:W-:Y:S01]  /*a1e80*/  ISETP.LT.AND P5, PT, R0, UR4, !P0 ;  /* 0x0000000400007c0c */ /* 0x000fe2000c7a1270 */
[----:B-1----:R-:W2:Y:S01]  /*a1e90*/  LDL.LU.64 R20, [R1+0xb78] ;  /* 0x000b780001147983 */ /* 0x002ea20000300a00 */
[----:B------:R-:W-:Y:S01]  /*a1ea0*/  VIADD R0, R2, 0x1eb ;  /* 0x000001eb02007836 */ /* 0x000fe20000000000 */
[----:B------:R-:W1:Y:S02]  /*a1eb0*/  LDCU UR4, c[0x0][0x39c] ;  /* 0x00007380ff0477ac */ /* 0x000e640008000800 */
[----:B---3--:R3:W-:Y:S02]  /*a1ec0*/  @P1 STG.E.U16 desc[UR8][R10.64], R7 ;  /* 0x000000070a001986 */ /* 0x0087e4000c101508 */
[----:B------:R-:W-:Y:S01]  /*a1ed0*/  ISETP.LT.AND P6, PT, R0, UR5, !P0 ;  /* 0x0000000500007c0c */ /* 0x000fe2000c7c1270 */
[----:B------:R-:W-:Y:S01]  /*a1ee0*/  VIADD R0, R2, 0x1ec ;  /* 0x000001ec02007836 */ /* 0x000fe20000000000 */
[----:B------:R-:W-:Y:S01]  /*a1ef0*/  PRMT R16, R7, 0x7632, R16 ;  /* 0x0000763207107816 */ /* 0x000fe20000000010 */
[----:B------:R-:W0:Y:S01]  /*a1f00*/  LDCU UR5, c[0x0][0x39c] ;  /* 0x00007380ff0577ac */ /* 0x000e220008000800 */
[----:B---3--:R-:W3:Y:S04]  /*a1f10*/  LDL.LU.64 R10, [R1+0xb70] ;  /* 0x000b7000010a7983 */ /* 0x008ee80000300a00 */
[----:B------:R-:W3:Y:S01]  /*a1f20*/  LDL.LU R9, [R1+0xd68] ;  /* 0x000d680001097983 */ /* 0x000ee20000300800 */
[----:B------:R-:W-:Y:S01]  /*a1f30*/  ISETP.LT.AND P1, PT, R0, UR6, !P0 ;  /* 0x0000000600007c0c */ /* 0x000fe2000c721270 */
[----:B------:R-:W-:Y:S01]  /*a1f40*/  VIADD R17, R2, 0x1ed ;  /* 0x000001ed02117836 */ /* 0x000fe20000000000 */
[----:B------:R-:W0:Y:S01]  /*a1f50*/  LDCU UR6, c[0x0][0x39c] ;  /* 0x00007380ff0677ac */ /* 0x000e220008000800 */
[----:B------:R-:W3:Y:S04]  /*a1f60*/  LDL.LU.64 R6, [R1+0xbd8] ;  /* 0x000bd80001067983 */ /* 0x000ee80000300a00 */
[----:B------:R-:W3:Y:S04]  /*a1f70*/  LDL.LU.64 R22, [R1+0xbb0] ;  /* 0x000bb00001167983 */ /* 0x000ee80000300a00 */
[----:B------:R-:W3:Y:S01]  /*a1f80*/  LDL.LU R18, [R1+0xd6c] ;  /* 0x000d6c0001127983 */ /* 0x000ee20000300800 */
[----:B----4-:R-:W-:-:S03]  /*a1f90*/  PRMT R0, R19, 0x7632, R0 ;  /* 0x0000763213007816 */ /* 0x010fc60000000000 */
[----:B------:R-:W-:Y:S04]  /*a1fa0*/  @P2 STG.E.U16 desc[UR8][R14.64], R16 ;  /* 0x000000100e002986 */ /* 0x000fe8000c101508 */
[----:B------:R-:W-:Y:S04]  /*a1fb0*/  @P3 STG.E.U16 desc[UR8][R12.64], R19 ;  /* 0x000000130c003986 */ /* 0x000fe8000c101508 */
[----:B------:R4:W-:Y:S04]  /*a1fc0*/  @P4 STG.E.U16 desc[UR8][R26.64], R0 ;  /* 0x000000001a004986 */ /* 0x0009e8000c101508 */
[----:B----4-:R-:W4:Y:S04]  /*a1fd0*/  LDL.LU.64 R26, [R1+0xbd0] ;  /* 0x000bd000011a7983 */ /* 0x010f280000300a00 */
[----:B--2---:R2:W-:Y:S04]  /*a1fe0*/  @P5 STG.E.U16 desc[UR8][R28.64], R8 ;  /* 0x000000081c005986 */ /* 0x0045e8000c101508 */
[----:B--2---:R-:W2:Y:S01]  /*a1ff0*/  LDL.LU.64 R28, [R1+0xbb8] ;  /* 0x000bb800011c7983 */ /* 0x004ea20000300a00 */
[----:B------:R-:W-:Y:S01]  /*a2000*/  VIADD R14, R2, 0x1ee ;  /* 0x000001ee020e7836 */ /* 0x000fe20000000000 */
[----:B0-----:R-:W-:Y:S01]  /*a2010*/  ISETP.LT.AND P2, PT, R17, UR7, !P0 ;  /* 0x0000000711007c0c */ /* 0x001fe2000c741270 */
[----:B------:R-:W0:Y:S03]  /*a2020*/  LDCU UR7, c[0x0][0x39c] ;  /* 0x00007380ff0777ac */ /* 0x000e260008000800 */
[----:B-1----:R-:W-:Y:S01]  /*a2030*/  ISETP.LT.AND P3, PT, R14, UR4, !P0 ;  /* 0x000000040e007c0c */ /* 0x002fe2000c761270 */
[C---:B------:R-:W-:Y:S01]  /*a2040*/  VIADD R16, R2.reuse, 0x1ef ;  /* 0x000001ef02107836 */ /* 0x040fe20000000000 */
[----:B------:R-:W1:Y:S01]  /*a2050*/  LDS.128 R12, [R3] ;  /* 0x00000000030c7984 */ /* 0x000e620000000c00 */
[----:B------:R-:W1:Y:S01]  /*a2060*/  LDCU UR4, c[0x0][0x39c] ;  /* 0x00007380ff0477ac */ /* 0x000e620008000800 */
[----:B------:R-:W-:-:S02]  /*a2070*/  VIADD R0, R2, 0x1f0 ;  /* 0x000001f002007836 */ /* 0x000fc40000000000 */
[----:B------:R-:W-:Y:S01]  /*a2080*/  ISETP.LT.AND P4, PT, R16, UR5, !P0 ;  /* 0x0000000510007c0c */ /* 0x000fe2000c781270 */
[----:B------:R-:W1:Y:S01]  /*a2090*/  LDCU UR5, c[0x0][0x39c] ;  /* 0x00007380ff0577ac */ /* 0x000e620008000800 */
[----:B------:R-:W-:Y:S02]  /*a20a0*/  PRMT R16, R8, 0x7632, R16 ;  /* 0x0000763208107816 */ /* 0x000fe40000000010 */
[----:B------:R-:W-:Y:S01]  /*a20b0*/  ISETP.LT.AND P5, PT, R0, UR6, !P0 ;  /* 0x0000000600007c0c */ /* 0x000fe2000c7a1270 */
[----:B------:R-:W-:Y:S01]  /*a20c0*/  VIADD R0, R2, 0x1f1 ;  /* 0x000001f102007836 */ /* 0x000fe20000000000 */
[----:B------:R-:W1:Y:S01]  /*a20d0*/  LDCU UR6, c[0x0][0x39c] ;  /* 0x00007380ff0677ac */ /* 0x000e620008000800 */
[----:B------:R0:W-:Y:S03]  /*a20e0*/  @P6 STG.E.U16 desc[UR8][R20.64], R16 ;  /* 0x0000001014006986 */ /* 0x0001e6000c101508 */
[----:B0-----:R-:W-:Y:S01]  /*a20f0*/  ISETP.LT.AND P6, PT, R0, UR7, !P0 ;  /* 0x0000000700007c0c */ /* 0x001fe2000c7c1270 */
[C---:B------:R-:W-:Y:S01]  /*a2100*/  VIADD R0, R2.reuse, 0x1f2 ;  /* 0x000001f202007836 */ /* 0x040fe20000000000 */
[----:B------:R-:W0:Y:S01]  /*a2110*/  LDCU UR7, c[0x0][0x39c] ;  /* 0x00007380ff0777ac */ /* 0x000e220008000800 */
[----:B------:R-:W-:Y:S01]  /*a2120*/  VIADD R17, R2, 0x1f5 ;  /* 0x000001f502117836 */ /* 0x000fe20000000000 */
[----:B------:R-:W2:Y:S04]  /*a2130*/  LDL.LU.64 R20, [R1+0xbe0] ;  /* 0x000be00001147983 */ /* 0x000ea80000300a00 */
[----:B---3--:R3:W-:Y:S01]  /*a2140*/  @P1 STG.E.U16 desc[UR8][R10.64], R9 ;  /* 0x000000090a001986 */ /* 0x0087e2000c101508 */
[----:B------:R-:W-:-:S02]  /*a2150*/  PRMT R16, R9, 0x7632, R16 ;  /* 0x0000763209107816 */ /* 0x000fc40000000010 */
[----:B-1----:R-:W-:Y:S01]  /*a2160*/  ISETP.LT.AND P1, PT, R0, UR4, !P0 ;  /* 0x0000000400007c0c */ /* 0x002fe2000c721270 */
[----:B------:R-:W-:Y:S01]  /*a2170*/  VIADD R0, R2, 0x1f3 ;  /* 0x000001f302007836 */ /* 0x000fe20000000000 */
[----:B------:R-:W1:Y:S01]  /*a2180*/  LDCU UR4, c[0x0][0x39c] ;  /* 0x00007380ff0477ac */ /* 0x000e620008000800 */
[----:B------:R0:W-:Y:S03]  /*a2190*/  @P2 STG.E.U16 desc[UR8][R6.64], R16 ;  /* 0x0000001006002986 */ /* 0x0001e6000c101508 */
[----:B------:R-:W-:Y:S01]  /*a21a0*/  ISETP.LT.AND P2, PT, R0, UR5, !P0 ;  /* 0x0000000500007c0c */ /* 0x000fe2000c741270 */
[----:B------:R-:W-:Y:S01]  /*a21b0*/  VIADD R0, R2, 0x1f4 ;  /* 0x000001f402007836 */ /* 0x000fe20000000000 */
[----:B------:R-:W1:Y:S01]  /*a21c0*/  LDCU UR5, c[0x0][0x39c] ;  /* 0x00007380ff0577ac */ /* 0x000e620008000800 */
[----:B------:R1:W-:Y:S03]  /*a21d0*/  @P3 STG.E.U16 desc[UR8][R22.64], R18 ;  /* 0x0000001216003986 */ /* 0x0003e6000c101508 */
[----:B------:R-:W-:Y:S01]  /*a21e0*/  ISETP.LT.AND P3, PT, R0, UR6, !P0 ;  /* 0x0000000600007c0c */ /* 0x000fe2000c761270 */
[----:B---3--:R-:W3:Y:S01]  /*a21f0*/  LDL.LU.64 R10, [R1+0xc00] ;  /* 0x000c0000010a7983 */ /* 0x008ee20000300a00 */
[----:B0-----:R-:W-:Y:S01]  /*a2200*/  PRMT R16, R18, 0x7632, R16 ;  /* 0x0000763212107816 */ /* 0x001fe20000000010 */
[----:B------:R-:W0:Y:S02]  /*a2210*/  LDCU UR6, c[0x0][0x39c] ;  /* 0x00007380ff0677ac */ /* 0x000e240008000800 */
[----:B------:R-:W3:Y:S01]  /*a2220*/  LDL.LU.64 R8, [R1+0xc18] ;  /* 0x000c180001087983 */ /* 0x000ee20000300a00 */
[----:B------:R-:W-:-:S03]  /*a2230*/  PRMT R0, R12, 0x7632, R0 ;  /* 0x000076320c007816 */ /* 0x000fc60000000000 */
[----:B------:R-:W3:Y:S04]  /*a2240*/  LDL.LU.64 R6, [R1+0xbe8] ;  /* 0x000be80001067983 */ /* 0x000ee80000300a00 */
[----:B-1----:R-:W3:Y:S04]  /*a2250*/  LDL.LU.64 R22, [R1+0x1ff8] ;  /* 0x001ff80001167983 */ /* 0x002ee80000300a00 */
[----:B----4-:R1:W-:Y:S01]  /*a2260*/  @P4 STG.E.U16 desc[UR8][R26.64], R16 ;  /* 0x000000101a004986 */ /* 0x0103e2000c101508 */
[----:B------:R-:W-:Y:S01]  /*a2270*/  ISETP.LT.AND P4, PT, R17, UR7, !P0 ;  /* 0x0000000711007c0c */ /* 0x000fe2000c781270 */
[----:B------:R-:W4:Y:S02]  /*a2280*/  LDCU UR7, c[0x0][0x39c] ;  /* 0x00007380ff0777ac */ /* 0x000f240008000800 */
[----:B------:R-:W0:Y:S04]  /*a2290*/  LDS.128 R16, [R3+0x400] ;  /* 0x0004000003107984 */ /* 0x000e280000000c00 */
[----:B-1----:R-:W3:Y:S04]  /*a22a0*/  LDL.LU.64 R26, [R1+0xc10] ;  /* 0x000c1000011a7983 */ /* 0x002ee80000300a00 */
[----:B--2---:R1:W-:Y:S04]  /*a22b0*/  @P5 STG.E.U16 desc[UR8][R28.64], R12 ;  /* 0x0000000c1c005986 */ /* 0x0043e8000c101508 */
[----:B-1----:R-:W2:Y:S04]  /*a22c0*/  LDL.LU.64 R28, [R1] ;  /* 0x00000000011c7983 */ /* 0x002ea80000300a00 */
[----:B------:R1:W-:Y:S04]  /*a22d0*/  STL.S16 [R1+0x8], R0 ;  /* 0x0000080001007387 */ /* 0x0003e80000100600 */
[----:B------:R-:W2:Y:S01]  /*a22e0*/  LDL.LU.S16 R3, [R1+0x8] ;  /* 0x0000080001037983 */ /* 0x000ea20000300600 */
[----:B------:R-:W-:-:S05]  /*a22f0*/  VIADD R12, R2, 0x1f6 ;  /* 0x000001f6020c7836 */ /* 0x000fca0000000000 */
[----:B------:R-:W-:Y:S01]  /*a2300*/  ISETP.LT.AND P5, PT, R12, UR4, !P0 ;  /* 0x000000040c007c0c */ /* 0x000fe2000c7a1270 */
[----:B-1----:R-:W-:Y:S01]  /*a2310*/  VIADD R0, R2, 0x1f7 ;  /* 0x000001f702007836 */ /* 0x002fe20000000000 */
[----:B------:R-:W1:Y:S01]  /*a2320*/  LDCU UR4, c[0x0][0x39c] ;  /* 0x00007380ff0477ac */ /* 0x000e620008000800 */
[----:B--2---:R2:W-:Y:S04]  /*a2330*/  @P6 STG.E.U16 desc[UR8][R20.64], R3 ;  /* 0x0000000314006986 */ /* 0x0045e8000c101508 */
[----:B---3--:R3:W-:Y:S04]  /*a2340*/  @P1 STG.E.U16 desc[UR8][R10.64], R13 ;  /* 0x0000000d0a001986 */ /* 0x0087e8000c101508 */
[----:B--2---:R-:W2:Y:S01]  /*a2350*/  LDL.LU.64 R20, [R1+0x1ff0] ;  /* 0x001ff00001147983 */ /* 0x004ea20000300a00 */
[----:B---3--:R-:W-:-:S03]  /*a2360*/  PRMT R13, R13, 0x7632, R13 ;  /* 0x000076320d0d7816 */ /* 0x008fc6000000000d */
[----:B------:R-:W3:Y:S04]  /*a2370*/  LDL.LU.64 R10, [R1+0x1fe8] ;  /* 0x001fe800010a7983 */ /* 0x000ee80000300a00 */
[----:B------:R0:W-:Y:S04]  /*a2380*/  @P2 STG.E.U16 desc[UR8][R8.64], R13 ;  /* 0x0000000d08002986 */ /* 0x0001e8000c101508 */
[----:B------:R1:W-:Y:S04]  /*a2390*/  @P3 STG.E.U16 desc[UR8][R6.64], R14 ;  /* 0x0000000e06003986 */ /* 0x0003e8000c101508 */
[----:B0-----:R-:W2:Y:S01]  /*a23a0*/  LDL.LU.64 R8, [R1+0x1fe0] ;  /* 0x001fe00001087983 */ /* 0x001ea20000300a00 */
[----:B-1----:R-:W-:-:S03]  /*a23b0*/  PRMT R14, R14, 0x7632, R14 ;  /* 0x000076320e0e7816 */ /* 0x002fc6000000000e */
[----:B------:R-:W2:Y:S04]  /*a23c0*/  LDL.LU.64 R6, [R1+0x1fd8] ;  /* 0x001fd80001067983 */ /* 0x000ea80000300a00 */
[----:B------:R0:W-:Y:S04]  /*a23d0*/  @P4 STG.E.U16 desc[UR8][R26.64], R14 ;  /* 0x0000000e1a004986 */ /* 0x0001e8000c101508 */
[----:B------:R1:W-:Y:S04]  /*a23e0*/  @P5 STG.E.U16 desc[UR8][R28.64], R15 ;  /* 0x0000000f1c005986 */ /* 0x0003e8000c101508 */
[----:B0-----:R-:W2:Y:S04]  /*a23f0*/  LDL.LU.64 R26, [R1+0x1fd0] ;  /* 0x001fd000011a7983 */ /* 0x001ea80000300a00 */
[----:B-1----:R-:W2:Y:S01]  /*a2400*/  LDL.LU.64 R28, [R1+0x1fc8] ;  /* 0x001fc800011c7983 */ /* 0x002ea20000300a00 */
[----:B------:R-:W-:Y:S01]  /*a2410*/  ISETP.LT.AND P6, PT, R0, UR5, !P0 ;  /* 0x0000000500007c0c */ /* 0x000fe2000c7c1270 */
[----:B------:R-:W-:Y:S01]  /*a2420*/  VIADD R0, R2, 0x1f8 ;  /* 0x000001f802007836 */ /* 0x000fe20000000000 */
[----:B------:R-:W0:Y:S04]  /*a2430*/  LDCU UR5, c[0x0][0x39c] ;  /* 0x00007380ff0577ac */ /* 0x000e280008000800 */
[----:B------:R-:W-:Y:S01]  /*a2440*/  ISETP.LT.AND P1, PT, R0, UR6, !P0 ;  /* 0x0000000600007c0c */ /* 0x000fe2000c721270 */
[----:B------:R-:W-:Y:S01]  /*a2450*/  VIADD R0, R2, 0x1f9 ;  /* 0x000001f902007836 */ /* 0x000fe20000000000 */
[----:B------:R-:W1:Y:S04]  /*a2460*/  LDCU UR6, c[0x0][0x39c] ;  /* 0x00007380ff0677ac */ /* 0x000e680008000800 */
[----:B----4-:R-:W-:Y:S01]  /*a2470*/  ISETP.LT.AND P2, PT, R0, UR7, !P0 ;  /* 0x0000000700007c0c */ /* 0x010fe2000c741270 */
[----:B------:R-:W4:Y:S01]  /*a2480*/  LDCU UR7, c[0x0][0x39c] ;  /* 0x00007380ff0777ac */ /* 0x000f220008000800 */
[----:B------:R-:W-:-:S05]  /*a2490*/  VIADD R0, R2, 0x1fa ;  /* 0x000001fa02007836 */ /* 0x000fca0000000000 */
[----:B------:R-:W-:Y:S01]  /*a24a0*/  ISETP.LT.AND P3, PT, R0, UR4, !P0 ;  /* 0x0000000400007c0c */ /* 0x000fe2000c761270 */
[C---:B------:R-:W-:Y:S01]  /*a24b0*/  VIADD R0, R2.reuse, 0x1fb ;  /* 0x000001fb02007836 */ /* 0x040fe20000000000 */
[----:B------:R-:W2:Y:S01]  /*a24c0*/  LDCU UR4, c[0x0][0x39c] ;  /* 0x00007380ff0477ac */ /* 0x000ea20008000800 */
[----:B------:R-:W-:Y:S01]  /*a24d0*/  PRMT R12, R15, 0x7632, R12 ;  /* 0x000076320f0c7816 */ /* 0x000fe2000000000c */
[----:B------:R-:W-:Y:S02]  /*a24e0*/  VIADD R3, R2, 0x1fd ;  /* 0x000001fd02037836 */ /* 0x000fe40000000000 */
[----:B0-----:R-:W-:Y:S01]  /*a24f0*/  ISETP.LT.AND P4, PT, R0, UR5, !P0 ;  /* 0x0000000500007c0c */ /* 0x001fe2000c781270 */
[----:B------:R-:W-:-:S05]  /*a2500*/  VIADD R0, R2, 0x1fc ;  /* 0x000001fc02007836 */ /* 0x000fca0000000000 */
[----:B-1----:R-:W-:Y:S01]  /*a2510*/  ISETP.LT.AND P5, PT, R0, UR6, !P0 ;  /* 0x0000000600007c0c */ /* 0x002fe2000c7a1270 */
[C---:B------:R-:W-:Y:S02]  /*a2520*/  VIADD R0, R2.reuse, 0x1ff ;  /* 0x000001ff02007836 */ /* 0x040fe40000000000 */
[----:B------:R-:W-:Y:S01]  /*a2530*/  VIADD R2, R2, 0x1fe ;  /* 0x000001fe02027836 */ /* 0x000fe20000000000 */
[----:B--2---:R0:W-:Y:S01]  /*a2540*/  @P6 STG.E.U16 desc[UR8][R28.64], R12 ;  /* 0x0000000c1c006986 */ /* 0x0041e2000c101508 */
[----:B----4-:R-:W-:Y:S02]  /*a2550*/  ISETP.LT.AND P6, PT, R3, UR7, !P0 ;  /* 0x0000000703007c0c */ /* 0x010fe4000c7c1270 */
[----:B------:R-:W-:Y:S01]  /*a2560*/  PRMT R3, R16, 0x7632, R3 ;  /* 0x0000763210037816 */ /* 0x000fe20000000003 */
[----:B------:R0:W-:Y:S01]  /*a2570*/  @P1 STG.E.U16 desc[UR8][R26.64], R16 ;  /* 0x000000101a001986 */ /* 0x0001e2000c101508 */
[----:B------:R-:W-:Y:S02]  /*a2580*/  ISETP.LT.AND P1, PT, R0, UR10, !P0 ;  /* 0x0000000a00007c0c */ /* 0x000fe4000c721270 */
[----:B------:R-:W-:-:S02]  /*a2590*/  PRMT R0, R17, 0x7632, R0 ;  /* 0x0000763211007816 */ /* 0x000fc40000000000 */
[----:B------:R-:W-:Y:S01]  /*a25a0*/  ISETP.LT.AND P0, PT, R2, UR4, !P0 ;  /* 0x0000000402007c0c */ /* 0x000fe2000c701270 */
[----:B------:R0:W-:Y:S01]  /*a25b0*/  @P2 STG.E.U16 desc[UR8][R6.64], R3 ;  /* 0x0000000306002986 */ /* 0x0001e2000c101508 */
[----:B------:R-:W-:-:S03]  /*a25c0*/  PRMT R2, R18, 0x7632, R2 ;  /* 0x0000763212027816 */ /* 0x000fc60000000002 */
[----:B------:R0:W-:Y:S04]  /*a25d0*/  @P3 STG.E.U16 desc[UR8][R8.64], R17 ;  /* 0x0000001108003986 */ /* 0x0001e8000c101508 */
[----:B---3--:R0:W-:Y:S04]  /*a25e0*/  @P4 STG.E.U16 desc[UR8][R10.64], R0 ;  /* 0x000000000a004986 */ /* 0x0081e8000c101508 */
[----:B------:R0:W-:Y:S04]  /*a25f0*/  @P5 STG.E.U16 desc[UR8][R20.64], R18 ;  /* 0x0000001214005986 */ /* 0x0001e8000c101508 */
[----:B------:R0:W-:Y:S04]  /*a2600*/  @P6 STG.E.U16 desc[UR8][R22.64], R2 ;  /* 0x0000000216006986 */ /* 0x0001e8000c101508 */
[----:B------:R0:W-:Y:S01]  /*a2610*/  @P0 STG.E.U16 desc[UR8][R4.64], R19 ;  /* 0x0000001304000986 */ /* 0x0001e2000c101508 */
[----:B------:R-:W-:Y:S05]  /*a2620*/  @!P1 EXIT ;  /* 0x000000000000994d */ /* 0x000fea0003800000 */
[----:B0-----:R-:W-:-:S05]  /*a2630*/  PRMT R12, R19, 0x7632, R12 ;  /* 0x00007632130c7816 */ /* 0x001fca000000000c */
[----:B------:R-:W-:Y:S01]  /*a2640*/  STG.E.U16 desc[UR8][R24.64], R12 ;  /* 0x0000000c18007986 */ /* 0x000fe2000c101508 */
[----:B------:R-:W-:Y:S05]  /*a2650*/  EXIT ;  /* 0x000000000000794d */ /* 0x000fea0003800000 */
.L_x_3:
[----:B------:R-:W-:-:S00]  /*a2660*/  BRA `(.L_x_3) ;  /* 0xfffffffc00fc7947 */ /* 0x000fc0000383ffff */
[----:B------:R-:W-:-:S00]  /*a2670*/  NOP ;  /* 0x0000000000007918 */ /* 0x000fc00000000000 */
        /* <DEDUP_REMOVED lines=8> */
.L_x_4:


//--------------------- .nv.shared.matmul_kernel  --------------------------
	.section	.nv.shared.matmul_kernel,"aw",@nobits
	.sectionflags	@""
	.align	16
	.zero		1024


//--------------------- .nv.shared.reserved.0     --------------------------
	.section	.nv.shared.reserved.0,"aw",@nobits
	.weak		__nv_reservedSMEM_offset_0_alias
	.size		__nv_reservedSMEM_offset_0_alias, 0, 64
	.other		__nv_reservedSMEM_offset_0_alias,@"STO_CUDA_RESERVED_SHARED STV_DEFAULT"
__nv_reservedSMEM_offset_0_alias:
	.zero		0
	.zero		64


//--------------------- .nv.constant0.matmul_kernel --------------------------
	.section	.nv.constant0.matmul_kernel,"a",@progbits
	.sectionflags	@""
	.align	4
.nv.constant0.matmul_kernel:
	.zero		976


//--------------------- SYMBOLS --------------------------

	.type		.nv.reservedSmem.offset0,@object
	.size		.nv.reservedSmem.offset0,0x4
	.type		.nv.reservedSmem.cap,@object
	.size		.nv.reservedSmem.cap,0x4
